	.headerflags	@"EF_CUDA_TEXMODE_UNIFIED EF_CUDA_64BIT_ADDRESS EF_CUDA_SM86 EF_CUDA_VIRTUAL_SM(EF_CUDA_SM86)"
	.elftype	@"ET_EXEC"


//--------------------- .nv.info                  --------------------------
	.section	.nv.info,"",@"SHT_CUDA_INFO"
	.align	4


	//----- nvinfo : EIATTR_REGCOUNT
	.align		4
        /*0000*/ 	.byte	0x04, 0x2f
        /*0002*/ 	.short	(.L_1 - .L_0)
	.align		4
.L_0:
        /*0004*/ 	.word	index@(gemm_n_1_to_256__kernel)
        /*0008*/ 	.word	0x00000060


	//----- nvinfo : EIATTR_MAX_STACK_SIZE
	.align		4
.L_1:
        /*000c*/ 	.byte	0x04, 0x23
        /*000e*/ 	.short	(.L_3 - .L_2)
	.align		4
.L_2:
        /*0010*/ 	.word	index@(gemm_n_1_to_256__kernel)
        /*0014*/ 	.word	0x00000000


	//----- nvinfo : EIATTR_MIN_STACK_SIZE
	.align		4
.L_3:
        /*0018*/ 	.byte	0x04, 0x12
        /*001a*/ 	.short	(.L_5 - .L_4)
	.align		4
.L_4:
        /*001c*/ 	.word	index@(gemm_n_1_to_256__kernel)
        /*0020*/ 	.word	0x00000000


	//----- nvinfo : EIATTR_FRAME_SIZE
	.align		4
.L_5:
        /*0024*/ 	.byte	0x04, 0x11
        /*0026*/ 	.short	(.L_7 - .L_6)
	.align		4
.L_6:
        /*0028*/ 	.word	index@(gemm_n_1_to_256__kernel)
        /*002c*/ 	.word	0x00000000


	//----- nvinfo : EIATTR_REGCOUNT
	.align		4
.L_7:
        /*0030*/ 	.byte	0x04, 0x2f
        /*0032*/ 	.short	(.L_9 - .L_8)
	.align		4
.L_8:
        /*0034*/ 	.word	index@(gemm_n_257_to_512__kernel)
        /*0038*/ 	.word	0x000000a2


	//----- nvinfo : EIATTR_MAX_STACK_SIZE
	.align		4
.L_9:
        /*003c*/ 	.byte	0x04, 0x23
        /*003e*/ 	.short	(.L_11 - .L_10)
	.align		4
.L_10:
        /*0040*/ 	.word	index@(gemm_n_257_to_512__kernel)
        /*0044*/ 	.word	0x00000000


	//----- nvinfo : EIATTR_MIN_STACK_SIZE
	.align		4
.L_11:
        /*0048*/ 	.byte	0x04, 0x12
        /*004a*/ 	.short	(.L_13 - .L_12)
	.align		4
.L_12:
        /*004c*/ 	.word	index@(gemm_n_257_to_512__kernel)
        /*0050*/ 	.word	0x00000000


	//----- nvinfo : EIATTR_FRAME_SIZE
	.align		4
.L_13:
        /*0054*/ 	.byte	0x04, 0x11
        /*0056*/ 	.short	(.L_15 - .L_14)
	.align		4
.L_14:
        /*0058*/ 	.word	index@(gemm_n_257_to_512__kernel)
        /*005c*/ 	.word	0x00000000


	//----- nvinfo : EIATTR_REGCOUNT
	.align		4
.L_15:
        /*0060*/ 	.byte	0x04, 0x2f
        /*0062*/ 	.short	(.L_17 - .L_16)
	.align		4
.L_16:
        /*0064*/ 	.word	index@(gemm_n_513_to_768__kernel)
        /*0068*/ 	.word	0x000000a2


	//----- nvinfo : EIATTR_MAX_STACK_SIZE
	.align		4
.L_17:
        /*006c*/ 	.byte	0x04, 0x23
        /*006e*/ 	.short	(.L_19 - .L_18)
	.align		4
.L_18:
        /*0070*/ 	.word	index@(gemm_n_513_to_768__kernel)
        /*0074*/ 	.word	0x00000000


	//----- nvinfo : EIATTR_MIN_STACK_SIZE
	.align		4
.L_19:
        /*0078*/ 	.byte	0x04, 0x12
        /*007a*/ 	.short	(.L_21 - .L_20)
	.align		4
.L_20:
        /*007c*/ 	.word	index@(gemm_n_513_to_768__kernel)
        /*0080*/ 	.word	0x00000000


	//----- nvinfo : EIATTR_FRAME_SIZE
	.align		4
.L_21:
        /*0084*/ 	.byte	0x04, 0x11
        /*0086*/ 	.short	(.L_23 - .L_22)
	.align		4
.L_22:
        /*0088*/ 	.word	index@(gemm_n_513_to_768__kernel)
        /*008c*/ 	.word	0x00000000


	//----- nvinfo : EIATTR_REGCOUNT
	.align		4
.L_23:
        /*0090*/ 	.byte	0x04, 0x2f
        /*0092*/ 	.short	(.L_25 - .L_24)
	.align		4
.L_24:
        /*0094*/ 	.word	index@(gemm_n_769_to_1024__kernel)
        /*0098*/ 	.word	0x000000a8


	//----- nvinfo : EIATTR_MAX_STACK_SIZE
	.align		4
.L_25:
        /*009c*/ 	.byte	0x04, 0x23
        /*009e*/ 	.short	(.L_27 - .L_26)
	.align		4
.L_26:
        /*00a0*/ 	.word	index@(gemm_n_769_to_1024__kernel)
        /*00a4*/ 	.word	0x00000000


	//----- nvinfo : EIATTR_MIN_STACK_SIZE
	.align		4
.L_27:
        /*00a8*/ 	.byte	0x04, 0x12
        /*00aa*/ 	.short	(.L_29 - .L_28)
	.align		4
.L_28:
        /*00ac*/ 	.word	index@(gemm_n_769_to_1024__kernel)
        /*00b0*/ 	.word	0x00000000


	//----- nvinfo : EIATTR_FRAME_SIZE
	.align		4
.L_29:
        /*00b4*/ 	.byte	0x04, 0x11
        /*00b6*/ 	.short	(.L_31 - .L_30)
	.align		4
.L_30:
        /*00b8*/ 	.word	index@(gemm_n_769_to_1024__kernel)
        /*00bc*/ 	.word	0x00000000


	//----- nvinfo : EIATTR_REGCOUNT
	.align		4
.L_31:
        /*00c0*/ 	.byte	0x04, 0x2f
        /*00c2*/ 	.short	(.L_33 - .L_32)
	.align		4
.L_32:
        /*00c4*/ 	.word	index@(gemm_n_1025_to_1280__kernel)
        /*00c8*/ 	.word	0x000000a2


	//----- nvinfo : EIATTR_MAX_STACK_SIZE
	.align		4
.L_33:
        /*00cc*/ 	.byte	0x04, 0x23
        /*00ce*/ 	.short	(.L_35 - .L_34)
	.align		4
.L_34:
        /*00d0*/ 	.word	index@(gemm_n_1025_to_1280__kernel)
        /*00d4*/ 	.word	0x00000000


	//----- nvinfo : EIATTR_MIN_STACK_SIZE
	.align		4
.L_35:
        /*00d8*/ 	.byte	0x04, 0x12
        /*00da*/ 	.short	(.L_37 - .L_36)
	.align		4
.L_36:
        /*00dc*/ 	.word	index@(gemm_n_1025_to_1280__kernel)
        /*00e0*/ 	.word	0x00000000


	//----- nvinfo : EIATTR_FRAME_SIZE
	.align		4
.L_37:
        /*00e4*/ 	.byte	0x04, 0x11
        /*00e6*/ 	.short	(.L_39 - .L_38)
	.align		4
.L_38:
        /*00e8*/ 	.word	index@(gemm_n_1025_to_1280__kernel)
        /*00ec*/ 	.word	0x00000000


	//----- nvinfo : EIATTR_REGCOUNT
	.align		4
.L_39:
        /*00f0*/ 	.byte	0x04, 0x2f
        /*00f2*/ 	.short	(.L_41 - .L_40)
	.align		4
.L_40:
        /*00f4*/ 	.word	index@(gemm_n_1281_to_1536__kernel)
        /*00f8*/ 	.word	0x000000a2


	//----- nvinfo : EIATTR_MAX_STACK_SIZE
	.align		4
.L_41:
        /*00fc*/ 	.byte	0x04, 0x23
        /*00fe*/ 	.short	(.L_43 - .L_42)
	.align		4
.L_42:
        /*0100*/ 	.word	index@(gemm_n_1281_to_1536__kernel)
        /*0104*/ 	.word	0x00000000


	//----- nvinfo : EIATTR_MIN_STACK_SIZE
	.align		4
.L_43:
        /*0108*/ 	.byte	0x04, 0x12
        /*010a*/ 	.short	(.L_45 - .L_44)
	.align		4
.L_44:
        /*010c*/ 	.word	index@(gemm_n_1281_to_1536__kernel)
        /*0110*/ 	.word	0x00000000


	//----- nvinfo : EIATTR_FRAME_SIZE
	.align		4
.L_45:
        /*0114*/ 	.byte	0x04, 0x11
        /*0116*/ 	.short	(.L_47 - .L_46)
	.align		4
.L_46:
        /*0118*/ 	.word	index@(gemm_n_1281_to_1536__kernel)
        /*011c*/ 	.word	0x00000000


	//----- nvinfo : EIATTR_REGCOUNT
	.align		4
.L_47:
        /*0120*/ 	.byte	0x04, 0x2f
        /*0122*/ 	.short	(.L_49 - .L_48)
	.align		4
.L_48:
        /*0124*/ 	.word	index@(gemm_n_1537_to_1792__kernel)
        /*0128*/ 	.word	0x000000e4


	//----- nvinfo : EIATTR_MAX_STACK_SIZE
	.align		4
.L_49:
        /*012c*/ 	.byte	0x04, 0x23
        /*012e*/ 	.short	(.L_51 - .L_50)
	.align		4
.L_50:
        /*0130*/ 	.word	index@(gemm_n_1537_to_1792__kernel)
        /*0134*/ 	.word	0x00000000


	//----- nvinfo : EIATTR_MIN_STACK_SIZE
	.align		4
.L_51:
        /*0138*/ 	.byte	0x04, 0x12
        /*013a*/ 	.short	(.L_53 - .L_52)
	.align		4
.L_52:
        /*013c*/ 	.word	index@(gemm_n_1537_to_1792__kernel)
        /*0140*/ 	.word	0x00000000


	//----- nvinfo : EIATTR_FRAME_SIZE
	.align		4
.L_53:
        /*0144*/ 	.byte	0x04, 0x11
        /*0146*/ 	.short	(.L_55 - .L_54)
	.align		4
.L_54:
        /*0148*/ 	.word	index@(gemm_n_1537_to_1792__kernel)
        /*014c*/ 	.word	0x00000000


	//----- nvinfo : EIATTR_REGCOUNT
	.align		4
.L_55:
        /*0150*/ 	.byte	0x04, 0x2f
        /*0152*/ 	.short	(.L_57 - .L_56)
	.align		4
.L_56:
        /*0154*/ 	.word	index@(gemm_n_1793_to_2048__kernel)
        /*0158*/ 	.word	0x000000a2


	//----- nvinfo : EIATTR_MAX_STACK_SIZE
	.align		4
.L_57:
        /*015c*/ 	.byte	0x04, 0x23
        /*015e*/ 	.short	(.L_59 - .L_58)
	.align		4
.L_58:
        /*0160*/ 	.word	index@(gemm_n_1793_to_2048__kernel)
        /*0164*/ 	.word	0x00000000


	//----- nvinfo : EIATTR_MIN_STACK_SIZE
	.align		4
.L_59:
        /*0168*/ 	.byte	0x04, 0x12
        /*016a*/ 	.short	(.L_61 - .L_60)
	.align		4
.L_60:
        /*016c*/ 	.word	index@(gemm_n_1793_to_2048__kernel)
        /*0170*/ 	.word	0x00000000


	//----- nvinfo : EIATTR_FRAME_SIZE
	.align		4
.L_61:
        /*0174*/ 	.byte	0x04, 0x11
        /*0176*/ 	.short	(.L_63 - .L_62)
	.align		4
.L_62:
        /*0178*/ 	.word	index@(gemm_n_1793_to_2048__kernel)
        /*017c*/ 	.word	0x00000000


	//----- nvinfo : EIATTR_REGCOUNT
	.align		4
.L_63:
        /*0180*/ 	.byte	0x04, 0x2f
        /*0182*/ 	.short	(.L_65 - .L_64)
	.align		4
.L_64:
        /*0184*/ 	.word	index@(gemm_n_2049_to_2304__kernel)
        /*0188*/ 	.word	0x000000a2


	//----- nvinfo : EIATTR_MAX_STACK_SIZE
	.align		4
.L_65:
        /*018c*/ 	.byte	0x04, 0x23
        /*018e*/ 	.short	(.L_67 - .L_66)
	.align		4
.L_66:
        /*0190*/ 	.word	index@(gemm_n_2049_to_2304__kernel)
        /*0194*/ 	.word	0x00000000


	//----- nvinfo : EIATTR_MIN_STACK_SIZE
	.align		4
.L_67:
        /*0198*/ 	.byte	0x04, 0x12
        /*019a*/ 	.short	(.L_69 - .L_68)
	.align		4
.L_68:
        /*019c*/ 	.word	index@(gemm_n_2049_to_2304__kernel)
        /*01a0*/ 	.word	0x00000000


	//----- nvinfo : EIATTR_FRAME_SIZE
	.align		4
.L_69:
        /*01a4*/ 	.byte	0x04, 0x11
        /*01a6*/ 	.short	(.L_71 - .L_70)
	.align		4
.L_70:
        /*01a8*/ 	.word	index@(gemm_n_2049_to_2304__kernel)
        /*01ac*/ 	.word	0x00000000


	//----- nvinfo : EIATTR_REGCOUNT
	.align		4
.L_71:
        /*01b0*/ 	.byte	0x04, 0x2f
        /*01b2*/ 	.short	(.L_73 - .L_72)
	.align		4
.L_72:
        /*01b4*/ 	.word	index@(gemm_n_2305_to_2560__kernel)
        /*01b8*/ 	.word	0x000000e4


	//----- nvinfo : EIATTR_MAX_STACK_SIZE
	.align		4
.L_73:
        /*01bc*/ 	.byte	0x04, 0x23
        /*01be*/ 	.short	(.L_75 - .L_74)
	.align		4
.L_74:
        /*01c0*/ 	.word	index@(gemm_n_2305_to_2560__kernel)
        /*01c4*/ 	.word	0x00000000


	//----- nvinfo : EIATTR_MIN_STACK_SIZE
	.align		4
.L_75:
        /*01c8*/ 	.byte	0x04, 0x12
        /*01ca*/ 	.short	(.L_77 - .L_76)
	.align		4
.L_76:
        /*01cc*/ 	.word	index@(gemm_n_2305_to_2560__kernel)
        /*01d0*/ 	.word	0x00000000


	//----- nvinfo : EIATTR_FRAME_SIZE
	.align		4
.L_77:
        /*01d4*/ 	.byte	0x04, 0x11
        /*01d6*/ 	.short	(.L_79 - .L_78)
	.align		4
.L_78:
        /*01d8*/ 	.word	index@(gemm_n_2305_to_2560__kernel)
        /*01dc*/ 	.word	0x00000000


	//----- nvinfo : EIATTR_REGCOUNT
	.align		4
.L_79:
        /*01e0*/ 	.byte	0x04, 0x2f
        /*01e2*/ 	.short	(.L_81 - .L_80)
	.align		4
.L_80:
        /*01e4*/ 	.word	index@(gemm_n_2561_to_2816__kernel)
        /*01e8*/ 	.word	0x000000a2


	//----- nvinfo : EIATTR_MAX_STACK_SIZE
	.align		4
.L_81:
        /*01ec*/ 	.byte	0x04, 0x23
        /*01ee*/ 	.short	(.L_83 - .L_82)
	.align		4
.L_82:
        /*01f0*/ 	.word	index@(gemm_n_2561_to_2816__kernel)
        /*01f4*/ 	.word	0x00000000


	//----- nvinfo : EIATTR_MIN_STACK_SIZE
	.align		4
.L_83:
        /*01f8*/ 	.byte	0x04, 0x12
        /*01fa*/ 	.short	(.L_85 - .L_84)
	.align		4
.L_84:
        /*01fc*/ 	.word	index@(gemm_n_2561_to_2816__kernel)
        /*0200*/ 	.word	0x00000000


	//----- nvinfo : EIATTR_FRAME_SIZE
	.align		4
.L_85:
        /*0204*/ 	.byte	0x04, 0x11
        /*0206*/ 	.short	(.L_87 - .L_86)
	.align		4
.L_86:
        /*0208*/ 	.word	index@(gemm_n_2561_to_2816__kernel)
        /*020c*/ 	.word	0x00000000


	//----- nvinfo : EIATTR_REGCOUNT
	.align		4
.L_87:
        /*0210*/ 	.byte	0x04, 0x2f
        /*0212*/ 	.short	(.L_89 - .L_88)
	.align		4
.L_88:
        /*0214*/ 	.word	index@(gemm_n_2817_to_3072__kernel)
        /*0218*/ 	.word	0x00000074


	//----- nvinfo : EIATTR_MAX_STACK_SIZE
	.align		4
.L_89:
        /*021c*/ 	.byte	0x04, 0x23
        /*021e*/ 	.short	(.L_91 - .L_90)
	.align		4
.L_90:
        /*0220*/ 	.word	index@(gemm_n_2817_to_3072__kernel)
        /*0224*/ 	.word	0x00000000


	//----- nvinfo : EIATTR_MIN_STACK_SIZE
	.align		4
.L_91:
        /*0228*/ 	.byte	0x04, 0x12
        /*022a*/ 	.short	(.L_93 - .L_92)
	.align		4
.L_92:
        /*022c*/ 	.word	index@(gemm_n_2817_to_3072__kernel)
        /*0230*/ 	.word	0x00000000


	//----- nvinfo : EIATTR_FRAME_SIZE
	.align		4
.L_93:
        /*0234*/ 	.byte	0x04, 0x11
        /*0236*/ 	.short	(.L_95 - .L_94)
	.align		4
.L_94:
        /*0238*/ 	.word	index@(gemm_n_2817_to_3072__kernel)
        /*023c*/ 	.word	0x00000000


	//----- nvinfo : EIATTR_REGCOUNT
	.align		4
.L_95:
        /*0240*/ 	.byte	0x04, 0x2f
        /*0242*/ 	.short	(.L_97 - .L_96)
	.align		4
.L_96:
        /*0244*/ 	.word	index@(gemm_n_3073_to_3328__kernel)
        /*0248*/ 	.word	0x000000a2


	//----- nvinfo : EIATTR_MAX_STACK_SIZE
	.align		4
.L_97:
        /*024c*/ 	.byte	0x04, 0x23
        /*024e*/ 	.short	(.L_99 - .L_98)
	.align		4
.L_98:
        /*0250*/ 	.word	index@(gemm_n_3073_to_3328__kernel)
        /*0254*/ 	.word	0x00000000


	//----- nvinfo : EIATTR_MIN_STACK_SIZE
	.align		4
.L_99:
        /*0258*/ 	.byte	0x04, 0x12
        /*025a*/ 	.short	(.L_101 - .L_100)
	.align		4
.L_100:
        /*025c*/ 	.word	index@(gemm_n_3073_to_3328__kernel)
        /*0260*/ 	.word	0x00000000


	//----- nvinfo : EIATTR_FRAME_SIZE
	.align		4
.L_101:
        /*0264*/ 	.byte	0x04, 0x11
        /*0266*/ 	.short	(.L_103 - .L_102)
	.align		4
.L_102:
        /*0268*/ 	.word	index@(gemm_n_3073_to_3328__kernel)
        /*026c*/ 	.word	0x00000000


	//----- nvinfo : EIATTR_REGCOUNT
	.align		4
.L_103:
        /*0270*/ 	.byte	0x04, 0x2f
        /*0272*/ 	.short	(.L_105 - .L_104)
	.align		4
.L_104:
        /*0274*/ 	.word	index@(gemm_n_3329_to_3584__kernel)
        /*0278*/ 	.word	0x000000a2


	//----- nvinfo : EIATTR_MAX_STACK_SIZE
	.align		4
.L_105:
        /*027c*/ 	.byte	0x04, 0x23
        /*027e*/ 	.short	(.L_107 - .L_106)
	.align		4
.L_106:
        /*0280*/ 	.word	index@(gemm_n_3329_to_3584__kernel)
        /*0284*/ 	.word	0x00000000


	//----- nvinfo : EIATTR_MIN_STACK_SIZE
	.align		4
.L_107:
        /*0288*/ 	.byte	0x04, 0x12
        /*028a*/ 	.short	(.L_109 - .L_108)
	.align		4
.L_108:
        /*028c*/ 	.word	index@(gemm_n_3329_to_3584__kernel)
        /*0290*/ 	.word	0x00000000


	//----- nvinfo : EIATTR_FRAME_SIZE
	.align		4
.L_109:
        /*0294*/ 	.byte	0x04, 0x11
        /*0296*/ 	.short	(.L_111 - .L_110)
	.align		4
.L_110:
        /*0298*/ 	.word	index@(gemm_n_3329_to_3584__kernel)
        /*029c*/ 	.word	0x00000000


	//----- nvinfo : EIATTR_REGCOUNT
	.align		4
.L_111:
        /*02a0*/ 	.byte	0x04, 0x2f
        /*02a2*/ 	.short	(.L_113 - .L_112)
	.align		4
.L_112:
        /*02a4*/ 	.word	index@(gemm_n_3585_to_3840__kernel)
        /*02a8*/ 	.word	0x000000a2


	//----- nvinfo : EIATTR_MAX_STACK_SIZE
	.align		4
.L_113:
        /*02ac*/ 	.byte	0x04, 0x23
        /*02ae*/ 	.short	(.L_115 - .L_114)
	.align		4
.L_114:
        /*02b0*/ 	.word	index@(gemm_n_3585_to_3840__kernel)
        /*02b4*/ 	.word	0x00000000


	//----- nvinfo : EIATTR_MIN_STACK_SIZE
	.align		4
.L_115:
        /*02b8*/ 	.byte	0x04, 0x12
        /*02ba*/ 	.short	(.L_117 - .L_116)
	.align		4
.L_116:
        /*02bc*/ 	.word	index@(gemm_n_3585_to_3840__kernel)
        /*02c0*/ 	.word	0x00000000


	//----- nvinfo : EIATTR_FRAME_SIZE
	.align		4
.L_117:
        /*02c4*/ 	.byte	0x04, 0x11
        /*02c6*/ 	.short	(.L_119 - .L_118)
	.align		4
.L_118:
        /*02c8*/ 	.word	index@(gemm_n_3585_to_3840__kernel)
        /*02cc*/ 	.word	0x00000000


	//----- nvinfo : EIATTR_REGCOUNT
	.align		4
.L_119:
        /*02d0*/ 	.byte	0x04, 0x2f
        /*02d2*/ 	.short	(.L_121 - .L_120)
	.align		4
.L_120:
        /*02d4*/ 	.word	index@(gemm_n_3841_to_4096__kernel)
        /*02d8*/ 	.word	0x00000074


	//----- nvinfo : EIATTR_MAX_STACK_SIZE
	.align		4
.L_121:
        /*02dc*/ 	.byte	0x04, 0x23
        /*02de*/ 	.short	(.L_123 - .L_122)
	.align		4
.L_122:
        /*02e0*/ 	.word	index@(gemm_n_3841_to_4096__kernel)
        /*02e4*/ 	.word	0x00000000


	//----- nvinfo : EIATTR_MIN_STACK_SIZE
	.align		4
.L_123:
        /*02e8*/ 	.byte	0x04, 0x12
        /*02ea*/ 	.short	(.L_125 - .L_124)
	.align		4
.L_124:
        /*02ec*/ 	.word	index@(gemm_n_3841_to_4096__kernel)
        /*02f0*/ 	.word	0x00000000


	//----- nvinfo : EIATTR_FRAME_SIZE
	.align		4
.L_125:
        /*02f4*/ 	.byte	0x04, 0x11
        /*02f6*/ 	.short	(.L_127 - .L_126)
	.align		4
.L_126:
        /*02f8*/ 	.word	index@(gemm_n_3841_to_4096__kernel)
        /*02fc*/ 	.word	0x00000000
.L_127:


//--------------------- .nv.info.gemm_n_3841_to_4096__kernel --------------------------
	.section	.nv.info.gemm_n_3841_to_4096__kernel,"",@"SHT_CUDA_INFO"
	.align	4


	//----- nvinfo : EIATTR_CUDA_API_VERSION
	.align		4
        /*0000*/ 	.byte	0x04, 0x37
        /*0002*/ 	.short	(.L_129 - .L_128)
.L_128:
        /*0004*/ 	.word	0x00000076


	//----- nvinfo : EIATTR_SW2861232_WAR
	.align		4
.L_129:
        /*0008*/ 	.byte	0x01, 0x35
	.zero		2


	//----- nvinfo : EIATTR_PARAM_CBANK
	.align		4
        /*000c*/ 	.byte	0x04, 0x0a
        /*000e*/ 	.short	(.L_131 - .L_130)
	.align		4
.L_130:
        /*0010*/ 	.word	index@(.nv.constant0.gemm_n_3841_to_4096__kernel)
        /*0014*/ 	.short	0x0160
        /*0016*/ 	.short	0x0028


	//----- nvinfo : EIATTR_CBANK_PARAM_SIZE
	.align		4
.L_131:
        /*0018*/ 	.byte	0x03, 0x19
        /*001a*/ 	.short	0x0028


	//----- nvinfo : EIATTR_KPARAM_INFO
	.align		4
        /*001c*/ 	.byte	0x04, 0x17
        /*001e*/ 	.short	(.L_133 - .L_132)
.L_132:
        /*0020*/ 	.word	0x00000000
        /*0024*/ 	.short	0x0004
        /*0026*/ 	.short	0x0020
        /*0028*/ 	.byte	0x00, 0xf0, 0x21, 0x00


	//----- nvinfo : EIATTR_KPARAM_INFO
	.align		4
.L_133:
        /*002c*/ 	.byte	0x04, 0x17
        /*002e*/ 	.short	(.L_135 - .L_134)
.L_134:
        /*0030*/ 	.word	0x00000000
        /*0034*/ 	.short	0x0003
        /*0036*/ 	.short	0x0018
        /*0038*/ 	.byte	0x00, 0xf0, 0x21, 0x00


	//----- nvinfo : EIATTR_KPARAM_INFO
	.align		4
.L_135:
        /*003c*/ 	.byte	0x04, 0x17
        /*003e*/ 	.short	(.L_137 - .L_136)
.L_136:
        /*0040*/ 	.word	0x00000000
        /*0044*/ 	.short	0x0002
        /*0046*/ 	.short	0x0010
        /*0048*/ 	.byte	0x00, 0xf0, 0x21, 0x00


	//----- nvinfo : EIATTR_KPARAM_INFO
	.align		4
.L_137:
        /*004c*/ 	.byte	0x04, 0x17
        /*004e*/ 	.short	(.L_139 - .L_138)
.L_138:
        /*0050*/ 	.word	0x00000000
        /*0054*/ 	.short	0x0001
        /*0056*/ 	.short	0x0008
        /*0058*/ 	.byte	0x00, 0xf0, 0x21, 0x00


	//----- nvinfo : EIATTR_KPARAM_INFO
	.align		4
.L_139:
        /*005c*/ 	.byte	0x04, 0x17
        /*005e*/ 	.short	(.L_141 - .L_140)
.L_140:
        /*0060*/ 	.word	0x00000000
        /*0064*/ 	.short	0x0000
        /*0066*/ 	.short	0x0000
        /*0068*/ 	.byte	0x00, 0xf0, 0x21, 0x00


	//----- nvinfo : EIATTR_WMMA_USED
	.align		4
.L_141:
        /*006c*/ 	.byte	0x01, 0x2b
	.zero		2


	//----- nvinfo : EIATTR_MAXREG_COUNT
	.align		4
        /*0070*/ 	.byte	0x03, 0x1b
        /*0072*/ 	.short	0x0080


	//----- nvinfo : EIATTR_EXIT_INSTR_OFFSETS
	.align		4
        /*0074*/ 	.byte	0x04, 0x1c
        /*0076*/ 	.short	(.L_143 - .L_142)


	//   ....[0]....
.L_142:
        /*0078*/ 	.word	0x00002330


	//   ....[1]....
        /*007c*/ 	.word	0x000023b0


	//----- nvinfo : EIATTR_MAX_THREADS
	.align		4
.L_143:
        /*0080*/ 	.byte	0x04, 0x05
        /*0082*/ 	.short	(.L_145 - .L_144)
.L_144:
        /*0084*/ 	.word	0x00000200
        /*0088*/ 	.word	0x00000001
        /*008c*/ 	.word	0x00000001
.L_145:


//--------------------- .nv.info.gemm_n_3585_to_3840__kernel --------------------------
	.section	.nv.info.gemm_n_3585_to_3840__kernel,"",@"SHT_CUDA_INFO"
	.align	4


	//----- nvinfo : EIATTR_CUDA_API_VERSION
	.align		4
        /*0000*/ 	.byte	0x04, 0x37
        /*0002*/ 	.short	(.L_147 - .L_146)
.L_146:
        /*0004*/ 	.word	0x00000076


	//----- nvinfo : EIATTR_SW2861232_WAR
	.align		4
.L_147:
        /*0008*/ 	.byte	0x01, 0x35
	.zero		2


	//----- nvinfo : EIATTR_PARAM_CBANK
	.align		4
        /*000c*/ 	.byte	0x04, 0x0a
        /*000e*/ 	.short	(.L_149 - .L_148)
	.align		4
.L_148:
        /*0010*/ 	.word	index@(.nv.constant0.gemm_n_3585_to_3840__kernel)
        /*0014*/ 	.short	0x0160
        /*0016*/ 	.short	0x0028


	//----- nvinfo : EIATTR_CBANK_PARAM_SIZE
	.align		4
.L_149:
        /*0018*/ 	.byte	0x03, 0x19
        /*001a*/ 	.short	0x0028


	//----- nvinfo : EIATTR_KPARAM_INFO
	.align		4
        /*001c*/ 	.byte	0x04, 0x17
        /*001e*/ 	.short	(.L_151 - .L_150)
.L_150:
        /*0020*/ 	.word	0x00000000
        /*0024*/ 	.short	0x0004
        /*0026*/ 	.short	0x0020
        /*0028*/ 	.byte	0x00, 0xf0, 0x21, 0x00


	//----- nvinfo : EIATTR_KPARAM_INFO
	.align		4
.L_151:
        /*002c*/ 	.byte	0x04, 0x17
        /*002e*/ 	.short	(.L_153 - .L_152)
.L_152:
        /*0030*/ 	.word	0x00000000
        /*0034*/ 	.short	0x0003
        /*0036*/ 	.short	0x0018
        /*0038*/ 	.byte	0x00, 0xf0, 0x21, 0x00


	//----- nvinfo : EIATTR_KPARAM_INFO
	.align		4
.L_153:
        /*003c*/ 	.byte	0x04, 0x17
        /*003e*/ 	.short	(.L_155 - .L_154)
.L_154:
        /*0040*/ 	.word	0x00000000
        /*0044*/ 	.short	0x0002
        /*0046*/ 	.short	0x0010
        /*0048*/ 	.byte	0x00, 0xf0, 0x21, 0x00


	//----- nvinfo : EIATTR_KPARAM_INFO
	.align		4
.L_155:
        /*004c*/ 	.byte	0x04, 0x17
        /*004e*/ 	.short	(.L_157 - .L_156)
.L_156:
        /*0050*/ 	.word	0x00000000
        /*0054*/ 	.short	0x0001
        /*0056*/ 	.short	0x0008
        /*0058*/ 	.byte	0x00, 0xf0, 0x21, 0x00


	//----- nvinfo : EIATTR_KPARAM_INFO
	.align		4
.L_157:
        /*005c*/ 	.byte	0x04, 0x17
        /*005e*/ 	.short	(.L_159 - .L_158)
.L_158:
        /*0060*/ 	.word	0x00000000
        /*0064*/ 	.short	0x0000
        /*0066*/ 	.short	0x0000
        /*0068*/ 	.byte	0x00, 0xf0, 0x21, 0x00


	//----- nvinfo : EIATTR_WMMA_USED
	.align		4
.L_159:
        /*006c*/ 	.byte	0x01, 0x2b
	.zero		2


	//----- nvinfo : EIATTR_MAXREG_COUNT
	.align		4
        /*0070*/ 	.byte	0x03, 0x1b
        /*0072*/ 	.short	0x00a8


	//----- nvinfo : EIATTR_EXIT_INSTR_OFFSETS
	.align		4
        /*0074*/ 	.byte	0x04, 0x1c
        /*0076*/ 	.short	(.L_161 - .L_160)


	//   ....[0]....
.L_160:
        /*0078*/ 	.word	0x00002d30


	//   ....[1]....
        /*007c*/ 	.word	0x00002db0


	//----- nvinfo : EIATTR_MAX_THREADS
	.align		4
.L_161:
        /*0080*/ 	.byte	0x04, 0x05
        /*0082*/ 	.short	(.L_163 - .L_162)
.L_162:
        /*0084*/ 	.word	0x00000180
        /*0088*/ 	.word	0x00000001
        /*008c*/ 	.word	0x00000001
.L_163:


//--------------------- .nv.info.gemm_n_3329_to_3584__kernel --------------------------
	.section	.nv.info.gemm_n_3329_to_3584__kernel,"",@"SHT_CUDA_INFO"
	.align	4


	//----- nvinfo : EIATTR_CUDA_API_VERSION
	.align		4
        /*0000*/ 	.byte	0x04, 0x37
        /*0002*/ 	.short	(.L_165 - .L_164)
.L_164:
        /*0004*/ 	.word	0x00000076


	//----- nvinfo : EIATTR_SW2861232_WAR
	.align		4
.L_165:
        /*0008*/ 	.byte	0x01, 0x35
	.zero		2


	//----- nvinfo : EIATTR_PARAM_CBANK
	.align		4
        /*000c*/ 	.byte	0x04, 0x0a
        /*000e*/ 	.short	(.L_167 - .L_166)
	.align		4
.L_166:
        /*0010*/ 	.word	index@(.nv.constant0.gemm_n_3329_to_3584__kernel)
        /*0014*/ 	.short	0x0160
        /*0016*/ 	.short	0x0028


	//----- nvinfo : EIATTR_CBANK_PARAM_SIZE
	.align		4
.L_167:
        /*0018*/ 	.byte	0x03, 0x19
        /*001a*/ 	.short	0x0028


	//----- nvinfo : EIATTR_KPARAM_INFO
	.align		4
        /*001c*/ 	.byte	0x04, 0x17
        /*001e*/ 	.short	(.L_169 - .L_168)
.L_168:
        /*0020*/ 	.word	0x00000000
        /*0024*/ 	.short	0x0004
        /*0026*/ 	.short	0x0020
        /*0028*/ 	.byte	0x00, 0xf0, 0x21, 0x00


	//----- nvinfo : EIATTR_KPARAM_INFO
	.align		4
.L_169:
        /*002c*/ 	.byte	0x04, 0x17
        /*002e*/ 	.short	(.L_171 - .L_170)
.L_170:
        /*0030*/ 	.word	0x00000000
        /*0034*/ 	.short	0x0003
        /*0036*/ 	.short	0x0018
        /*0038*/ 	.byte	0x00, 0xf0, 0x21, 0x00


	//----- nvinfo : EIATTR_KPARAM_INFO
	.align		4
.L_171:
        /*003c*/ 	.byte	0x04, 0x17
        /*003e*/ 	.short	(.L_173 - .L_172)
.L_172:
        /*0040*/ 	.word	0x00000000
        /*0044*/ 	.short	0x0002
        /*0046*/ 	.short	0x0010
        /*0048*/ 	.byte	0x00, 0xf0, 0x21, 0x00


	//----- nvinfo : EIATTR_KPARAM_INFO
	.align		4
.L_173:
        /*004c*/ 	.byte	0x04, 0x17
        /*004e*/ 	.short	(.L_175 - .L_174)
.L_174:
        /*0050*/ 	.word	0x00000000
        /*0054*/ 	.short	0x0001
        /*0056*/ 	.short	0x0008
        /*0058*/ 	.byte	0x00, 0xf0, 0x21, 0x00


	//----- nvinfo : EIATTR_KPARAM_INFO
	.align		4
.L_175:
        /*005c*/ 	.byte	0x04, 0x17
        /*005e*/ 	.short	(.L_177 - .L_176)
.L_176:
        /*0060*/ 	.word	0x00000000
        /*0064*/ 	.short	0x0000
        /*0066*/ 	.short	0x0000
        /*0068*/ 	.byte	0x00, 0xf0, 0x21, 0x00


	//----- nvinfo : EIATTR_WMMA_USED
	.align		4
.L_177:
        /*006c*/ 	.byte	0x01, 0x2b
	.zero		2


	//----- nvinfo : EIATTR_MAXREG_COUNT
	.align		4
        /*0070*/ 	.byte	0x03, 0x1b
        /*0072*/ 	.short	0x00a8


	//----- nvinfo : EIATTR_EXIT_INSTR_OFFSETS
	.align		4
        /*0074*/ 	.byte	0x04, 0x1c
        /*0076*/ 	.short	(.L_179 - .L_178)


	//   ....[0]....
.L_178:
        /*0078*/ 	.word	0x00002d30


	//   ....[1]....
        /*007c*/ 	.word	0x00002db0


	//----- nvinfo : EIATTR_MAX_THREADS
	.align		4
.L_179:
        /*0080*/ 	.byte	0x04, 0x05
        /*0082*/ 	.short	(.L_181 - .L_180)
.L_180:
        /*0084*/ 	.word	0x00000180
        /*0088*/ 	.word	0x00000001
        /*008c*/ 	.word	0x00000001
.L_181:


//--------------------- .nv.info.gemm_n_3073_to_3328__kernel --------------------------
	.section	.nv.info.gemm_n_3073_to_3328__kernel,"",@"SHT_CUDA_INFO"
	.align	4


	//----- nvinfo : EIATTR_CUDA_API_VERSION
	.align		4
        /*0000*/ 	.byte	0x04, 0x37
        /*0002*/ 	.short	(.L_183 - .L_182)
.L_182:
        /*0004*/ 	.word	0x00000076


	//----- nvinfo : EIATTR_SW2861232_WAR
	.align		4
.L_183:
        /*0008*/ 	.byte	0x01, 0x35
	.zero		2


	//----- nvinfo : EIATTR_PARAM_CBANK
	.align		4
        /*000c*/ 	.byte	0x04, 0x0a
        /*000e*/ 	.short	(.L_185 - .L_184)
	.align		4
.L_184:
        /*0010*/ 	.word	index@(.nv.constant0.gemm_n_3073_to_3328__kernel)
        /*0014*/ 	.short	0x0160
        /*0016*/ 	.short	0x0028


	//----- nvinfo : EIATTR_CBANK_PARAM_SIZE
	.align		4
.L_185:
        /*0018*/ 	.byte	0x03, 0x19
        /*001a*/ 	.short	0x0028


	//----- nvinfo : EIATTR_KPARAM_INFO
	.align		4
        /*001c*/ 	.byte	0x04, 0x17
        /*001e*/ 	.short	(.L_187 - .L_186)
.L_186:
        /*0020*/ 	.word	0x00000000
        /*0024*/ 	.short	0x0004
        /*0026*/ 	.short	0x0020
        /*0028*/ 	.byte	0x00, 0xf0, 0x21, 0x00


	//----- nvinfo : EIATTR_KPARAM_INFO
	.align		4
.L_187:
        /*002c*/ 	.byte	0x04, 0x17
        /*002e*/ 	.short	(.L_189 - .L_188)
.L_188:
        /*0030*/ 	.word	0x00000000
        /*0034*/ 	.short	0x0003
        /*0036*/ 	.short	0x0018
        /*0038*/ 	.byte	0x00, 0xf0, 0x21, 0x00


	//----- nvinfo : EIATTR_KPARAM_INFO
	.align		4
.L_189:
        /*003c*/ 	.byte	0x04, 0x17
        /*003e*/ 	.short	(.L_191 - .L_190)
.L_190:
        /*0040*/ 	.word	0x00000000
        /*0044*/ 	.short	0x0002
        /*0046*/ 	.short	0x0010
        /*0048*/ 	.byte	0x00, 0xf0, 0x21, 0x00


	//----- nvinfo : EIATTR_KPARAM_INFO
	.align		4
.L_191:
        /*004c*/ 	.byte	0x04, 0x17
        /*004e*/ 	.short	(.L_193 - .L_192)
.L_192:
        /*0050*/ 	.word	0x00000000
        /*0054*/ 	.short	0x0001
        /*0056*/ 	.short	0x0008
        /*0058*/ 	.byte	0x00, 0xf0, 0x21, 0x00


	//----- nvinfo : EIATTR_KPARAM_INFO
	.align		4
.L_193:
        /*005c*/ 	.byte	0x04, 0x17
        /*005e*/ 	.short	(.L_195 - .L_194)
.L_194:
        /*0060*/ 	.word	0x00000000
        /*0064*/ 	.short	0x0000
        /*0066*/ 	.short	0x0000
        /*0068*/ 	.byte	0x00, 0xf0, 0x21, 0x00


	//----- nvinfo : EIATTR_WMMA_USED
	.align		4
.L_195:
        /*006c*/ 	.byte	0x01, 0x2b
	.zero		2


	//----- nvinfo : EIATTR_MAXREG_COUNT
	.align		4
        /*0070*/ 	.byte	0x03, 0x1b
        /*0072*/ 	.short	0x00a8


	//----- nvinfo : EIATTR_EXIT_INSTR_OFFSETS
	.align		4
        /*0074*/ 	.byte	0x04, 0x1c
        /*0076*/ 	.short	(.L_197 - .L_196)


	//   ....[0]....
.L_196:
        /*0078*/ 	.word	0x00002d50


	//   ....[1]....
        /*007c*/ 	.word	0x00002dd0


	//----- nvinfo : EIATTR_MAX_THREADS
	.align		4
.L_197:
        /*0080*/ 	.byte	0x04, 0x05
        /*0082*/ 	.short	(.L_199 - .L_198)
.L_198:
        /*0084*/ 	.word	0x00000180
        /*0088*/ 	.word	0x00000001
        /*008c*/ 	.word	0x00000001
.L_199:


//--------------------- .nv.info.gemm_n_2817_to_3072__kernel --------------------------
	.section	.nv.info.gemm_n_2817_to_3072__kernel,"",@"SHT_CUDA_INFO"
	.align	4


	//----- nvinfo : EIATTR_CUDA_API_VERSION
	.align		4
        /*0000*/ 	.byte	0x04, 0x37
        /*0002*/ 	.short	(.L_201 - .L_200)
.L_200:
        /*0004*/ 	.word	0x00000076


	//----- nvinfo : EIATTR_SW2861232_WAR
	.align		4
.L_201:
        /*0008*/ 	.byte	0x01, 0x35
	.zero		2


	//----- nvinfo : EIATTR_PARAM_CBANK
	.align		4
        /*000c*/ 	.byte	0x04, 0x0a
        /*000e*/ 	.short	(.L_203 - .L_202)
	.align		4
.L_202:
        /*0010*/ 	.word	index@(.nv.constant0.gemm_n_2817_to_3072__kernel)
        /*0014*/ 	.short	0x0160
        /*0016*/ 	.short	0x0028


	//----- nvinfo : EIATTR_CBANK_PARAM_SIZE
	.align		4
.L_203:
        /*0018*/ 	.byte	0x03, 0x19
        /*001a*/ 	.short	0x0028


	//----- nvinfo : EIATTR_KPARAM_INFO
	.align		4
        /*001c*/ 	.byte	0x04, 0x17
        /*001e*/ 	.short	(.L_205 - .L_204)
.L_204:
        /*0020*/ 	.word	0x00000000
        /*0024*/ 	.short	0x0004
        /*0026*/ 	.short	0x0020
        /*0028*/ 	.byte	0x00, 0xf0, 0x21, 0x00


	//----- nvinfo : EIATTR_KPARAM_INFO
	.align		4
.L_205:
        /*002c*/ 	.byte	0x04, 0x17
        /*002e*/ 	.short	(.L_207 - .L_206)
.L_206:
        /*0030*/ 	.word	0x00000000
        /*0034*/ 	.short	0x0003
        /*0036*/ 	.short	0x0018
        /*0038*/ 	.byte	0x00, 0xf0, 0x21, 0x00


	//----- nvinfo : EIATTR_KPARAM_INFO
	.align		4
.L_207:
        /*003c*/ 	.byte	0x04, 0x17
        /*003e*/ 	.short	(.L_209 - .L_208)
.L_208:
        /*0040*/ 	.word	0x00000000
        /*0044*/ 	.short	0x0002
        /*0046*/ 	.short	0x0010
        /*0048*/ 	.byte	0x00, 0xf0, 0x21, 0x00


	//----- nvinfo : EIATTR_KPARAM_INFO
	.align		4
.L_209:
        /*004c*/ 	.byte	0x04, 0x17
        /*004e*/ 	.short	(.L_211 - .L_210)
.L_210:
        /*0050*/ 	.word	0x00000000
        /*0054*/ 	.short	0x0001
        /*0056*/ 	.short	0x0008
        /*0058*/ 	.byte	0x00, 0xf0, 0x21, 0x00


	//----- nvinfo : EIATTR_KPARAM_INFO
	.align		4
.L_211:
        /*005c*/ 	.byte	0x04, 0x17
        /*005e*/ 	.short	(.L_213 - .L_212)
.L_212:
        /*0060*/ 	.word	0x00000000
        /*0064*/ 	.short	0x0000
        /*0066*/ 	.short	0x0000
        /*0068*/ 	.byte	0x00, 0xf0, 0x21, 0x00


	//----- nvinfo : EIATTR_WMMA_USED
	.align		4
.L_213:
        /*006c*/ 	.byte	0x01, 0x2b
	.zero		2


	//----- nvinfo : EIATTR_MAXREG_COUNT
	.align		4
        /*0070*/ 	.byte	0x03, 0x1b
        /*0072*/ 	.short	0x0080


	//----- nvinfo : EIATTR_EXIT_INSTR_OFFSETS
	.align		4
        /*0074*/ 	.byte	0x04, 0x1c
        /*0076*/ 	.short	(.L_215 - .L_214)


	//   ....[0]....
.L_214:
        /*0078*/ 	.word	0x00002330


	//   ....[1]....
        /*007c*/ 	.word	0x000023b0


	//----- nvinfo : EIATTR_MAX_THREADS
	.align		4
.L_215:
        /*0080*/ 	.byte	0x04, 0x05
        /*0082*/ 	.short	(.L_217 - .L_216)
.L_216:
        /*0084*/ 	.word	0x00000200
        /*0088*/ 	.word	0x00000001
        /*008c*/ 	.word	0x00000001
.L_217:


//--------------------- .nv.info.gemm_n_2561_to_2816__kernel --------------------------
	.section	.nv.info.gemm_n_2561_to_2816__kernel,"",@"SHT_CUDA_INFO"
	.align	4


	//----- nvinfo : EIATTR_CUDA_API_VERSION
	.align		4
        /*0000*/ 	.byte	0x04, 0x37
        /*0002*/ 	.short	(.L_219 - .L_218)
.L_218:
        /*0004*/ 	.word	0x00000076


	//----- nvinfo : EIATTR_SW2861232_WAR
	.align		4
.L_219:
        /*0008*/ 	.byte	0x01, 0x35
	.zero		2


	//----- nvinfo : EIATTR_PARAM_CBANK
	.align		4
        /*000c*/ 	.byte	0x04, 0x0a
        /*000e*/ 	.short	(.L_221 - .L_220)
	.align		4
.L_220:
        /*0010*/ 	.word	index@(.nv.constant0.gemm_n_2561_to_2816__kernel)
        /*0014*/ 	.short	0x0160
        /*0016*/ 	.short	0x0028


	//----- nvinfo : EIATTR_CBANK_PARAM_SIZE
	.align		4
.L_221:
        /*0018*/ 	.byte	0x03, 0x19
        /*001a*/ 	.short	0x0028


	//----- nvinfo : EIATTR_KPARAM_INFO
	.align		4
        /*001c*/ 	.byte	0x04, 0x17
        /*001e*/ 	.short	(.L_223 - .L_222)
.L_222:
        /*0020*/ 	.word	0x00000000
        /*0024*/ 	.short	0x0004
        /*0026*/ 	.short	0x0020
        /*0028*/ 	.byte	0x00, 0xf0, 0x21, 0x00


	//----- nvinfo : EIATTR_KPARAM_INFO
	.align		4
.L_223:
        /*002c*/ 	.byte	0x04, 0x17
        /*002e*/ 	.short	(.L_225 - .L_224)
.L_224:
        /*0030*/ 	.word	0x00000000
        /*0034*/ 	.short	0x0003
        /*0036*/ 	.short	0x0018
        /*0038*/ 	.byte	0x00, 0xf0, 0x21, 0x00


	//----- nvinfo : EIATTR_KPARAM_INFO
	.align		4
.L_225:
        /*003c*/ 	.byte	0x04, 0x17
        /*003e*/ 	.short	(.L_227 - .L_226)
.L_226:
        /*0040*/ 	.word	0x00000000
        /*0044*/ 	.short	0x0002
        /*0046*/ 	.short	0x0010
        /*0048*/ 	.byte	0x00, 0xf0, 0x21, 0x00


	//----- nvinfo : EIATTR_KPARAM_INFO
	.align		4
.L_227:
        /*004c*/ 	.byte	0x04, 0x17
        /*004e*/ 	.short	(.L_229 - .L_228)
.L_228:
        /*0050*/ 	.word	0x00000000
        /*0054*/ 	.short	0x0001
        /*0056*/ 	.short	0x0008
        /*0058*/ 	.byte	0x00, 0xf0, 0x21, 0x00


	//----- nvinfo : EIATTR_KPARAM_INFO
	.align		4
.L_229:
        /*005c*/ 	.byte	0x04, 0x17
        /*005e*/ 	.short	(.L_231 - .L_230)
.L_230:
        /*0060*/ 	.word	0x00000000
        /*0064*/ 	.short	0x0000
        /*0066*/ 	.short	0x0000
        /*0068*/ 	.byte	0x00, 0xf0, 0x21, 0x00


	//----- nvinfo : EIATTR_WMMA_USED
	.align		4
.L_231:
        /*006c*/ 	.byte	0x01, 0x2b
	.zero		2


	//----- nvinfo : EIATTR_MAXREG_COUNT
	.align		4
        /*0070*/ 	.byte	0x03, 0x1b
        /*0072*/ 	.short	0x00a8


	//----- nvinfo : EIATTR_EXIT_INSTR_OFFSETS
	.align		4
        /*0074*/ 	.byte	0x04, 0x1c
        /*0076*/ 	.short	(.L_233 - .L_232)


	//   ....[0]....
.L_232:
        /*0078*/ 	.word	0x00002d30


	//   ....[1]....
        /*007c*/ 	.word	0x00002db0


	//----- nvinfo : EIATTR_MAX_THREADS
	.align		4
.L_233:
        /*0080*/ 	.byte	0x04, 0x05
        /*0082*/ 	.short	(.L_235 - .L_234)
.L_234:
        /*0084*/ 	.word	0x00000180
        /*0088*/ 	.word	0x00000001
        /*008c*/ 	.word	0x00000001
.L_235:


//--------------------- .nv.info.gemm_n_2305_to_2560__kernel --------------------------
	.section	.nv.info.gemm_n_2305_to_2560__kernel,"",@"SHT_CUDA_INFO"
	.align	4


	//----- nvinfo : EIATTR_CUDA_API_VERSION
	.align		4
        /*0000*/ 	.byte	0x04, 0x37
        /*0002*/ 	.short	(.L_237 - .L_236)
.L_236:
        /*0004*/ 	.word	0x00000076


	//----- nvinfo : EIATTR_SW2861232_WAR
	.align		4
.L_237:
        /*0008*/ 	.byte	0x01, 0x35
	.zero		2


	//----- nvinfo : EIATTR_PARAM_CBANK
	.align		4
        /*000c*/ 	.byte	0x04, 0x0a
        /*000e*/ 	.short	(.L_239 - .L_238)
	.align		4
.L_238:
        /*0010*/ 	.word	index@(.nv.constant0.gemm_n_2305_to_2560__kernel)
        /*0014*/ 	.short	0x0160
        /*0016*/ 	.short	0x0028


	//----- nvinfo : EIATTR_CBANK_PARAM_SIZE
	.align		4
.L_239:
        /*0018*/ 	.byte	0x03, 0x19
        /*001a*/ 	.short	0x0028


	//----- nvinfo : EIATTR_KPARAM_INFO
	.align		4
        /*001c*/ 	.byte	0x04, 0x17
        /*001e*/ 	.short	(.L_241 - .L_240)
.L_240:
        /*0020*/ 	.word	0x00000000
        /*0024*/ 	.short	0x0004
        /*0026*/ 	.short	0x0020
        /*0028*/ 	.byte	0x00, 0xf0, 0x21, 0x00


	//----- nvinfo : EIATTR_KPARAM_INFO
	.align		4
.L_241:
        /*002c*/ 	.byte	0x04, 0x17
        /*002e*/ 	.short	(.L_243 - .L_242)
.L_242:
        /*0030*/ 	.word	0x00000000
        /*0034*/ 	.short	0x0003
        /*0036*/ 	.short	0x0018
        /*0038*/ 	.byte	0x00, 0xf0, 0x21, 0x00


	//----- nvinfo : EIATTR_KPARAM_INFO
	.align		4
.L_243:
        /*003c*/ 	.byte	0x04, 0x17
        /*003e*/ 	.short	(.L_245 - .L_244)
.L_244:
        /*0040*/ 	.word	0x00000000
        /*0044*/ 	.short	0x0002
        /*0046*/ 	.short	0x0010
        /*0048*/ 	.byte	0x00, 0xf0, 0x21, 0x00


	//----- nvinfo : EIATTR_KPARAM_INFO
	.align		4
.L_245:
        /*004c*/ 	.byte	0x04, 0x17
        /*004e*/ 	.short	(.L_247 - .L_246)
.L_246:
        /*0050*/ 	.word	0x00000000
        /*0054*/ 	.short	0x0001
        /*0056*/ 	.short	0x0008
        /*0058*/ 	.byte	0x00, 0xf0, 0x21, 0x00


	//----- nvinfo : EIATTR_KPARAM_INFO
	.align		4
.L_247:
        /*005c*/ 	.byte	0x04, 0x17
        /*005e*/ 	.short	(.L_249 - .L_248)
.L_248:
        /*0060*/ 	.word	0x00000000
        /*0064*/ 	.short	0x0000
        /*0066*/ 	.short	0x0000
        /*0068*/ 	.byte	0x00, 0xf0, 0x21, 0x00


	//----- nvinfo : EIATTR_WMMA_USED
	.align		4
.L_249:
        /*006c*/ 	.byte	0x01, 0x2b
	.zero		2


	//----- nvinfo : EIATTR_MAXREG_COUNT
	.align		4
        /*0070*/ 	.byte	0x03, 0x1b
        /*0072*/ 	.short	0x00ff


	//----- nvinfo : EIATTR_EXIT_INSTR_OFFSETS
	.align		4
        /*0074*/ 	.byte	0x04, 0x1c
        /*0076*/ 	.short	(.L_251 - .L_250)


	//   ....[0]....
.L_250:
        /*0078*/ 	.word	0x00005890


	//   ....[1]....
        /*007c*/ 	.word	0x00005910


	//----- nvinfo : EIATTR_MAX_THREADS
	.align		4
.L_251:
        /*0080*/ 	.byte	0x04, 0x05
        /*0082*/ 	.short	(.L_253 - .L_252)
.L_252:
        /*0084*/ 	.word	0x000000e0
        /*0088*/ 	.word	0x00000001
        /*008c*/ 	.word	0x00000001
.L_253:


//--------------------- .nv.info.gemm_n_2049_to_2304__kernel --------------------------
	.section	.nv.info.gemm_n_2049_to_2304__kernel,"",@"SHT_CUDA_INFO"
	.align	4


	//----- nvinfo : EIATTR_CUDA_API_VERSION
	.align		4
        /*0000*/ 	.byte	0x04, 0x37
        /*0002*/ 	.short	(.L_255 - .L_254)
.L_254:
        /*0004*/ 	.word	0x00000076


	//----- nvinfo : EIATTR_SW2861232_WAR
	.align		4
.L_255:
        /*0008*/ 	.byte	0x01, 0x35
	.zero		2


	//----- nvinfo : EIATTR_PARAM_CBANK
	.align		4
        /*000c*/ 	.byte	0x04, 0x0a
        /*000e*/ 	.short	(.L_257 - .L_256)
	.align		4
.L_256:
        /*0010*/ 	.word	index@(.nv.constant0.gemm_n_2049_to_2304__kernel)
        /*0014*/ 	.short	0x0160
        /*0016*/ 	.short	0x0028


	//----- nvinfo : EIATTR_CBANK_PARAM_SIZE
	.align		4
.L_257:
        /*0018*/ 	.byte	0x03, 0x19
        /*001a*/ 	.short	0x0028


	//----- nvinfo : EIATTR_KPARAM_INFO
	.align		4
        /*001c*/ 	.byte	0x04, 0x17
        /*001e*/ 	.short	(.L_259 - .L_258)
.L_258:
        /*0020*/ 	.word	0x00000000
        /*0024*/ 	.short	0x0004
        /*0026*/ 	.short	0x0020
        /*0028*/ 	.byte	0x00, 0xf0, 0x21, 0x00


	//----- nvinfo : EIATTR_KPARAM_INFO
	.align		4
.L_259:
        /*002c*/ 	.byte	0x04, 0x17
        /*002e*/ 	.short	(.L_261 - .L_260)
.L_260:
        /*0030*/ 	.word	0x00000000
        /*0034*/ 	.short	0x0003
        /*0036*/ 	.short	0x0018
        /*0038*/ 	.byte	0x00, 0xf0, 0x21, 0x00


	//----- nvinfo : EIATTR_KPARAM_INFO
	.align		4
.L_261:
        /*003c*/ 	.byte	0x04, 0x17
        /*003e*/ 	.short	(.L_263 - .L_262)
.L_262:
        /*0040*/ 	.word	0x00000000
        /*0044*/ 	.short	0x0002
        /*0046*/ 	.short	0x0010
        /*0048*/ 	.byte	0x00, 0xf0, 0x21, 0x00


	//----- nvinfo : EIATTR_KPARAM_INFO
	.align		4
.L_263:
        /*004c*/ 	.byte	0x04, 0x17
        /*004e*/ 	.short	(.L_265 - .L_264)
.L_264:
        /*0050*/ 	.word	0x00000000
        /*0054*/ 	.short	0x0001
        /*0056*/ 	.short	0x0008
        /*0058*/ 	.byte	0x00, 0xf0, 0x21, 0x00


	//----- nvinfo : EIATTR_KPARAM_INFO
	.align		4
.L_265:
        /*005c*/ 	.byte	0x04, 0x17
        /*005e*/ 	.short	(.L_267 - .L_266)
.L_266:
        /*0060*/ 	.word	0x00000000
        /*0064*/ 	.short	0x0000
        /*0066*/ 	.short	0x0000
        /*0068*/ 	.byte	0x00, 0xf0, 0x21, 0x00


	//----- nvinfo : EIATTR_WMMA_USED
	.align		4
.L_267:
        /*006c*/ 	.byte	0x01, 0x2b
	.zero		2


	//----- nvinfo : EIATTR_MAXREG_COUNT
	.align		4
        /*0070*/ 	.byte	0x03, 0x1b
        /*0072*/ 	.short	0x00a8


	//----- nvinfo : EIATTR_EXIT_INSTR_OFFSETS
	.align		4
        /*0074*/ 	.byte	0x04, 0x1c
        /*0076*/ 	.short	(.L_269 - .L_268)


	//   ....[0]....
.L_268:
        /*0078*/ 	.word	0x00002d30


	//   ....[1]....
        /*007c*/ 	.word	0x00002db0


	//----- nvinfo : EIATTR_MAX_THREADS
	.align		4
.L_269:
        /*0080*/ 	.byte	0x04, 0x05
        /*0082*/ 	.short	(.L_271 - .L_270)
.L_270:
        /*0084*/ 	.word	0x00000180
        /*0088*/ 	.word	0x00000001
        /*008c*/ 	.word	0x00000001
.L_271:


//--------------------- .nv.info.gemm_n_1793_to_2048__kernel --------------------------
	.section	.nv.info.gemm_n_1793_to_2048__kernel,"",@"SHT_CUDA_INFO"
	.align	4


	//----- nvinfo : EIATTR_CUDA_API_VERSION
	.align		4
        /*0000*/ 	.byte	0x04, 0x37
        /*0002*/ 	.short	(.L_273 - .L_272)
.L_272:
        /*0004*/ 	.word	0x00000076


	//----- nvinfo : EIATTR_SW2861232_WAR
	.align		4
.L_273:
        /*0008*/ 	.byte	0x01, 0x35
	.zero		2


	//----- nvinfo : EIATTR_PARAM_CBANK
	.align		4
        /*000c*/ 	.byte	0x04, 0x0a
        /*000e*/ 	.short	(.L_275 - .L_274)
	.align		4
.L_274:
        /*0010*/ 	.word	index@(.nv.constant0.gemm_n_1793_to_2048__kernel)
        /*0014*/ 	.short	0x0160
        /*0016*/ 	.short	0x0028


	//----- nvinfo : EIATTR_CBANK_PARAM_SIZE
	.align		4
.L_275:
        /*0018*/ 	.byte	0x03, 0x19
        /*001a*/ 	.short	0x0028


	//----- nvinfo : EIATTR_KPARAM_INFO
	.align		4
        /*001c*/ 	.byte	0x04, 0x17
        /*001e*/ 	.short	(.L_277 - .L_276)
.L_276:
        /*0020*/ 	.word	0x00000000
        /*0024*/ 	.short	0x0004
        /*0026*/ 	.short	0x0020
        /*0028*/ 	.byte	0x00, 0xf0, 0x21, 0x00


	//----- nvinfo : EIATTR_KPARAM_INFO
	.align		4
.L_277:
        /*002c*/ 	.byte	0x04, 0x17
        /*002e*/ 	.short	(.L_279 - .L_278)
.L_278:
        /*0030*/ 	.word	0x00000000
        /*0034*/ 	.short	0x0003
        /*0036*/ 	.short	0x0018
        /*0038*/ 	.byte	0x00, 0xf0, 0x21, 0x00


	//----- nvinfo : EIATTR_KPARAM_INFO
	.align		4
.L_279:
        /*003c*/ 	.byte	0x04, 0x17
        /*003e*/ 	.short	(.L_281 - .L_280)
.L_280:
        /*0040*/ 	.word	0x00000000
        /*0044*/ 	.short	0x0002
        /*0046*/ 	.short	0x0010
        /*0048*/ 	.byte	0x00, 0xf0, 0x21, 0x00


	//----- nvinfo : EIATTR_KPARAM_INFO
	.align		4
.L_281:
        /*004c*/ 	.byte	0x04, 0x17
        /*004e*/ 	.short	(.L_283 - .L_282)
.L_282:
        /*0050*/ 	.word	0x00000000
        /*0054*/ 	.short	0x0001
        /*0056*/ 	.short	0x0008
        /*0058*/ 	.byte	0x00, 0xf0, 0x21, 0x00


	//----- nvinfo : EIATTR_KPARAM_INFO
	.align		4
.L_283:
        /*005c*/ 	.byte	0x04, 0x17
        /*005e*/ 	.short	(.L_285 - .L_284)
.L_284:
        /*0060*/ 	.word	0x00000000
        /*0064*/ 	.short	0x0000
        /*0066*/ 	.short	0x0000
        /*0068*/ 	.byte	0x00, 0xf0, 0x21, 0x00


	//----- nvinfo : EIATTR_WMMA_USED
	.align		4
.L_285:
        /*006c*/ 	.byte	0x01, 0x2b
	.zero		2


	//----- nvinfo : EIATTR_MAXREG_COUNT
	.align		4
        /*0070*/ 	.byte	0x03, 0x1b
        /*0072*/ 	.short	0x00a8


	//----- nvinfo : EIATTR_EXIT_INSTR_OFFSETS
	.align		4
        /*0074*/ 	.byte	0x04, 0x1c
        /*0076*/ 	.short	(.L_287 - .L_286)


	//   ....[0]....
.L_286:
        /*0078*/ 	.word	0x00002d50


	//   ....[1]....
        /*007c*/ 	.word	0x00002dd0


	//----- nvinfo : EIATTR_MAX_THREADS
	.align		4
.L_287:
        /*0080*/ 	.byte	0x04, 0x05
        /*0082*/ 	.short	(.L_289 - .L_288)
.L_288:
        /*0084*/ 	.word	0x00000180
        /*0088*/ 	.word	0x00000001
        /*008c*/ 	.word	0x00000001
.L_289:


//--------------------- .nv.info.gemm_n_1537_to_1792__kernel --------------------------
	.section	.nv.info.gemm_n_1537_to_1792__kernel,"",@"SHT_CUDA_INFO"
	.align	4


	//----- nvinfo : EIATTR_CUDA_API_VERSION
	.align		4
        /*0000*/ 	.byte	0x04, 0x37
        /*0002*/ 	.short	(.L_291 - .L_290)
.L_290:
        /*0004*/ 	.word	0x00000076


	//----- nvinfo : EIATTR_SW2861232_WAR
	.align		4
.L_291:
        /*0008*/ 	.byte	0x01, 0x35
	.zero		2


	//----- nvinfo : EIATTR_PARAM_CBANK
	.align		4
        /*000c*/ 	.byte	0x04, 0x0a
        /*000e*/ 	.short	(.L_293 - .L_292)
	.align		4
.L_292:
        /*0010*/ 	.word	index@(.nv.constant0.gemm_n_1537_to_1792__kernel)
        /*0014*/ 	.short	0x0160
        /*0016*/ 	.short	0x0028


	//----- nvinfo : EIATTR_CBANK_PARAM_SIZE
	.align		4
.L_293:
        /*0018*/ 	.byte	0x03, 0x19
        /*001a*/ 	.short	0x0028


	//----- nvinfo : EIATTR_KPARAM_INFO
	.align		4
        /*001c*/ 	.byte	0x04, 0x17
        /*001e*/ 	.short	(.L_295 - .L_294)
.L_294:
        /*0020*/ 	.word	0x00000000
        /*0024*/ 	.short	0x0004
        /*0026*/ 	.short	0x0020
        /*0028*/ 	.byte	0x00, 0xf0, 0x21, 0x00


	//----- nvinfo : EIATTR_KPARAM_INFO
	.align		4
.L_295:
        /*002c*/ 	.byte	0x04, 0x17
        /*002e*/ 	.short	(.L_297 - .L_296)
.L_296:
        /*0030*/ 	.word	0x00000000
        /*0034*/ 	.short	0x0003
        /*0036*/ 	.short	0x0018
        /*0038*/ 	.byte	0x00, 0xf0, 0x21, 0x00


	//----- nvinfo : EIATTR_KPARAM_INFO
	.align		4
.L_297:
        /*003c*/ 	.byte	0x04, 0x17
        /*003e*/ 	.short	(.L_299 - .L_298)
.L_298:
        /*0040*/ 	.word	0x00000000
        /*0044*/ 	.short	0x0002
        /*0046*/ 	.short	0x0010
        /*0048*/ 	.byte	0x00, 0xf0, 0x21, 0x00


	//----- nvinfo : EIATTR_KPARAM_INFO
	.align		4
.L_299:
        /*004c*/ 	.byte	0x04, 0x17
        /*004e*/ 	.short	(.L_301 - .L_300)
.L_300:
        /*0050*/ 	.word	0x00000000
        /*0054*/ 	.short	0x0001
        /*0056*/ 	.short	0x0008
        /*0058*/ 	.byte	0x00, 0xf0, 0x21, 0x00


	//----- nvinfo : EIATTR_KPARAM_INFO
	.align		4
.L_301:
        /*005c*/ 	.byte	0x04, 0x17
        /*005e*/ 	.short	(.L_303 - .L_302)
.L_302:
        /*0060*/ 	.word	0x00000000
        /*0064*/ 	.short	0x0000
        /*0066*/ 	.short	0x0000
        /*0068*/ 	.byte	0x00, 0xf0, 0x21, 0x00


	//----- nvinfo : EIATTR_WMMA_USED
	.align		4
.L_303:
        /*006c*/ 	.byte	0x01, 0x2b
	.zero		2


	//----- nvinfo : EIATTR_MAXREG_COUNT
	.align		4
        /*0070*/ 	.byte	0x03, 0x1b
        /*0072*/ 	.short	0x00ff


	//----- nvinfo : EIATTR_EXIT_INSTR_OFFSETS
	.align		4
        /*0074*/ 	.byte	0x04, 0x1c
        /*0076*/ 	.short	(.L_305 - .L_304)


	//   ....[0]....
.L_304:
        /*0078*/ 	.word	0x00005890


	//   ....[1]....
        /*007c*/ 	.word	0x00005910


	//----- nvinfo : EIATTR_MAX_THREADS
	.align		4
.L_305:
        /*0080*/ 	.byte	0x04, 0x05
        /*0082*/ 	.short	(.L_307 - .L_306)
.L_306:
        /*0084*/ 	.word	0x000000e0
        /*0088*/ 	.word	0x00000001
        /*008c*/ 	.word	0x00000001
.L_307:


//--------------------- .nv.info.gemm_n_1281_to_1536__kernel --------------------------
	.section	.nv.info.gemm_n_1281_to_1536__kernel,"",@"SHT_CUDA_INFO"
	.align	4


	//----- nvinfo : EIATTR_CUDA_API_VERSION
	.align		4
        /*0000*/ 	.byte	0x04, 0x37
        /*0002*/ 	.short	(.L_309 - .L_308)
.L_308:
        /*0004*/ 	.word	0x00000076


	//----- nvinfo : EIATTR_SW2861232_WAR
	.align		4
.L_309:
        /*0008*/ 	.byte	0x01, 0x35
	.zero		2


	//----- nvinfo : EIATTR_PARAM_CBANK
	.align		4
        /*000c*/ 	.byte	0x04, 0x0a
        /*000e*/ 	.short	(.L_311 - .L_310)
	.align		4
.L_310:
        /*0010*/ 	.word	index@(.nv.constant0.gemm_n_1281_to_1536__kernel)
        /*0014*/ 	.short	0x0160
        /*0016*/ 	.short	0x0028


	//----- nvinfo : EIATTR_CBANK_PARAM_SIZE
	.align		4
.L_311:
        /*0018*/ 	.byte	0x03, 0x19
        /*001a*/ 	.short	0x0028


	//----- nvinfo : EIATTR_KPARAM_INFO
	.align		4
        /*001c*/ 	.byte	0x04, 0x17
        /*001e*/ 	.short	(.L_313 - .L_312)
.L_312:
        /*0020*/ 	.word	0x00000000
        /*0024*/ 	.short	0x0004
        /*0026*/ 	.short	0x0020
        /*0028*/ 	.byte	0x00, 0xf0, 0x21, 0x00


	//----- nvinfo : EIATTR_KPARAM_INFO
	.align		4
.L_313:
        /*002c*/ 	.byte	0x04, 0x17
        /*002e*/ 	.short	(.L_315 - .L_314)
.L_314:
        /*0030*/ 	.word	0x00000000
        /*0034*/ 	.short	0x0003
        /*0036*/ 	.short	0x0018
        /*0038*/ 	.byte	0x00, 0xf0, 0x21, 0x00


	//----- nvinfo : EIATTR_KPARAM_INFO
	.align		4
.L_315:
        /*003c*/ 	.byte	0x04, 0x17
        /*003e*/ 	.short	(.L_317 - .L_316)
.L_316:
        /*0040*/ 	.word	0x00000000
        /*0044*/ 	.short	0x0002
        /*0046*/ 	.short	0x0010
        /*0048*/ 	.byte	0x00, 0xf0, 0x21, 0x00


	//----- nvinfo : EIATTR_KPARAM_INFO
	.align		4
.L_317:
        /*004c*/ 	.byte	0x04, 0x17
        /*004e*/ 	.short	(.L_319 - .L_318)
.L_318:
        /*0050*/ 	.word	0x00000000
        /*0054*/ 	.short	0x0001
        /*0056*/ 	.short	0x0008
        /*0058*/ 	.byte	0x00, 0xf0, 0x21, 0x00


	//----- nvinfo : EIATTR_KPARAM_INFO
	.align		4
.L_319:
        /*005c*/ 	.byte	0x04, 0x17
        /*005e*/ 	.short	(.L_321 - .L_320)
.L_320:
        /*0060*/ 	.word	0x00000000
        /*0064*/ 	.short	0x0000
        /*0066*/ 	.short	0x0000
        /*0068*/ 	.byte	0x00, 0xf0, 0x21, 0x00


	//----- nvinfo : EIATTR_WMMA_USED
	.align		4
.L_321:
        /*006c*/ 	.byte	0x01, 0x2b
	.zero		2


	//----- nvinfo : EIATTR_MAXREG_COUNT
	.align		4
        /*0070*/ 	.byte	0x03, 0x1b
        /*0072*/ 	.short	0x00a8


	//----- nvinfo : EIATTR_EXIT_INSTR_OFFSETS
	.align		4
        /*0074*/ 	.byte	0x04, 0x1c
        /*0076*/ 	.short	(.L_323 - .L_322)


	//   ....[0]....
.L_322:
        /*0078*/ 	.word	0x00002d50


	//   ....[1]....
        /*007c*/ 	.word	0x00002dd0


	//----- nvinfo : EIATTR_MAX_THREADS
	.align		4
.L_323:
        /*0080*/ 	.byte	0x04, 0x05
        /*0082*/ 	.short	(.L_325 - .L_324)
.L_324:
        /*0084*/ 	.word	0x00000180
        /*0088*/ 	.word	0x00000001
        /*008c*/ 	.word	0x00000001
.L_325:


//--------------------- .nv.info.gemm_n_1025_to_1280__kernel --------------------------
	.section	.nv.info.gemm_n_1025_to_1280__kernel,"",@"SHT_CUDA_INFO"
	.align	4


	//----- nvinfo : EIATTR_CUDA_API_VERSION
	.align		4
        /*0000*/ 	.byte	0x04, 0x37
        /*0002*/ 	.short	(.L_327 - .L_326)
.L_326:
        /*0004*/ 	.word	0x00000076


	//----- nvinfo : EIATTR_SW2861232_WAR
	.align		4
.L_327:
        /*0008*/ 	.byte	0x01, 0x35
	.zero		2


	//----- nvinfo : EIATTR_PARAM_CBANK
	.align		4
        /*000c*/ 	.byte	0x04, 0x0a
        /*000e*/ 	.short	(.L_329 - .L_328)
	.align		4
.L_328:
        /*0010*/ 	.word	index@(.nv.constant0.gemm_n_1025_to_1280__kernel)
        /*0014*/ 	.short	0x0160
        /*0016*/ 	.short	0x0028


	//----- nvinfo : EIATTR_CBANK_PARAM_SIZE
	.align		4
.L_329:
        /*0018*/ 	.byte	0x03, 0x19
        /*001a*/ 	.short	0x0028


	//----- nvinfo : EIATTR_KPARAM_INFO
	.align		4
        /*001c*/ 	.byte	0x04, 0x17
        /*001e*/ 	.short	(.L_331 - .L_330)
.L_330:
        /*0020*/ 	.word	0x00000000
        /*0024*/ 	.short	0x0004
        /*0026*/ 	.short	0x0020
        /*0028*/ 	.byte	0x00, 0xf0, 0x21, 0x00


	//----- nvinfo : EIATTR_KPARAM_INFO
	.align		4
.L_331:
        /*002c*/ 	.byte	0x04, 0x17
        /*002e*/ 	.short	(.L_333 - .L_332)
.L_332:
        /*0030*/ 	.word	0x00000000
        /*0034*/ 	.short	0x0003
        /*0036*/ 	.short	0x0018
        /*0038*/ 	.byte	0x00, 0xf0, 0x21, 0x00


	//----- nvinfo : EIATTR_KPARAM_INFO
	.align		4
.L_333:
        /*003c*/ 	.byte	0x04, 0x17
        /*003e*/ 	.short	(.L_335 - .L_334)
.L_334:
        /*0040*/ 	.word	0x00000000
        /*0044*/ 	.short	0x0002
        /*0046*/ 	.short	0x0010
        /*0048*/ 	.byte	0x00, 0xf0, 0x21, 0x00


	//----- nvinfo : EIATTR_KPARAM_INFO
	.align		4
.L_335:
        /*004c*/ 	.byte	0x04, 0x17
        /*004e*/ 	.short	(.L_337 - .L_336)
.L_336:
        /*0050*/ 	.word	0x00000000
        /*0054*/ 	.short	0x0001
        /*0056*/ 	.short	0x0008
        /*0058*/ 	.byte	0x00, 0xf0, 0x21, 0x00


	//----- nvinfo : EIATTR_KPARAM_INFO
	.align		4
.L_337:
        /*005c*/ 	.byte	0x04, 0x17
        /*005e*/ 	.short	(.L_339 - .L_338)
.L_338:
        /*0060*/ 	.word	0x00000000
        /*0064*/ 	.short	0x0000
        /*0066*/ 	.short	0x0000
        /*0068*/ 	.byte	0x00, 0xf0, 0x21, 0x00


	//----- nvinfo : EIATTR_WMMA_USED
	.align		4
.L_339:
        /*006c*/ 	.byte	0x01, 0x2b
	.zero		2


	//----- nvinfo : EIATTR_MAXREG_COUNT
	.align		4
        /*0070*/ 	.byte	0x03, 0x1b
        /*0072*/ 	.short	0x00a8


	//----- nvinfo : EIATTR_EXIT_INSTR_OFFSETS
	.align		4
        /*0074*/ 	.byte	0x04, 0x1c
        /*0076*/ 	.short	(.L_341 - .L_340)


	//   ....[0]....
.L_340:
        /*0078*/ 	.word	0x00002d30


	//   ....[1]....
        /*007c*/ 	.word	0x00002db0


	//----- nvinfo : EIATTR_MAX_THREADS
	.align		4
.L_341:
        /*0080*/ 	.byte	0x04, 0x05
        /*0082*/ 	.short	(.L_343 - .L_342)
.L_342:
        /*0084*/ 	.word	0x00000180
        /*0088*/ 	.word	0x00000001
        /*008c*/ 	.word	0x00000001
.L_343:


//--------------------- .nv.info.gemm_n_769_to_1024__kernel --------------------------
	.section	.nv.info.gemm_n_769_to_1024__kernel,"",@"SHT_CUDA_INFO"
	.align	4


	//----- nvinfo : EIATTR_CUDA_API_VERSION
	.align		4
        /*0000*/ 	.byte	0x04, 0x37
        /*0002*/ 	.short	(.L_345 - .L_344)
.L_344:
        /*0004*/ 	.word	0x00000076


	//----- nvinfo : EIATTR_SW2861232_WAR
	.align		4
.L_345:
        /*0008*/ 	.byte	0x01, 0x35
	.zero		2


	//----- nvinfo : EIATTR_PARAM_CBANK
	.align		4
        /*000c*/ 	.byte	0x04, 0x0a
        /*000e*/ 	.short	(.L_347 - .L_346)
	.align		4
.L_346:
        /*0010*/ 	.word	index@(.nv.constant0.gemm_n_769_to_1024__kernel)
        /*0014*/ 	.short	0x0160
        /*0016*/ 	.short	0x0028


	//----- nvinfo : EIATTR_CBANK_PARAM_SIZE
	.align		4
.L_347:
        /*0018*/ 	.byte	0x03, 0x19
        /*001a*/ 	.short	0x0028


	//----- nvinfo : EIATTR_KPARAM_INFO
	.align		4
        /*001c*/ 	.byte	0x04, 0x17
        /*001e*/ 	.short	(.L_349 - .L_348)
.L_348:
        /*0020*/ 	.word	0x00000000
        /*0024*/ 	.short	0x0004
        /*0026*/ 	.short	0x0020
        /*0028*/ 	.byte	0x00, 0xf0, 0x21, 0x00


	//----- nvinfo : EIATTR_KPARAM_INFO
	.align		4
.L_349:
        /*002c*/ 	.byte	0x04, 0x17
        /*002e*/ 	.short	(.L_351 - .L_350)
.L_350:
        /*0030*/ 	.word	0x00000000
        /*0034*/ 	.short	0x0003
        /*0036*/ 	.short	0x0018
        /*0038*/ 	.byte	0x00, 0xf0, 0x21, 0x00


	//----- nvinfo : EIATTR_KPARAM_INFO
	.align		4
.L_351:
        /*003c*/ 	.byte	0x04, 0x17
        /*003e*/ 	.short	(.L_353 - .L_352)
.L_352:
        /*0040*/ 	.word	0x00000000
        /*0044*/ 	.short	0x0002
        /*0046*/ 	.short	0x0010
        /*0048*/ 	.byte	0x00, 0xf0, 0x21, 0x00


	//----- nvinfo : EIATTR_KPARAM_INFO
	.align		4
.L_353:
        /*004c*/ 	.byte	0x04, 0x17
        /*004e*/ 	.short	(.L_355 - .L_354)
.L_354:
        /*0050*/ 	.word	0x00000000
        /*0054*/ 	.short	0x0001
        /*0056*/ 	.short	0x0008
        /*0058*/ 	.byte	0x00, 0xf0, 0x21, 0x00


	//----- nvinfo : EIATTR_KPARAM_INFO
	.align		4
.L_355:
        /*005c*/ 	.byte	0x04, 0x17
        /*005e*/ 	.short	(.L_357 - .L_356)
.L_356:
        /*0060*/ 	.word	0x00000000
        /*0064*/ 	.short	0x0000
        /*0066*/ 	.short	0x0000
        /*0068*/ 	.byte	0x00, 0xf0, 0x21, 0x00


	//----- nvinfo : EIATTR_WMMA_USED
	.align		4
.L_357:
        /*006c*/ 	.byte	0x01, 0x2b
	.zero		2


	//----- nvinfo : EIATTR_MAXREG_COUNT
	.align		4
        /*0070*/ 	.byte	0x03, 0x1b
        /*0072*/ 	.short	0x00a8


	//----- nvinfo : EIATTR_EXIT_INSTR_OFFSETS
	.align		4
        /*0074*/ 	.byte	0x04, 0x1c
        /*0076*/ 	.short	(.L_359 - .L_358)


	//   ....[0]....
.L_358:
        /*0078*/ 	.word	0x00002ed0


	//   ....[1]....
        /*007c*/ 	.word	0x00002f50


	//----- nvinfo : EIATTR_MAX_THREADS
	.align		4
.L_359:
        /*0080*/ 	.byte	0x04, 0x05
        /*0082*/ 	.short	(.L_361 - .L_360)
.L_360:
        /*0084*/ 	.word	0x00000140
        /*0088*/ 	.word	0x00000001
        /*008c*/ 	.word	0x00000001
.L_361:


//--------------------- .nv.info.gemm_n_513_to_768__kernel --------------------------
	.section	.nv.info.gemm_n_513_to_768__kernel,"",@"SHT_CUDA_INFO"
	.align	4


	//----- nvinfo : EIATTR_CUDA_API_VERSION
	.align		4
        /*0000*/ 	.byte	0x04, 0x37
        /*0002*/ 	.short	(.L_363 - .L_362)
.L_362:
        /*0004*/ 	.word	0x00000076


	//----- nvinfo : EIATTR_SW2861232_WAR
	.align		4
.L_363:
        /*0008*/ 	.byte	0x01, 0x35
	.zero		2


	//----- nvinfo : EIATTR_PARAM_CBANK
	.align		4
        /*000c*/ 	.byte	0x04, 0x0a
        /*000e*/ 	.short	(.L_365 - .L_364)
	.align		4
.L_364:
        /*0010*/ 	.word	index@(.nv.constant0.gemm_n_513_to_768__kernel)
        /*0014*/ 	.short	0x0160
        /*0016*/ 	.short	0x0028


	//----- nvinfo : EIATTR_CBANK_PARAM_SIZE
	.align		4
.L_365:
        /*0018*/ 	.byte	0x03, 0x19
        /*001a*/ 	.short	0x0028


	//----- nvinfo : EIATTR_KPARAM_INFO
	.align		4
        /*001c*/ 	.byte	0x04, 0x17
        /*001e*/ 	.short	(.L_367 - .L_366)
.L_366:
        /*0020*/ 	.word	0x00000000
        /*0024*/ 	.short	0x0004
        /*0026*/ 	.short	0x0020
        /*0028*/ 	.byte	0x00, 0xf0, 0x21, 0x00


	//----- nvinfo : EIATTR_KPARAM_INFO
	.align		4
.L_367:
        /*002c*/ 	.byte	0x04, 0x17
        /*002e*/ 	.short	(.L_369 - .L_368)
.L_368:
        /*0030*/ 	.word	0x00000000
        /*0034*/ 	.short	0x0003
        /*0036*/ 	.short	0x0018
        /*0038*/ 	.byte	0x00, 0xf0, 0x21, 0x00


	//----- nvinfo : EIATTR_KPARAM_INFO
	.align		4
.L_369:
        /*003c*/ 	.byte	0x04, 0x17
        /*003e*/ 	.short	(.L_371 - .L_370)
.L_370:
        /*0040*/ 	.word	0x00000000
        /*0044*/ 	.short	0x0002
        /*0046*/ 	.short	0x0010
        /*0048*/ 	.byte	0x00, 0xf0, 0x21, 0x00


	//----- nvinfo : EIATTR_KPARAM_INFO
	.align		4
.L_371:
        /*004c*/ 	.byte	0x04, 0x17
        /*004e*/ 	.short	(.L_373 - .L_372)
.L_372:
        /*0050*/ 	.word	0x00000000
        /*0054*/ 	.short	0x0001
        /*0056*/ 	.short	0x0008
        /*0058*/ 	.byte	0x00, 0xf0, 0x21, 0x00


	//----- nvinfo : EIATTR_KPARAM_INFO
	.align		4
.L_373:
        /*005c*/ 	.byte	0x04, 0x17
        /*005e*/ 	.short	(.L_375 - .L_374)
.L_374:
        /*0060*/ 	.word	0x00000000
        /*0064*/ 	.short	0x0000
        /*0066*/ 	.short	0x0000
        /*0068*/ 	.byte	0x00, 0xf0, 0x21, 0x00


	//----- nvinfo : EIATTR_WMMA_USED
	.align		4
.L_375:
        /*006c*/ 	.byte	0x01, 0x2b
	.zero		2


	//----- nvinfo : EIATTR_MAXREG_COUNT
	.align		4
        /*0070*/ 	.byte	0x03, 0x1b
        /*0072*/ 	.short	0x00a8


	//----- nvinfo : EIATTR_EXIT_INSTR_OFFSETS
	.align		4
        /*0074*/ 	.byte	0x04, 0x1c
        /*0076*/ 	.short	(.L_377 - .L_376)


	//   ....[0]....
.L_376:
        /*0078*/ 	.word	0x00002d50


	//   ....[1]....
        /*007c*/ 	.word	0x00002dd0


	//----- nvinfo : EIATTR_MAX_THREADS
	.align		4
.L_377:
        /*0080*/ 	.byte	0x04, 0x05
        /*0082*/ 	.short	(.L_379 - .L_378)
.L_378:
        /*0084*/ 	.word	0x00000180
        /*0088*/ 	.word	0x00000001
        /*008c*/ 	.word	0x00000001
.L_379:


//--------------------- .nv.info.gemm_n_257_to_512__kernel --------------------------
	.section	.nv.info.gemm_n_257_to_512__kernel,"",@"SHT_CUDA_INFO"
	.align	4


	//----- nvinfo : EIATTR_CUDA_API_VERSION
	.align		4
        /*0000*/ 	.byte	0x04, 0x37
        /*0002*/ 	.short	(.L_381 - .L_380)
.L_380:
        /*0004*/ 	.word	0x00000076


	//----- nvinfo : EIATTR_SW2861232_WAR
	.align		4
.L_381:
        /*0008*/ 	.byte	0x01, 0x35
	.zero		2


	//----- nvinfo : EIATTR_PARAM_CBANK
	.align		4
        /*000c*/ 	.byte	0x04, 0x0a
        /*000e*/ 	.short	(.L_383 - .L_382)
	.align		4
.L_382:
        /*0010*/ 	.word	index@(.nv.constant0.gemm_n_257_to_512__kernel)
        /*0014*/ 	.short	0x0160
        /*0016*/ 	.short	0x0028


	//----- nvinfo : EIATTR_CBANK_PARAM_SIZE
	.align		4
.L_383:
        /*0018*/ 	.byte	0x03, 0x19
        /*001a*/ 	.short	0x0028


	//----- nvinfo : EIATTR_KPARAM_INFO
	.align		4
        /*001c*/ 	.byte	0x04, 0x17
        /*001e*/ 	.short	(.L_385 - .L_384)
.L_384:
        /*0020*/ 	.word	0x00000000
        /*0024*/ 	.short	0x0004
        /*0026*/ 	.short	0x0020
        /*0028*/ 	.byte	0x00, 0xf0, 0x21, 0x00


	//----- nvinfo : EIATTR_KPARAM_INFO
	.align		4
.L_385:
        /*002c*/ 	.byte	0x04, 0x17
        /*002e*/ 	.short	(.L_387 - .L_386)
.L_386:
        /*0030*/ 	.word	0x00000000
        /*0034*/ 	.short	0x0003
        /*0036*/ 	.short	0x0018
        /*0038*/ 	.byte	0x00, 0xf0, 0x21, 0x00


	//----- nvinfo : EIATTR_KPARAM_INFO
	.align		4
.L_387:
        /*003c*/ 	.byte	0x04, 0x17
        /*003e*/ 	.short	(.L_389 - .L_388)
.L_388:
        /*0040*/ 	.word	0x00000000
        /*0044*/ 	.short	0x0002
        /*0046*/ 	.short	0x0010
        /*0048*/ 	.byte	0x00, 0xf0, 0x21, 0x00


	//----- nvinfo : EIATTR_KPARAM_INFO
	.align		4
.L_389:
        /*004c*/ 	.byte	0x04, 0x17
        /*004e*/ 	.short	(.L_391 - .L_390)
.L_390:
        /*0050*/ 	.word	0x00000000
        /*0054*/ 	.short	0x0001
        /*0056*/ 	.short	0x0008
        /*0058*/ 	.byte	0x00, 0xf0, 0x21, 0x00


	//----- nvinfo : EIATTR_KPARAM_INFO
	.align		4
.L_391:
        /*005c*/ 	.byte	0x04, 0x17
        /*005e*/ 	.short	(.L_393 - .L_392)
.L_392:
        /*0060*/ 	.word	0x00000000
        /*0064*/ 	.short	0x0000
        /*0066*/ 	.short	0x0000
        /*0068*/ 	.byte	0x00, 0xf0, 0x21, 0x00


	//----- nvinfo : EIATTR_WMMA_USED
	.align		4
.L_393:
        /*006c*/ 	.byte	0x01, 0x2b
	.zero		2


	//----- nvinfo : EIATTR_MAXREG_COUNT
	.align		4
        /*0070*/ 	.byte	0x03, 0x1b
        /*0072*/ 	.short	0x00a8


	//----- nvinfo : EIATTR_EXIT_INSTR_OFFSETS
	.align		4
        /*0074*/ 	.byte	0x04, 0x1c
        /*0076*/ 	.short	(.L_395 - .L_394)


	//   ....[0]....
.L_394:
        /*0078*/ 	.word	0x00002d30


	//   ....[1]....
        /*007c*/ 	.word	0x00002db0


	//----- nvinfo : EIATTR_MAX_THREADS
	.align		4
.L_395:
        /*0080*/ 	.byte	0x04, 0x05
        /*0082*/ 	.short	(.L_397 - .L_396)
.L_396:
        /*0084*/ 	.word	0x00000180
        /*0088*/ 	.word	0x00000001
        /*008c*/ 	.word	0x00000001
.L_397:


//--------------------- .nv.info.gemm_n_1_to_256__kernel --------------------------
	.section	.nv.info.gemm_n_1_to_256__kernel,"",@"SHT_CUDA_INFO"
	.align	4


	//----- nvinfo : EIATTR_CUDA_API_VERSION
	.align		4
        /*0000*/ 	.byte	0x04, 0x37
        /*0002*/ 	.short	(.L_399 - .L_398)
.L_398:
        /*0004*/ 	.word	0x00000076


	//----- nvinfo : EIATTR_SW2861232_WAR
	.align		4
.L_399:
        /*0008*/ 	.byte	0x01, 0x35
	.zero		2


	//----- nvinfo : EIATTR_PARAM_CBANK
	.align		4
        /*000c*/ 	.byte	0x04, 0x0a
        /*000e*/ 	.short	(.L_401 - .L_400)
	.align		4
.L_400:
        /*0010*/ 	.word	index@(.nv.constant0.gemm_n_1_to_256__kernel)
        /*0014*/ 	.short	0x0160
        /*0016*/ 	.short	0x0028


	//----- nvinfo : EIATTR_CBANK_PARAM_SIZE
	.align		4
.L_401:
        /*0018*/ 	.byte	0x03, 0x19
        /*001a*/ 	.short	0x0028


	//----- nvinfo : EIATTR_KPARAM_INFO
	.align		4
        /*001c*/ 	.byte	0x04, 0x17
        /*001e*/ 	.short	(.L_403 - .L_402)
.L_402:
        /*0020*/ 	.word	0x00000000
        /*0024*/ 	.short	0x0004
        /*0026*/ 	.short	0x0020
        /*0028*/ 	.byte	0x00, 0xf0, 0x21, 0x00


	//----- nvinfo : EIATTR_KPARAM_INFO
	.align		4
.L_403:
        /*002c*/ 	.byte	0x04, 0x17
        /*002e*/ 	.short	(.L_405 - .L_404)
.L_404:
        /*0030*/ 	.word	0x00000000
        /*0034*/ 	.short	0x0003
        /*0036*/ 	.short	0x0018
        /*0038*/ 	.byte	0x00, 0xf0, 0x21, 0x00


	//----- nvinfo : EIATTR_KPARAM_INFO
	.align		4
.L_405:
        /*003c*/ 	.byte	0x04, 0x17
        /*003e*/ 	.short	(.L_407 - .L_406)
.L_406:
        /*0040*/ 	.word	0x00000000
        /*0044*/ 	.short	0x0002
        /*0046*/ 	.short	0x0010
        /*0048*/ 	.byte	0x00, 0xf0, 0x21, 0x00


	//----- nvinfo : EIATTR_KPARAM_INFO
	.align		4
.L_407:
        /*004c*/ 	.byte	0x04, 0x17
        /*004e*/ 	.short	(.L_409 - .L_408)
.L_408:
        /*0050*/ 	.word	0x00000000
        /*0054*/ 	.short	0x0001
        /*0056*/ 	.short	0x0008
        /*0058*/ 	.byte	0x00, 0xf0, 0x21, 0x00


	//----- nvinfo : EIATTR_KPARAM_INFO
	.align		4
.L_409:
        /*005c*/ 	.byte	0x04, 0x17
        /*005e*/ 	.short	(.L_411 - .L_410)
.L_410:
        /*0060*/ 	.word	0x00000000
        /*0064*/ 	.short	0x0000
        /*0066*/ 	.short	0x0000
        /*0068*/ 	.byte	0x00, 0xf0, 0x21, 0x00


	//----- nvinfo : EIATTR_WMMA_USED
	.align		4
.L_411:
        /*006c*/ 	.byte	0x01, 0x2b
	.zero		2


	//----- nvinfo : EIATTR_MAXREG_COUNT
	.align		4
        /*0070*/ 	.byte	0x03, 0x1b
        /*0072*/ 	.short	0x0060


	//----- nvinfo : EIATTR_EXIT_INSTR_OFFSETS
	.align		4
        /*0074*/ 	.byte	0x04, 0x1c
        /*0076*/ 	.short	(.L_413 - .L_412)


	//   ....[0]....
.L_412:
        /*0078*/ 	.word	0x00001bc0


	//   ....[1]....
        /*007c*/ 	.word	0x00001c40


	//----- nvinfo : EIATTR_MAX_THREADS
	.align		4
.L_413:
        /*0080*/ 	.byte	0x04, 0x05
        /*0082*/ 	.short	(.L_415 - .L_414)
.L_414:
        /*0084*/ 	.word	0x00000280
        /*0088*/ 	.word	0x00000001
        /*008c*/ 	.word	0x00000001
.L_415:


//--------------------- .nv.rel.action            --------------------------
	.section	.nv.rel.action,"",@"SHT_CUDA_RELOCINFO"
	.align	8
	.sectionentsize	8
        /*0000*/ 	.byte	0x4b, 0x00, 0x00, 0x00, 0x00, 0x00, 0x00, 0x00, 0x00, 0x02, 0x02, 0x08, 0x10, 0x0a, 0x2f, 0x22
        /* <DEDUP_REMOVED lines=13> */


//--------------------- .nv.constant0.gemm_n_3841_to_4096__kernel --------------------------
	.section	.nv.constant0.gemm_n_3841_to_4096__kernel,"a",@progbits
	.align	4
.nv.constant0.gemm_n_3841_to_4096__kernel:
	.zero		392


//--------------------- .nv.constant0.gemm_n_3585_to_3840__kernel --------------------------
	.section	.nv.constant0.gemm_n_3585_to_3840__kernel,"a",@progbits
	.align	4
.nv.constant0.gemm_n_3585_to_3840__kernel:
	.zero		392


//--------------------- .nv.constant0.gemm_n_3329_to_3584__kernel --------------------------
	.section	.nv.constant0.gemm_n_3329_to_3584__kernel,"a",@progbits
	.align	4
.nv.constant0.gemm_n_3329_to_3584__kernel:
	.zero		392


//--------------------- .nv.constant0.gemm_n_3073_to_3328__kernel --------------------------
	.section	.nv.constant0.gemm_n_3073_to_3328__kernel,"a",@progbits
	.align	4
.nv.constant0.gemm_n_3073_to_3328__kernel:
	.zero		392


//--------------------- .nv.constant0.gemm_n_2817_to_3072__kernel --------------------------
	.section	.nv.constant0.gemm_n_2817_to_3072__kernel,"a",@progbits
	.align	4
.nv.constant0.gemm_n_2817_to_3072__kernel:
	.zero		392


//--------------------- .nv.constant0.gemm_n_2561_to_2816__kernel --------------------------
	.section	.nv.constant0.gemm_n_2561_to_2816__kernel,"a",@progbits
	.align	4
.nv.constant0.gemm_n_2561_to_2816__kernel:
	.zero		392


//--------------------- .nv.constant0.gemm_n_2305_to_2560__kernel --------------------------
	.section	.nv.constant0.gemm_n_2305_to_2560__kernel,"a",@progbits
	.align	4
.nv.constant0.gemm_n_2305_to_2560__kernel:
	.zero		392


//--------------------- .nv.constant0.gemm_n_2049_to_2304__kernel --------------------------
	.section	.nv.constant0.gemm_n_2049_to_2304__kernel,"a",@progbits
	.align	4
.nv.constant0.gemm_n_2049_to_2304__kernel:
	.zero		392


//--------------------- .nv.constant0.gemm_n_1793_to_2048__kernel --------------------------
	.section	.nv.constant0.gemm_n_1793_to_2048__kernel,"a",@progbits
	.align	4
.nv.constant0.gemm_n_1793_to_2048__kernel:
	.zero		392


//--------------------- .nv.constant0.gemm_n_1537_to_1792__kernel --------------------------
	.section	.nv.constant0.gemm_n_1537_to_1792__kernel,"a",@progbits
	.align	4
.nv.constant0.gemm_n_1537_to_1792__kernel:
	.zero		392


//--------------------- .nv.constant0.gemm_n_1281_to_1536__kernel --------------------------
	.section	.nv.constant0.gemm_n_1281_to_1536__kernel,"a",@progbits
	.align	4
.nv.constant0.gemm_n_1281_to_1536__kernel:
	.zero		392


//--------------------- .nv.constant0.gemm_n_1025_to_1280__kernel --------------------------
	.section	.nv.constant0.gemm_n_1025_to_1280__kernel,"a",@progbits
	.align	4
.nv.constant0.gemm_n_1025_to_1280__kernel:
	.zero		392


//--------------------- .nv.constant0.gemm_n_769_to_1024__kernel --------------------------
	.section	.nv.constant0.gemm_n_769_to_1024__kernel,"a",@progbits
	.align	4
.nv.constant0.gemm_n_769_to_1024__kernel:
	.zero		392


//--------------------- .nv.constant0.gemm_n_513_to_768__kernel --------------------------
	.section	.nv.constant0.gemm_n_513_to_768__kernel,"a",@progbits
	.align	4
.nv.constant0.gemm_n_513_to_768__kernel:
	.zero		392


//--------------------- .nv.constant0.gemm_n_257_to_512__kernel --------------------------
	.section	.nv.constant0.gemm_n_257_to_512__kernel,"a",@progbits
	.align	4
.nv.constant0.gemm_n_257_to_512__kernel:
	.zero		392


//--------------------- .nv.constant0.gemm_n_1_to_256__kernel --------------------------
	.section	.nv.constant0.gemm_n_1_to_256__kernel,"a",@progbits
	.align	4
.nv.constant0.gemm_n_1_to_256__kernel:
	.zero		392


//--------------------- .text.gemm_n_3841_to_4096__kernel --------------------------
	.section	.text.gemm_n_3841_to_4096__kernel,"ax",@progbits
	.sectionflags	@"SHF_BARRIERS=1"
	.sectioninfo	@"SHI_REGISTERS=116"
	.align	128
        .global         gemm_n_3841_to_4096__kernel
        .type           gemm_n_3841_to_4096__kernel,@function
        .size           gemm_n_3841_to_4096__kernel,(.L_x_32 - gemm_n_3841_to_4096__kernel)
        .other          gemm_n_3841_to_4096__kernel,@"STO_CUDA_ENTRY STV_DEFAULT"
gemm_n_3841_to_4096__kernel:
.text.gemm_n_3841_to_4096__kernel:
[----:B------:R-:W-:-:S02]  /*0000*/  MOV R1, c[0x0][0x28] ;  /* 0x00000a0000017a02 */ /* 0x000fc40000000f00 */
[----:B------:R-:W0:Y:S01]  /*0010*/  S2R R104, SR_CTAID.X ;  /* 0x0000000000687919 */ /* 0x000e220000002500 */
[----:B------:R-:W-:-:S03]  /*0020*/  ULDC.64 UR4, c[0x0][0x118] ;  /* 0x0000460000047ab9 */ /* 0x000fc60000000a00 */
[----:B------:R-:W1:Y:S04]  /*0030*/  S2R R27, SR_TID.Y ;  /* 0x00000000001b7919 */ /* 0x000e680000002200 */
[----:B------:R-:W2:Y:S04]  /*0040*/  S2R R5, SR_TID.X ;  /* 0x0000000000057919 */ /* 0x000ea80000002100 */
[----:B------:R-:W3:Y:S01]  /*0050*/  S2R R102, SR_CTAID.Y ;  /* 0x0000000000667919 */ /* 0x000ee20000002600 */
[----:B0-----:R-:W-:-:S04]  /*0060*/  IMAD.WIDE.U32 R2, R104, 0xc0, RZ ;  /* 0x000000c068027825 */ /* 0x001fc800078e00ff */
[----:B-1----:R-:W-:-:S04]  /*0070*/  IMAD.WIDE.U32 R6, R27, 0xa000, RZ ;  /* 0x0000a0001b067825 */ /* 0x002fc800078e00ff */
[----:B------:R-:W-:Y:S01]  /*0080*/  IMAD.WIDE.U32 R2, R27, 0x4, R2 ;  /* 0x000000041b027825 */ /* 0x000fe200078e0002 */
[----:B--2---:R-:W-:-:S03]  /*0090*/  SHF.R.U32.HI R48, RZ, 0x3, R5 ;  /* 0x00000003ff307819 */ /* 0x004fc60000011605 */
[----:B---3--:R-:W-:Y:S01]  /*00a0*/  IMAD.WIDE.U32 R102, R102, 0x140000, R6 ;  /* 0x0014000066667825 */ /* 0x008fe200078e0006 */
[----:B------:R-:W-:-:S03]  /*00b0*/  IADD3 R2, P0, R48, R2, RZ ;  /* 0x0000000230027210 */ /* 0x000fc60007f1e0ff */
[----:B------:R-:W-:Y:S01]  /*00c0*/  IMAD.WIDE.U32 R104, R104, 0x1e0000, R6 ;  /* 0x001e000068687825 */ /* 0x000fe200078e0006 */
[----:B------:R-:W-:-:S03]  /*00d0*/  ISETP.GE.U32.AND P5, PT, R2, c[0x0][0x180], PT ;  /* 0x0000600002007a0c */ /* 0x000fc60003fa6070 */
[----:B------:R-:W-:Y:S01]  /*00e0*/  IMAD.X R0, RZ, RZ, R3, P0 ;  /* 0x000000ffff007224 */ /* 0x000fe200000e0603 */
[C---:B------:R-:W-:Y:S01]  /*00f0*/  IADD3 R3, P1, R2.reuse, 0x40, RZ ;  /* 0x0000004002037810 */ /* 0x040fe20007f3e0ff */
[----:B------:R-:W-:Y:S01]  /*0100*/  IMAD.SHL.U32 R75, R5, 0x8, RZ ;  /* 0x00000008054b7824 */ /* 0x000fe200078e00ff */
[----:B------:R-:W-:Y:S01]  /*0110*/  IADD3 R4, P0, R2, 0x80, RZ ;  /* 0x0000008002047810 */ /* 0x000fe20007f1e0ff */
[----:B------:R-:W-:Y:S01]  /*0120*/  IMAD.WIDE.U32 R102, R48, 0x2800, R102 ;  /* 0x0000280030667825 */ /* 0x000fe200078e0066 */
[----:B------:R-:W-:Y:S02]  /*0130*/  ISETP.GE.AND.EX P5, PT, R0, c[0x0][0x184], PT, P5 ;  /* 0x0000610000007a0c */ /* 0x000fe40003fa6350 */
[----:B------:R-:W-:Y:S01]  /*0140*/  ISETP.GE.U32.AND P4, PT, R3, c[0x0][0x180], PT ;  /* 0x0000600003007a0c */ /* 0x000fe20003f86070 */
[--C-:B------:R-:W-:Y:S01]  /*0150*/  IMAD.X R2, RZ, RZ, R0.reuse, P1 ;  /* 0x000000ffff027224 */ /* 0x100fe200008e0600 */
[----:B------:R-:W-:Y:S01]  /*0160*/  ISETP.GE.U32.AND P3, PT, R4, c[0x0][0x180], PT ;  /* 0x0000600004007a0c */ /* 0x000fe20003f66070 */
[----:B------:R-:W-:Y:S01]  /*0170*/  IMAD.X R0, RZ, RZ, R0, P0 ;  /* 0x000000ffff007224 */ /* 0x000fe200000e0600 */
[----:B------:R-:W-:Y:S01]  /*0180*/  LOP3.LUT R75, R75, 0x38, RZ, 0xc0, !PT ;  /* 0x000000384b4b7812 */ /* 0x000fe200078ec0ff */
[----:B------:R-:W-:Y:S01]  /*0190*/  IMAD.WIDE.U32 R104, R48, 0x2800, R104 ;  /* 0x0000280030687825 */ /* 0x000fe200078e0068 */
[----:B------:R-:W-:-:S02]  /*01a0*/  ISETP.GE.AND.EX P4, PT, R2, c[0x0][0x184], PT, P4 ;  /* 0x0000610002007a0c */ /* 0x000fc40003f86340 */
[----:B------:R-:W-:Y:S02]  /*01b0*/  ISETP.GE.AND.EX P3, PT, R0, c[0x0][0x184], PT, P3 ;  /* 0x0000610000007a0c */ /* 0x000fe40003f66330 */
[----:B------:R-:W-:Y:S02]  /*01c0*/  IADD3 R3, P0, R75, R102, RZ ;  /* 0x000000664b037210 */ /* 0x000fe40007f1e0ff */
[----:B------:R-:W-:Y:S02]  /*01d0*/  LOP3.LUT R74, R104, R75, RZ, 0xfc, !PT ;  /* 0x0000004b684a7212 */ /* 0x000fe400078efcff */
[----:B------:R-:W-:Y:S01]  /*01e0*/  @P5 PRMT R20, RZ, 0x1054, RZ ;  /* 0x00001054ff145816 */ /* 0x000fe200000000ff */
[----:B------:R-:W-:Y:S01]  /*01f0*/  IMAD.X R0, RZ, RZ, R103, P0 ;  /* 0x000000ffff007224 */ /* 0x000fe200000e0667 */
[----:B------:R-:W-:Y:S02]  /*0200*/  LEA R28, P0, R3, c[0x0][0x160], 0x1 ;  /* 0x00005800031c7a11 */ /* 0x000fe400078008ff */
[----:B------:R-:W-:Y:S01]  /*0210*/  LEA R30, P1, R74, c[0x0][0x170], 0x1 ;  /* 0x00005c004a1e7a11 */ /* 0x000fe200078208ff */
[--C-:B------:R-:W-:Y:S01]  /*0220*/  @P5 IMAD.MOV.U32 R22, RZ, RZ, R20.reuse ;  /* 0x000000ffff165224 */ /* 0x100fe200078e0014 */
[----:B------:R-:W-:Y:S01]  /*0230*/  @P4 PRMT R16, RZ, 0x1054, RZ ;  /* 0x00001054ff104816 */ /* 0x000fe200000000ff */
[----:B------:R-:W-:Y:S01]  /*0240*/  @P5 IMAD.MOV.U32 R21, RZ, RZ, R20 ;  /* 0x000000ffff155224 */ /* 0x000fe200078e0014 */
[----:B------:R-:W-:-:S02]  /*0250*/  @P3 PRMT R12, RZ, 0x1054, RZ ;  /* 0x00001054ff0c3816 */ /* 0x000fc400000000ff */
[----:B------:R-:W-:Y:S01]  /*0260*/  @P5 MOV R23, R20 ;  /* 0x0000001400175202 */ /* 0x000fe20000000f00 */
[--C-:B------:R-:W-:Y:S01]  /*0270*/  @P4 IMAD.MOV.U32 R19, RZ, RZ, R16.reuse ;  /* 0x000000ffff134224 */ /* 0x100fe200078e0010 */
[----:B------:R-:W-:Y:S01]  /*0280*/  @P4 MOV R17, R16 ;  /* 0x0000001000114202 */ /* 0x000fe20000000f00 */
[----:B------:R-:W-:Y:S01]  /*0290*/  @P4 IMAD.MOV.U32 R18, RZ, RZ, R16 ;  /* 0x000000ffff124224 */ /* 0x000fe200078e0010 */
[----:B------:R-:W-:Y:S01]  /*02a0*/  LEA.HI.X R29, R3, c[0x0][0x164], R0, 0x1, P0 ;  /* 0x00005900031d7a11 */ /* 0x000fe200000f0c00 */
[--C-:B------:R-:W-:Y:S01]  /*02b0*/  @P3 IMAD.MOV.U32 R15, RZ, RZ, R12.reuse ;  /* 0x000000ffff0f3224 */ /* 0x100fe200078e000c */
[----:B------:R-:W-:Y:S01]  /*02c0*/  LEA.HI.X R31, R74, c[0x0][0x174], R105, 0x1, P1 ;  /* 0x00005d004a1f7a11 */ /* 0x000fe200008f0c69 */
[--C-:B------:R-:W-:Y:S02]  /*02d0*/  @P3 IMAD.MOV.U32 R14, RZ, RZ, R12.reuse ;  /* 0x000000ffff0e3224 */ /* 0x100fe400078e000c */
[----:B------:R-:W-:Y:S01]  /*02e0*/  @P3 IMAD.MOV.U32 R13, RZ, RZ, R12 ;  /* 0x000000ffff0d3224 */ /* 0x000fe200078e000c */
[----:B------:R0:W2:Y:S04]  /*02f0*/  LDG.E.128.CONSTANT R8, [R28.64] ;  /* 0x000000041c087981 */ /* 0x0000a8000c1e9d00 */
[----:B------:R-:W3:Y:S04]  /*0300*/  @!P5 LDG.E.128.CONSTANT R20, [R30.64] ;  /* 0x000000041e14d981 */ /* 0x000ee8000c1e9d00 */
[----:B------:R-:W4:Y:S04]  /*0310*/  @!P4 LDG.E.128.CONSTANT R16, [R30.64+0x140000] ;  /* 0x140000041e10c981 */ /* 0x000f28000c1e9d00 */
[----:B------:R-:W4:Y:S04]  /*0320*/  @!P3 LDG.E.128.CONSTANT R12, [R30.64+0x280000] ;  /* 0x280000041e0cb981 */ /* 0x000f28000c1e9d00 */
[----:B------:R0:W4:Y:S04]  /*0330*/  LDG.E.128.CONSTANT R4, [R28.64+0x140000] ;  /* 0x140000041c047981 */ /* 0x000128000c1e9d00 */
[----:B------:R-:W1:Y:S02]  /*0340*/  S2R R24, SR_LANEID ;  /* 0x0000000000187919 */ /* 0x000e640000000000 */
[----:B-1----:R-:W-:-:S02]  /*0350*/  SHF.R.U32.HI R2, RZ, 0x3, R24 ;  /* 0x00000003ff027819 */ /* 0x002fc40000011618 */
[----:B------:R-:W-:-:S03]  /*0360*/  LOP3.LUT R3, R24, 0x7, RZ, 0xc0, !PT ;  /* 0x0000000718037812 */ /* 0x000fc600078ec0ff */
[----:B------:R-:W-:-:S05]  /*0370*/  IMAD.SHL.U32 R0, R2, 0x8, RZ ;  /* 0x0000000802007824 */ /* 0x000fca00078e00ff */
[----:B------:R-:W-:Y:S01]  /*0380*/  LOP3.LUT R25, R0, 0x8, R3, 0xe2, !PT ;  /* 0x0000000800197812 */ /* 0x000fe200078ee203 */
[----:B------:R-:W-:-:S04]  /*0390*/  IMAD R0, R27, 0x4, R48 ;  /* 0x000000041b007824 */ /* 0x000fc800078e0230 */
[----:B------:R-:W-:-:S05]  /*03a0*/  IMAD R0, R0, 0x48, R75 ;  /* 0x0000004800007824 */ /* 0x000fca00078e024b */
[----:B------:R-:W-:Y:S02]  /*03b0*/  SHF.L.U32 R0, R0, 0x1, RZ ;  /* 0x0000000100007819 */ /* 0x000fe400000006ff */
[----:B------:R-:W-:Y:S02]  /*03c0*/  LOP3.LUT R44, R27, 0x3, RZ, 0xc0, !PT ;  /* 0x000000031b2c7812 */ /* 0x000fe400078ec0ff */
[----:B------:R-:W-:Y:S02]  /*03d0*/  SHF.R.U32.HI R32, RZ, 0x2, R27 ;  /* 0x00000002ff207819 */ /* 0x000fe4000001161b */
[----:B------:R-:W-:Y:S02]  /*03e0*/  SHF.R.U32.HI R24, RZ, 0x4, R24 ;  /* 0x00000004ff187819 */ /* 0x000fe40000011618 */
[----:B------:R-:W-:Y:S01]  /*03f0*/  SHF.L.U32 R2, R2, 0x3, RZ ;  /* 0x0000000302027819 */ /* 0x000fe200000006ff */
[----:B------:R-:W-:Y:S02]  /*0400*/  IMAD R44, R44, 0x1b00, RZ ;  /* 0x00001b002c2c7824 */ /* 0x000fe400078e02ff */
[----:B------:R-:W-:Y:S01]  /*0410*/  IMAD R32, R32, 0x1200, RZ ;  /* 0x0000120020207824 */ /* 0x000fe200078e02ff */
[----:B------:R-:W-:Y:S01]  /*0420*/  LOP3.LUT R2, R2, 0x8, RZ, 0xe2, !PT ;  /* 0x0000000802027812 */ /* 0x000fe200078ee2ff */
[----:B------:R-:W-:-:S02]  /*0430*/  IMAD R3, R24, 0x8, R3 ;  /* 0x0000000818037824 */ /* 0x000fc400078e0203 */
[----:B------:R-:W-:Y:S01]  /*0440*/  IMAD.SHL.U32 R24, R24, 0x8, RZ ;  /* 0x0000000818187824 */ /* 0x000fe200078e00ff */
[C---:B0-----:R-:W-:Y:S01]  /*0450*/  IADD3 R28, R44.reuse, 0x9000, RZ ;  /* 0x000090002c1c7810 */ /* 0x041fe20007ffe0ff */
[----:B------:R-:W-:Y:S01]  /*0460*/  IMAD R3, R3, 0x48, R2 ;  /* 0x0000004803037824 */ /* 0x000fe200078e0202 */
[C---:B------:R-:W-:Y:S01]  /*0470*/  IADD3 R40, R44.reuse, 0x9900, RZ ;  /* 0x000099002c287810 */ /* 0x040fe20007ffe0ff */
[----:B------:R-:W-:Y:S01]  /*0480*/  IMAD R25, R25, 0x48, R24 ;  /* 0x0000004819197824 */ /* 0x000fe200078e0218 */
[----:B------:R-:W-:Y:S02]  /*0490*/  IADD3 R44, R44, 0xa200, RZ ;  /* 0x0000a2002c2c7810 */ /* 0x000fe40007ffe0ff */
[----:B------:R-:W-:Y:S01]  /*04a0*/  IADD3 R36, R32, 0x900, RZ ;  /* 0x0000090020247810 */ /* 0x000fe20007ffe0ff */
[----:B------:R-:W-:Y:S01]  /*04b0*/  IMAD.U32 R28, R25, 0x2, R28 ;  /* 0x00000002191c7824 */ /* 0x000fe200078e001c */
[----:B------:R-:W-:Y:S01]  /*04c0*/  LEA R32, R3, R32, 0x1 ;  /* 0x0000002003207211 */ /* 0x000fe200078e08ff */
[----:B------:R-:W-:-:S02]  /*04d0*/  IMAD.U32 R40, R25, 0x2, R40 ;  /* 0x0000000219287824 */ /* 0x000fc400078e0028 */
[----:B------:R-:W-:Y:S02]  /*04e0*/  IMAD.U32 R44, R25, 0x2, R44 ;  /* 0x00000002192c7824 */ /* 0x000fe400078e002c */
[----:B------:R-:W-:Y:S01]  /*04f0*/  IMAD.U32 R36, R3, 0x2, R36 ;  /* 0x0000000203247824 */ /* 0x000fe200078e0024 */
[----:B------:R-:W-:Y:S01]  /*0500*/  CS2R R98, SRZ ;  /* 0x0000000000627805 */ /* 0x000fe2000001ff00 */
[----:B------:R-:W-:Y:S01]  /*0510*/  IMAD.MOV.U32 R69, RZ, RZ, RZ ;  /* 0x000000ffff457224 */ /* 0x000fe200078e00ff */
[----:B------:R-:W-:Y:S01]  /*0520*/  CS2R R2, SRZ ;  /* 0x0000000000027805 */ /* 0x000fe2000001ff00 */
[----:B------:R-:W-:Y:S01]  /*0530*/  CS2R R24, SRZ ;  /* 0x0000000000187805 */ /* 0x000fe2000001ff00 */
[----:B--2---:R-:W-:Y:S04]  /*0540*/  STS.128 [R0], R8 ;  /* 0x0000000800007388 */ /* 0x004fe80000000c00 */
[----:B---3--:R0:W-:Y:S04]  /*0550*/  STS.128 [R0+0x9000], R20 ;  /* 0x0090001400007388 */ /* 0x0081e80000000c00 */
[----:B----4-:R1:W-:Y:S04]  /*0560*/  STS.128 [R0+0xb400], R16 ;  /* 0x00b4001000007388 */ /* 0x0103e80000000c00 */
[----:B------:R2:W-:Y:S04]  /*0570*/  STS.128 [R0+0xd800], R12 ;  /* 0x00d8000c00007388 */ /* 0x0005e80000000c00 */
[----:B------:R3:W-:Y:S04]  /*0580*/  STS.128 [R0+0x2400], R4 ;  /* 0x0024000400007388 */ /* 0x0007e80000000c00 */
[----:B------:R-:W-:Y:S06]  /*0590*/  BAR.SYNC.DEFER_BLOCKING 0x0 ;  /* 0x0000000000007b1d */ /* 0x000fec0000010000 */
[----:B------:R-:W3:Y:S04]  /*05a0*/  LDSM.16.M88.4 R32, [R32] ;  /* 0x000000002020783b */ /* 0x000ee80000000200 */
[----:B------:R-:W3:Y:S04]  /*05b0*/  LDSM.16.M88.4 R28, [R28] ;  /* 0x000000001c1c783b */ /* 0x000ee80000000200 */
[----:B------:R-:W3:Y:S04]  /*05c0*/  LDSM.16.M88.4 R40, [R40] ;  /* 0x000000002828783b */ /* 0x000ee80000000200 */
[----:B------:R-:W3:Y:S04]  /*05d0*/  LDSM.16.M88.4 R44, [R44] ;  /* 0x000000002c2c783b */ /* 0x000ee80000000200 */
[----:B------:R-:W3:Y:S01]  /*05e0*/  LDSM.16.M88.4 R36, [R36] ;  /* 0x000000002424783b */ /* 0x000ee20000000200 */
[----:B0-----:R-:W-:Y:S01]  /*05f0*/  CS2R R22, SRZ ;  /* 0x0000000000167805 */ /* 0x001fe2000001ff00 */
[----:B-1----:R-:W-:Y:S01]  /*0600*/  CS2R R18, SRZ ;  /* 0x0000000000127805 */ /* 0x002fe2000001ff00 */
[----:B--2---:R-:W-:Y:S01]  /*0610*/  CS2R R14, SRZ ;  /* 0x00000000000e7805 */ /* 0x004fe2000001ff00 */
[----:B------:R-:W-:Y:S01]  /*0620*/  CS2R R10, SRZ ;  /* 0x00000000000a7805 */ /* 0x000fe2000001ff00 */
[----:B---3--:R-:W-:Y:S01]  /*0630*/  CS2R R6, SRZ ;  /* 0x0000000000067805 */ /* 0x008fe2000001ff00 */
[----:B------:R-:W-:Y:S01]  /*0640*/  CS2R R4, SRZ ;  /* 0x0000000000047805 */ /* 0x000fe2000001ff00 */
[----:B------:R-:W-:Y:S01]  /*0650*/  CS2R R8, SRZ ;  /* 0x0000000000087805 */ /* 0x000fe2000001ff00 */
[----:B------:R-:W-:Y:S01]  /*0660*/  CS2R R12, SRZ ;  /* 0x00000000000c7805 */ /* 0x000fe2000001ff00 */
[----:B------:R-:W-:Y:S01]  /*0670*/  CS2R R16, SRZ ;  /* 0x0000000000107805 */ /* 0x000fe2000001ff00 */
[----:B------:R-:W-:-:S02]  /*0680*/  CS2R R20, SRZ ;  /* 0x0000000000147805 */ /* 0x000fc4000001ff00 */
[----:B------:R-:W0:Y:S01]  /*0690*/  S2R R96, SR_LANEID ;  /* 0x0000000000607919 */ /* 0x000e220000000000 */
[----:B------:R-:W-:Y:S01]  /*06a0*/  IMAD R97, R27, 0x120, RZ ;  /* 0x000001201b617824 */ /* 0x000fe200078e02ff */
[----:B------:R-:W-:-:S02]  /*06b0*/  SHF.R.U32.HI R68, RZ, 0x2, R27 ;  /* 0x00000002ff447819 */ /* 0x000fc4000001161b */
[----:B------:R-:W-:Y:S01]  /*06c0*/  LOP3.LUT R27, R27, 0x3, RZ, 0xc0, !PT ;  /* 0x000000031b1b7812 */ /* 0x000fe200078ec0ff */
[----:B------:R-:W-:Y:S01]  /*06d0*/  IMAD R97, R48, 0x48, R97 ;  /* 0x0000004830617824 */ /* 0x000fe200078e0261 */
[----:B------:R-:W-:Y:S01]  /*06e0*/  LOP3.LUT R100, R102, R75, RZ, 0xfc, !PT ;  /* 0x0000004b66647212 */ /* 0x000fe200078efcff */
[----:B------:R-:W-:Y:S02]  /*06f0*/  IMAD R71, R68, 0x900, RZ ;  /* 0x0000090044477824 */ /* 0x000fe400078e02ff */
[----:B------:R-:W-:Y:S01]  /*0700*/  IMAD R70, R27, 0xd80, RZ ;  /* 0x00000d801b467824 */ /* 0x000fe200078e02ff */
[--C-:B0-----:R-:W-:Y:S02]  /*0710*/  SHF.R.U32.HI R49, RZ, 0x3, R96.reuse ;  /* 0x00000003ff317819 */ /* 0x101fe40000011660 */
[----:B------:R-:W-:Y:S02]  /*0720*/  LOP3.LUT R0, R96, 0x7, RZ, 0xc0, !PT ;  /* 0x0000000760007812 */ /* 0x000fe400078ec0ff */
[----:B------:R-:W-:Y:S01]  /*0730*/  SHF.R.U32.HI R51, RZ, 0x4, R96 ;  /* 0x00000004ff337819 */ /* 0x000fe20000011660 */
[----:B------:R-:W-:-:S02]  /*0740*/  IMAD.SHL.U32 R53, R49, 0x8, RZ ;  /* 0x0000000831357824 */ /* 0x000fc400078e00ff */
[----:B------:R-:W-:-:S03]  /*0750*/  IMAD.SHL.U32 R49, R49, 0x8, RZ ;  /* 0x0000000831317824 */ /* 0x000fc600078e00ff */
[----:B------:R-:W-:Y:S02]  /*0760*/  LOP3.LUT R26, R53, 0x8, R0, 0xe2, !PT ;  /* 0x00000008351a7812 */ /* 0x000fe400078ee200 */
[C---:B------:R-:W-:Y:S01]  /*0770*/  LEA R0, R51.reuse, R0, 0x3 ;  /* 0x0000000033007211 */ /* 0x040fe200078e18ff */
[----:B------:R-:W-:Y:S01]  /*0780*/  IMAD.SHL.U32 R51, R51, 0x8, RZ ;  /* 0x0000000833337824 */ /* 0x000fe200078e00ff */
[----:B------:R-:W-:-:S03]  /*0790*/  LOP3.LUT R49, R49, 0x8, RZ, 0xe2, !PT ;  /* 0x0000000831317812 */ /* 0x000fc600078ee2ff */
[----:B------:R-:W-:Y:S02]  /*07a0*/  IMAD R26, R26, 0x48, R51 ;  /* 0x000000481a1a7824 */ /* 0x000fe400078e0233 */
[----:B------:R-:W-:-:S02]  /*07b0*/  IMAD R0, R0, 0x48, R49 ;  /* 0x0000004800007824 */ /* 0x000fc400078e0231 */
.L_x_0:
[C---:B-1-3-5:R-:W5:Y:S01]  /*07c0*/  HMMA.16816.F16 R24, R28.reuse, R32, R24 ;  /* 0x000000201c18723c */ /* 0x06af620000000818 */
[----:B------:R-:W-:Y:S03]  /*07d0*/  @P5 PRMT R92, RZ, 0x1054, RZ ;  /* 0x00001054ff5c5816 */ /* 0x000fe600000000ff */
[C---:B0-----:R-:W-:Y:S01]  /*07e0*/  IMAD.SHL.U32 R77, R69.reuse, 0x40, RZ ;  /* 0x00000040454d7824 */ /* 0x041fe200078e00ff */
[----:B------:R-:W-:Y:S01]  /*07f0*/  SHF.L.U64.HI R83, R69, 0x6, R98 ;  /* 0x0000000645537819 */ /* 0x000fe20000010262 */
[--C-:B------:R-:W-:Y:S01]  /*0800*/  @P5 IMAD.MOV.U32 R95, RZ, RZ, R92.reuse ;  /* 0x000000ffff5f5224 */ /* 0x100fe200078e005c */
[----:B------:R-:W-:Y:S01]  /*0810*/  @P4 PRMT R88, RZ, 0x1054, RZ ;  /* 0x00001054ff584816 */ /* 0x000fe200000000ff */
[C---:B------:R-:W5:Y:S01]  /*0820*/  HMMA.16816.F16 R22, R28.reuse, R34, R22 ;  /* 0x000000221c16723c */ /* 0x040f620000000816 */
[----:B------:R-:W-:Y:S03]  /*0830*/  @P3 PRMT R84, RZ, 0x1054, RZ ;  /* 0x00001054ff543816 */ /* 0x000fe600000000ff */
[CC--:B------:R-:W-:Y:S01]  /*0840*/  @!P5 IADD3 R85, P0, R77.reuse, R74.reuse, RZ ;  /* 0x0000004a4d55d210 */ /* 0x0c0fe20007f1e0ff */
[--C-:B------:R-:W-:Y:S01]  /*0850*/  @P5 IMAD.MOV.U32 R94, RZ, RZ, R92.reuse ;  /* 0x000000ffff5e5224 */ /* 0x100fe200078e005c */
[-C--:B------:R-:W-:Y:S01]  /*0860*/  @!P4 IADD3 R81, P1, R77, R74.reuse, RZ ;  /* 0x0000004a4d51c210 */ /* 0x080fe20007f3e0ff */
[----:B------:R-:W-:Y:S01]  /*0870*/  @P5 IMAD.MOV.U32 R93, RZ, RZ, R92 ;  /* 0x000000ffff5d5224 */ /* 0x000fe200078e005c */
[C---:B------:R-:W5:Y:S04]  /*0880*/  HMMA.16816.F16 R20, R28.reuse, R36, R20 ;  /* 0x000000241c14723c */ /* 0x040f680000000814 */
[--C-:B------:R-:W-:Y:S01]  /*0890*/  @!P5 IMAD.X R76, R105, 0x1, R83.reuse, P0 ;  /* 0x00000001694cd824 */ /* 0x100fe200000e0653 */
[----:B------:R-:W-:Y:S01]  /*08a0*/  @!P3 IADD3 R79, P0, R77, R74, RZ ;  /* 0x0000004a4d4fb210 */ /* 0x000fe20007f1e0ff */
[--C-:B------:R-:W-:Y:S01]  /*08b0*/  @!P4 IMAD.X R80, R105, 0x1, R83.reuse, P1 ;  /* 0x000000016950c824 */ /* 0x100fe200008e0653 */
[C---:B------:R-:W-:Y:S01]  /*08c0*/  @!P5 LEA R106, P2, R85.reuse, c[0x0][0x170], 0x1 ;  /* 0x00005c00556ada11 */ /* 0x040fe200078408ff */
[----:B------:R-:W5:Y:S04]  /*08d0*/  HMMA.16816.F16 R18, R28, R38, R18 ;  /* 0x000000261c12723c */ /* 0x000f680000000812 */
[----:B------:R-:W-:Y:S01]  /*08e0*/  @!P5 LEA.HI.X R107, R85, c[0x0][0x174], R76, 0x1, P2 ;  /* 0x00005d00556bda11 */ /* 0x000fe200010f0c4c */
[--C-:B------:R-:W-:Y:S01]  /*08f0*/  @!P3 IMAD.X R78, R105, 0x1, R83.reuse, P0 ;  /* 0x00000001694eb824 */ /* 0x100fe200000e0653 */
[----:B------:R-:W-:Y:S01]  /*0900*/  IADD3 R77, P2, R100, R77, RZ ;  /* 0x0000004d644d7210 */ /* 0x000fe20007f5e0ff */
[--C-:B------:R-:W-:Y:S01]  /*0910*/  @P4 IMAD.MOV.U32 R90, RZ, RZ, R88.reuse ;  /* 0x000000ffff5a4224 */ /* 0x100fe200078e0058 */
[C---:B------:R-:W5:Y:S01]  /*0920*/  HMMA.16816.F16 R16, R40.reuse, R32, R16 ;  /* 0x000000202810723c */ /* 0x040f620000000810 */
[----:B------:R0:W2:Y:S03]  /*0930*/  @!P5 LDG.E.128.CONSTANT R92, [R106.64+0x80] ;  /* 0x000080046a5cd981 */ /* 0x0000a6000c1e9d00 */
[----:B------:R-:W-:Y:S01]  /*0940*/  @!P4 LEA R112, P1, R81, c[0x0][0x170], 0x1 ;  /* 0x00005c005170ca11 */ /* 0x000fe200078208ff */
[----:B------:R-:W-:Y:S01]  /*0950*/  @P4 IMAD.MOV.U32 R89, RZ, RZ, R88 ;  /* 0x000000ffff594224 */ /* 0x000fe200078e0058 */
[----:B------:R-:W-:Y:S01]  /*0960*/  @!P3 LEA R110, P0, R79, c[0x0][0x170], 0x1 ;  /* 0x00005c004f6eba11 */ /* 0x000fe200078008ff */
[--C-:B------:R-:W-:Y:S01]  /*0970*/  @P3 IMAD.MOV.U32 R87, RZ, RZ, R84.reuse ;  /* 0x000000ffff573224 */ /* 0x100fe200078e0054 */
[C---:B------:R-:W5:Y:S04]  /*0980*/  HMMA.16816.F16 R14, R40.reuse, R34, R14 ;  /* 0x00000022280e723c */ /* 0x040f68000000080e */
[----:B------:R-:W-:Y:S01]  /*0990*/  @P4 MOV R91, R88 ;  /* 0x00000058005b4202 */ /* 0x000fe20000000f00 */
[----:B------:R-:W-:Y:S01]  /*09a0*/  @P3 IMAD.MOV.U32 R86, RZ, RZ, R84 ;  /* 0x000000ffff563224 */ /* 0x000fe200078e0054 */
[----:B------:R-:W-:Y:S01]  /*09b0*/  @!P4 LEA.HI.X R113, R81, c[0x0][0x174], R80, 0x1, P1 ;  /* 0x00005d005171ca11 */ /* 0x000fe200008f0c50 */
[----:B------:R-:W-:Y:S01]  /*09c0*/  @P3 IMAD.MOV.U32 R85, RZ, RZ, R84 ;  /* 0x000000ffff553224 */ /* 0x000fe200078e0054 */
[C---:B------:R-:W5:Y:S03]  /*09d0*/  HMMA.16816.F16 R12, R40.reuse, R36, R12 ;  /* 0x00000024280c723c */ /* 0x040f66000000080c */
[----:B------:R-:W2:Y:S01]  /*09e0*/  @!P4 LDG.E.128.CONSTANT R88, [R112.64+0x140080] ;  /* 0x140080047058c981 */ /* 0x000ea2000c1e9d00 */
[----:B------:R-:W-:Y:S01]  /*09f0*/  IMAD.X R76, R103, 0x1, R83, P2 ;  /* 0x00000001674c7824 */ /* 0x000fe200010e0653 */
[----:B------:R-:W-:Y:S02]  /*0a00*/  @!P3 LEA.HI.X R111, R79, c[0x0][0x174], R78, 0x1, P0 ;  /* 0x00005d004f6fba11 */ /* 0x000fe400000f0c4e */
[C---:B------:R-:W-:Y:S01]  /*0a10*/  LEA R108, P2, R77.reuse, c[0x0][0x160], 0x1 ;  /* 0x000058004d6c7a11 */ /* 0x040fe200078408ff */
[----:B------:R-:W5:Y:S02]  /*0a20*/  HMMA.16816.F16 R10, R40, R38, R10 ;  /* 0x00000026280a723c */ /* 0x000f64000000080a */
[----:B------:R-:W2:Y:S02]  /*0a30*/  @!P3 LDG.E.128.CONSTANT R84, [R110.64+0x280080] ;  /* 0x280080046e54b981 */ /* 0x000ea4000c1e9d00 */
[----:B------:R-:W-:Y:S02]  /*0a40*/  LEA.HI.X R109, R77, c[0x0][0x164], R76, 0x1, P2 ;  /* 0x000059004d6d7a11 */ /* 0x000fe400010f0c4c */
[----:B------:R-:W-:Y:S02]  /*0a50*/  LOP3.LUT R49, R69, 0x1, RZ, 0xc0, !PT ;  /* 0x0000000145317812 */ /* 0x000fe400078ec0ff */
[C---:B------:R-:W5:Y:S01]  /*0a60*/  HMMA.16816.F16 R8, R44.reuse, R32, R8 ;  /* 0x000000202c08723c */ /* 0x040f620000000808 */
[----:B0-----:R0:W2:Y:S03]  /*0a70*/  LDG.E.128.CONSTANT R76, [R108.64+0x140080] ;  /* 0x140080046c4c7981 */ /* 0x0010a6000c1e9d00 */
[--C-:B------:R-:W-:Y:S01]  /*0a80*/  IMAD R48, R49, 0x3600, R70.reuse ;  /* 0x0000360031307824 */ /* 0x100fe200078e0246 */
[----:B------:R-:W-:Y:S01]  /*0a90*/  LOP3.LUT R106, R69, 0x1, RZ, 0xc, !PT ;  /* 0x00000001456a7812 */ /* 0x000fe200078e0cff */
[----:B------:R0:W2:Y:S01]  /*0aa0*/  LDG.E.128.CONSTANT R80, [R108.64+0x80] ;  /* 0x000080046c507981 */ /* 0x0000a2000c1e9d00 */
[----:B------:R-:W-:Y:S01]  /*0ab0*/  IMAD R49, R49, 0x2400, R71 ;  /* 0x0000240031317824 */ /* 0x000fe200078e0247 */
[C---:B------:R5:W5:Y:S04]  /*0ac0*/  HMMA.16816.F16 R6, R44.reuse, R34, R6 ;  /* 0x000000222c06723c */ /* 0x040b680000000806 */
[----:B------:R-:W-:Y:S01]  /*0ad0*/  IMAD.SHL.U32 R73, R48, 0x2, RZ ;  /* 0x0000000230497824 */ /* 0x000fe200078e00ff */
[----:B------:R-:W-:Y:S01]  /*0ae0*/  SHF.L.U32 R72, R49, 0x1, RZ ;  /* 0x0000000131487819 */ /* 0x000fe200000006ff */
[----:B------:R-:W-:Y:S01]  /*0af0*/  IMAD R101, R106, 0x3600, R97 ;  /* 0x000036006a657824 */ /* 0x000fe200078e0261 */
[----:B------:R-:W-:Y:S01]  /*0b00*/  LOP3.LUT R107, R69, 0x1, RZ, 0xc, !PT ;  /* 0x00000001456b7812 */ /* 0x000fe200078e0cff */
[C---:B------:R5:W5:Y:S04]  /*0b10*/  HMMA.16816.F16 R4, R44.reuse, R36, R4 ;  /* 0x000000242c04723c */ /* 0x040b680000000804 */
[----:B------:R-:W-:Y:S01]  /*0b20*/  IADD3 R51, R73, 0x9020, RZ ;  /* 0x0000902049337810 */ /* 0x000fe20007ffe0ff */
[----:B------:R-:W-:Y:S01]  /*0b30*/  IMAD R107, R107, 0x3600, R70 ;  /* 0x000036006b6b7824 */ /* 0x000fe200078e0246 */
[----:B------:R-:W-:Y:S02]  /*0b40*/  IADD3 R55, R72, 0x20, RZ ;  /* 0x0000002048377810 */ /* 0x000fe40007ffe0ff */
[----:B------:R5:W5:Y:S04]  /*0b50*/  HMMA.16816.F16 R2, R44, R38, R2 ;  /* 0x000000262c02723c */ /* 0x000b680000000802 */
[----:B------:R-:W-:Y:S01]  /*0b60*/  IMAD.U32 R48, R26, 0x2, R51 ;  /* 0x000000021a307824 */ /* 0x000fe200078e0033 */
[----:B------:R-:W-:Y:S01]  /*0b70*/  IADD3 R53, R73, 0x9920, RZ ;  /* 0x0000992049357810 */ /* 0x000fe20007ffe0ff */
[----:B------:R-:W-:Y:S01]  /*0b80*/  IMAD.U32 R52, R0, 0x2, R55 ;  /* 0x0000000200347824 */ /* 0x000fe200078e0037 */
[----:B------:R-:W-:Y:S01]  /*0b90*/  IADD3 R51, R72, 0x920, RZ ;  /* 0x0000092048337810 */ /* 0x000fe20007ffe0ff */
[----:B0-----:R-:W-:Y:S01]  /*0ba0*/  IMAD.IADD R109, R75, 0x1, R101 ;  /* 0x000000014b6d7824 */ /* 0x001fe200078e0265 */
[C---:B------:R-:W-:Y:S03]  /*0bb0*/  IADD3 R49, R73.reuse, 0xa220, RZ ;  /* 0x0000a22049317810 */ /* 0x040fe60007ffe0ff */
[----:B------:R-:W-:Y:S01]  /*0bc0*/  IMAD.U32 R60, R26, 0x2, R53 ;  /* 0x000000021a3c7824 */ /* 0x000fe200078e0035 */
[C---:B-----5:R-:W-:Y:S01]  /*0bd0*/  IADD3 R35, R73.reuse, 0x9940, RZ ;  /* 0x0000994049237810 */ /* 0x060fe20007ffe0ff */
[----:B------:R-:W-:Y:S01]  /*0be0*/  IMAD.U32 R56, R0, 0x2, R51 ;  /* 0x0000000200387824 */ /* 0x000fe200078e0033 */
[----:B------:R-:W-:Y:S01]  /*0bf0*/  LDSM.16.M88.4 R52, [R52] ;  /* 0x000000003434783b */ /* 0x000fe20000000200 */
[C---:B------:R-:W-:Y:S01]  /*0c00*/  IMAD.U32 R64, R26.reuse, 0x2, R49 ;  /* 0x000000021a407824 */ /* 0x040fe200078e0031 */
[----:B------:R-:W-:Y:S01]  /*0c10*/  IADD3 R33, R73, 0xa240, RZ ;  /* 0x0000a24049217810 */ /* 0x000fe20007ffe0ff */
[----:B------:R-:W-:Y:S01]  /*0c20*/  IMAD.U32 R40, R26, 0x2, R35 ;  /* 0x000000021a287824 */ /* 0x000fe200078e0023 */
[----:B------:R-:W-:Y:S01]  /*0c30*/  IADD3 R37, R72, 0x940, RZ ;  /* 0x0000094048257810 */ /* 0x000fe20007ffe0ff */
[----:B------:R-:W0:Y:S01]  /*0c40*/  LDSM.16.M88.4 R48, [R48] ;  /* 0x000000003030783b */ /* 0x000e220000000200 */
[----:B------:R-:W-:Y:S01]  /*0c50*/  IMAD.SHL.U32 R108, R109, 0x2, RZ ;  /* 0x000000026d6c7824 */ /* 0x000fe200078e00ff */
[----:B------:R-:W-:Y:S01]  /*0c60*/  IADD3 R29, R73, 0x9040, RZ ;  /* 0x00009040491d7810 */ /* 0x000fe20007ffe0ff */
[----:B------:R-:W-:Y:S01]  /*0c70*/  IMAD.U32 R44, R26, 0x2, R33 ;  /* 0x000000021a2c7824 */ /* 0x000fe200078e0021 */
[----:B------:R-:W-:Y:S01]  /*0c80*/  LEA R36, R0, R37, 0x1 ;  /* 0x0000002500247211 */ /* 0x000fe200078e08ff */
[----:B------:R-:W0:Y:S01]  /*0c90*/  LDSM.16.M88.4 R56, [R56] ;  /* 0x000000003838783b */ /* 0x000e220000000200 */
[----:B------:R-:W-:Y:S01]  /*0ca0*/  IMAD R101, R106, -0x1200, R101 ;  /* 0xffffee006a657824 */ /* 0x000fe200078e0265 */
[----:B------:R-:W-:Y:S01]  /*0cb0*/  IADD3 R99, R99, 0x1, RZ ;  /* 0x0000000163637810 */ /* 0x000fe20007ffe0ff */
[----:B------:R-:W-:Y:S01]  /*0cc0*/  IMAD.U32 R28, R26, 0x2, R29 ;  /* 0x000000021a1c7824 */ /* 0x000fe200078e001d */
[----:B------:R-:W-:Y:S01]  /*0cd0*/  IADD3 R29, R72, 0x40, RZ ;  /* 0x00000040481d7810 */ /* 0x000fe20007ffe0ff */
[----:B------:R-:W0:Y:S01]  /*0ce0*/  LDSM.16.M88.4 R60, [R60] ;  /* 0x000000003c3c783b */ /* 0x000e220000000200 */
[----:B------:R-:W-:Y:S01]  /*0cf0*/  IMAD.IADD R101, R75, 0x1, R101 ;  /* 0x000000014b657824 */ /* 0x000fe200078e0265 */
[----:B------:R-:W-:Y:S01]  /*0d00*/  ISETP.NE.AND P1, PT, R99, 0x9f, PT ;  /* 0x0000009f6300780c */ /* 0x000fe20003f25270 */
[----:B------:R-:W-:Y:S01]  /*0d10*/  IMAD.SHL.U32 R107, R107, 0x2, RZ ;  /* 0x000000026b6b7824 */ /* 0x000fe200078e00ff */
[----:B------:R-:W-:Y:S01]  /*0d20*/  IADD3 R69, P0, R69, 0x1, RZ ;  /* 0x0000000145457810 */ /* 0x000fe20007f1e0ff */
[----:B------:R-:W1:Y:S01]  /*0d30*/  LDSM.16.M88.4 R64, [R64] ;  /* 0x000000004040783b */ /* 0x000e620000000200 */
[----:B------:R-:W-:Y:S02]  /*0d40*/  IMAD.U32 R32, R0, 0x2, R29 ;  /* 0x0000000200207824 */ /* 0x000fe400078e001d */
[----:B------:R-:W-:Y:S01]  /*0d50*/  IMAD.SHL.U32 R109, R101, 0x2, RZ ;  /* 0x00000002656d7824 */ /* 0x000fe200078e00ff */
[----:B------:R-:W-:Y:S01]  /*0d60*/  IADD3 R101, R107, 0x9000, RZ ;  /* 0x000090006b657810 */ /* 0x000fe20007ffe0ff */
[----:B------:R-:W-:Y:S01]  /*0d70*/  LDSM.16.M88.4 R28, [R28] ;  /* 0x000000001c1c783b */ /* 0x000fe20000000200 */
[----:B------:R-:W-:Y:S03]  /*0d80*/  IMAD.X R98, RZ, RZ, R98, P0 ;  /* 0x000000ffff627224 */ /* 0x000fe600000e0662 */
[----:B------:R-:W-:Y:S01]  /*0d90*/  IMAD.U32 R101, R26, 0x2, R101 ;  /* 0x000000021a657824 */ /* 0x000fe200078e0065 */
[----:B------:R-:W3:Y:S05]  /*0da0*/  LDSM.16.M88.4 R32, [R32] ;  /* 0x000000002020783b */ /* 0x000eea0000000200 */
[----:B------:R-:W3:Y:S05]  /*0db0*/  LDSM.16.M88.4 R36, [R36] ;  /* 0x000000002424783b */ /* 0x000eea0000000200 */
[----:B------:R-:W3:-:S01]  /*0dc0*/  LDSM.16.M88.4 R40, [R40] ;  /* 0x000000002828783b */ /* 0x000ec20000000200 */
[C---:B0-----:R-:W5:Y:S04]  /*0dd0*/  HMMA.16816.F16 R24, R48.reuse, R52, R24 ;  /* 0x000000343018723c */ /* 0x041f680000000818 */
[----:B------:R-:W2:Y:S04]  /*0de0*/  LDSM.16.M88.4 R44, [R44] ;  /* 0x000000002c2c783b */ /* 0x000ea80000000200 */
[C---:B------:R-:W5:Y:S08]  /*0df0*/  HMMA.16816.F16 R22, R48.reuse, R54, R22 ;  /* 0x000000363016723c */ /* 0x040f700000000816 */
[C---:B------:R-:W5:Y:S08]  /*0e00*/  HMMA.16816.F16 R20, R48.reuse, R56, R20 ;  /* 0x000000383014723c */ /* 0x040f700000000814 */
[----:B------:R5:W5:Y:S07]  /*0e10*/  HMMA.16816.F16 R18, R48, R58, R18 ;  /* 0x0000003a3012723c */ /* 0x000b6e0000000812 */
[C---:B-----5:R-:W-:Y:S01]  /*0e20*/  IADD3 R51, R73.reuse, 0x9960, RZ ;  /* 0x0000996049337810 */ /* 0x060fe20007ffe0ff */
[C---:B------:R-:W5:Y:S04]  /*0e30*/  HMMA.16816.F16 R16, R60.reuse, R52, R16 ;  /* 0x000000343c10723c */ /* 0x040f680000000810 */
[C---:B------:R-:W-:Y:S04]  /*0e40*/  IADD3 R49, R73.reuse, 0x9060, RZ ;  /* 0x0000906049317810 */ /* 0x040fe80007ffe0ff */
[C---:B------:R-:W5:Y:S04]  /*0e50*/  HMMA.16816.F16 R14, R60.reuse, R54, R14 ;  /* 0x000000363c0e723c */ /* 0x040f68000000080e */
[C---:B------:R-:W-:Y:S01]  /*0e60*/  IMAD.U32 R48, R26.reuse, 0x2, R49 ;  /* 0x000000021a307824 */ /* 0x040fe200078e0031 */
[----:B------:R-:W-:Y:S03]  /*0e70*/  IADD3 R49, R73, 0xa260, RZ ;  /* 0x0000a26049317810 */ /* 0x000fe60007ffe0ff */
[C---:B------:R-:W5:Y:S08]  /*0e80*/  HMMA.16816.F16 R12, R60.reuse, R56, R12 ;  /* 0x000000383c0c723c */ /* 0x040f70000000080c */
[----:B------:R5:W5:Y:S07]  /*0e90*/  HMMA.16816.F16 R10, R60, R58, R10 ;  /* 0x0000003a3c0a723c */ /* 0x000b6e000000080a */
[----:B-----5:R-:W-:Y:S01]  /*0ea0*/  IMAD.U32 R60, R26, 0x2, R51 ;  /* 0x000000021a3c7824 */ /* 0x020fe200078e0033 */
[C---:B-1----:R5:W5:Y:S05]  /*0eb0*/  HMMA.16816.F16 R8, R64.reuse, R52, R8 ;  /* 0x000000344008723c */ /* 0x042b6a0000000808 */
[----:B------:R-:W-:Y:S02]  /*0ec0*/  LDSM.16.M88.4 R60, [R60] ;  /* 0x000000003c3c783b */ /* 0x000fe40000000200 */
[C---:B-----5:R-:W-:Y:S01]  /*0ed0*/  IADD3 R53, R72.reuse, 0x960, RZ ;  /* 0x0000096048357810 */ /* 0x060fe20007ffe0ff */
[C---:B------:R5:W5:Y:S07]  /*0ee0*/  HMMA.16816.F16 R6, R64.reuse, R54, R6 ;  /* 0x000000364006723c */ /* 0x040b6e0000000806 */
[----:B-----5:R-:W-:Y:S01]  /*0ef0*/  IADD3 R55, R72, 0x60, RZ ;  /* 0x0000006048377810 */ /* 0x020fe20007ffe0ff */
[C---:B------:R5:W5:Y:S04]  /*0f00*/  HMMA.16816.F16 R4, R64.reuse, R56, R4 ;  /* 0x000000384004723c */ /* 0x040b680000000804 */
[C---:B------:R-:W-:Y:S03]  /*0f10*/  IMAD.U32 R52, R0.reuse, 0x2, R55 ;  /* 0x0000000200347824 */ /* 0x040fe600078e0037 */
[----:B-----5:R-:W-:Y:S01]  /*0f20*/  IMAD.U32 R56, R0, 0x2, R53 ;  /* 0x0000000200387824 */ /* 0x020fe200078e0035 */
[----:B------:R5:W5:Y:S02]  /*0f30*/  HMMA.16816.F16 R2, R64, R58, R2 ;  /* 0x0000003a4002723c */ /* 0x000b640000000802 */
[----:B------:R-:W-:Y:S05]  /*0f40*/  LDSM.16.M88.4 R52, [R52] ;  /* 0x000000003434783b */ /* 0x000fea0000000200 */
[----:B-----5:R-:W-:-:S01]  /*0f50*/  LDSM.16.M88.4 R56, [R56] ;  /* 0x000000003838783b */ /* 0x020fc20000000200 */
[C---:B---3--:R-:W5:Y:S04]  /*0f60*/  HMMA.16816.F16 R24, R28.reuse, R32, R24 ;  /* 0x000000201c18723c */ /* 0x048f680000000818 */
[----:B------:R-:W-:Y:S02]  /*0f70*/  LEA R64, R26, R49, 0x1 ;  /* 0x000000311a407211 */ /* 0x000fe400078e08ff */
[----:B------:R-:W0:Y:S02]  /*0f80*/  LDSM.16.M88.4 R48, [R48] ;  /* 0x000000003030783b */ /* 0x000e240000000200 */
[C---:B------:R-:W5:Y:S03]  /*0f90*/  HMMA.16816.F16 R22, R28.reuse, R34, R22 ;  /* 0x000000221c16723c */ /* 0x040f660000000816 */
[----:B------:R-:W1:Y:S05]  /*0fa0*/  LDSM.16.M88.4 R64, [R64] ;  /* 0x000000004040783b */ /* 0x000e6a0000000200 */
[C---:B------:R-:W5:Y:S01]  /*0fb0*/  HMMA.16816.F16 R20, R28.reuse, R36, R20 ;  /* 0x000000241c14723c */ /* 0x040f620000000814 */
[----:B------:R-:W-:Y:S07]  /*0fc0*/  BAR.SYNC.DEFER_BLOCKING 0x0 ;  /* 0x0000000000007b1d */ /* 0x000fee0000010000 */
[----:B------:R-:W5:Y:S08]  /*0fd0*/  HMMA.16816.F16 R18, R28, R38, R18 ;  /* 0x000000261c12723c */ /* 0x000f700000000812 */
[C---:B------:R-:W5:Y:S08]  /*0fe0*/  HMMA.16816.F16 R16, R40.reuse, R32, R16 ;  /* 0x000000202810723c */ /* 0x040f700000000810 */
[C---:B------:R-:W5:Y:S08]  /*0ff0*/  HMMA.16816.F16 R14, R40.reuse, R34, R14 ;  /* 0x00000022280e723c */ /* 0x040f70000000080e */
[C---:B------:R-:W5:Y:S08]  /*1000*/  HMMA.16816.F16 R12, R40.reuse, R36, R12 ;  /* 0x00000024280c723c */ /* 0x040f70000000080c */
[----:B------:R-:W5:Y:S08]  /*1010*/  HMMA.16816.F16 R10, R40, R38, R10 ;  /* 0x00000026280a723c */ /* 0x000f70000000080a */
[C---:B--2---:R-:W5:Y:S08]  /*1020*/  HMMA.16816.F16 R8, R44.reuse, R32, R8 ;  /* 0x000000202c08723c */ /* 0x044f700000000808 */
[C---:B------:R-:W5:Y:S08]  /*1030*/  HMMA.16816.F16 R6, R44.reuse, R34, R6 ;  /* 0x000000222c06723c */ /* 0x040f700000000806 */
[C---:B------:R-:W5:Y:S08]  /*1040*/  HMMA.16816.F16 R4, R44.reuse, R36, R4 ;  /* 0x000000242c04723c */ /* 0x040f700000000804 */
[----:B------:R5:W5:Y:S01]  /*1050*/  HMMA.16816.F16 R2, R44, R38, R2 ;  /* 0x000000262c02723c */ /* 0x000b620000000802 */
[----:B------:R-:W-:-:S07]  /*1060*/  STS.128 [R108+0x9000], R92 ;  /* 0x0090005c6c007388 */ /* 0x000fce0000000c00 */
[C---:B0----5:R5:W5:Y:S08]  /*1070*/  HMMA.16816.F16 R24, R48.reuse, R52, R24 ;  /* 0x000000343018723c */ /* 0x061b700000000818 */
[C---:B------:R5:W5:Y:S01]  /*1080*/  HMMA.16816.F16 R22, R48.reuse, R54, R22 ;  /* 0x000000363016723c */ /* 0x040b620000000816 */
[----:B------:R-:W-:Y:S07]  /*1090*/  STS.128 [R108+0xb400], R88 ;  /* 0x00b400586c007388 */ /* 0x000fee0000000c00 */
[C---:B------:R5:W5:Y:S01]  /*10a0*/  HMMA.16816.F16 R20, R48.reuse, R56, R20 ;  /* 0x000000383014723c */ /* 0x040b620000000814 */
[----:B------:R-:W-:Y:S07]  /*10b0*/  STS.128 [R108+0xd800], R84 ;  /* 0x00d800546c007388 */ /* 0x000fee0000000c00 */
[----:B------:R5:W5:Y:S01]  /*10c0*/  HMMA.16816.F16 R18, R48, R58, R18 ;  /* 0x0000003a3012723c */ /* 0x000b620000000812 */
[----:B------:R0:W-:Y:S05]  /*10d0*/  STS.128 [R109+0x2400], R76 ;  /* 0x0024004c6d007388 */ /* 0x0001ea0000000c00 */
[----:B------:R2:W-:Y:S02]  /*10e0*/  STS.128 [R109], R80 ;  /* 0x000000506d007388 */ /* 0x0005e40000000c00 */
[C---:B------:R5:W5:Y:S03]  /*10f0*/  HMMA.16816.F16 R16, R60.reuse, R52, R16 ;  /* 0x000000343c10723c */ /* 0x040b660000000810 */
[----:B------:R-:W-:Y:S05]  /*1100*/  BAR.SYNC.DEFER_BLOCKING 0x0 ;  /* 0x0000000000007b1d */ /* 0x000fea0000010000 */
[C---:B------:R5:W5:Y:S08]  /*1110*/  HMMA.16816.F16 R14, R60.reuse, R54, R14 ;  /* 0x000000363c0e723c */ /* 0x040b70000000080e */
[C---:B------:R5:W5:Y:S08]  /*1120*/  HMMA.16816.F16 R12, R60.reuse, R56, R12 ;  /* 0x000000383c0c723c */ /* 0x040b70000000080c */
[----:B------:R5:W5:Y:S01]  /*1130*/  HMMA.16816.F16 R10, R60, R58, R10 ;  /* 0x0000003a3c0a723c */ /* 0x000b62000000080a */
[----:B------:R3:W3:Y:S03]  /*1140*/  LDSM.16.M88.4 R28, [R101] ;  /* 0x00000000651c783b */ /* 0x0006e60000000200 */
[----:B0-----:R-:W-:Y:S01]  /*1150*/  IMAD R77, R106, 0x2400, R71 ;  /* 0x000024006a4d7824 */ /* 0x001fe200078e0247 */
[C---:B--2---:R-:W-:Y:S02]  /*1160*/  IADD3 R83, R107.reuse, 0x9900, RZ ;  /* 0x000099006b537810 */ /* 0x044fe40007ffe0ff */
[----:B------:R-:W-:Y:S01]  /*1170*/  IADD3 R107, R107, 0xa200, RZ ;  /* 0x0000a2006b6b7810 */ /* 0x000fe20007ffe0ff */
[C---:B-1----:R5:W5:Y:S04]  /*1180*/  HMMA.16816.F16 R8, R64.reuse, R52, R8 ;  /* 0x000000344008723c */ /* 0x042b680000000808 */
[----:B------:R-:W-:Y:S01]  /*1190*/  SHF.L.U32 R77, R77, 0x1, RZ ;  /* 0x000000014d4d7819 */ /* 0x000fe200000006ff */
[C---:B------:R-:W-:Y:S02]  /*11a0*/  IMAD.U32 R79, R26.reuse, 0x2, R83 ;  /* 0x000000021a4f7824 */ /* 0x040fe400078e0053 */
[----:B------:R-:W-:Y:S01]  /*11b0*/  IMAD.U32 R78, R26, 0x2, R107 ;  /* 0x000000021a4e7824 */ /* 0x000fe200078e006b */
[C---:B------:R5:W5:Y:S02]  /*11c0*/  HMMA.16816.F16 R6, R64.reuse, R54, R6 ;  /* 0x000000364006723c */ /* 0x040b640000000806 */
[----:B------:R0:W1:Y:S02]  /*11d0*/  LDSM.16.M88.4 R40, [R79] ;  /* 0x000000004f28783b */ /* 0x0000640000000200 */
[----:B------:R-:W-:Y:S01]  /*11e0*/  IADD3 R81, R77, 0x900, RZ ;  /* 0x000009004d517810 */ /* 0x000fe20007ffe0ff */
[C---:B------:R-:W-:Y:S02]  /*11f0*/  IMAD.U32 R77, R0.reuse, 0x2, R77 ;  /* 0x00000002004d7824 */ /* 0x040fe400078e004d */
[----:B------:R0:W1:Y:S01]  /*1200*/  LDSM.16.M88.4 R44, [R78] ;  /* 0x000000004e2c783b */ /* 0x0000620000000200 */
[C---:B------:R5:W5:Y:S04]  /*1210*/  HMMA.16816.F16 R4, R64.reuse, R56, R4 ;  /* 0x000000384004723c */ /* 0x040b680000000804 */
[----:B------:R0:W1:Y:S01]  /*1220*/  LDSM.16.M88.4 R32, [R77] ;  /* 0x000000004d20783b */ /* 0x0000620000000200 */
[----:B------:R-:W-:Y:S03]  /*1230*/  IMAD.U32 R76, R0, 0x2, R81 ;  /* 0x00000002004c7824 */ /* 0x000fe600078e0051 */
[----:B------:R5:W5:Y:S02]  /*1240*/  HMMA.16816.F16 R2, R64, R58, R2 ;  /* 0x0000003a4002723c */ /* 0x000b640000000802 */
[----:B------:R0:W1:Y:S01]  /*1250*/  LDSM.16.M88.4 R36, [R76] ;  /* 0x000000004c24783b */ /* 0x0000620000000200 */
[----:B------:R-:W-:-:S08]  /*1260*/  @P1 BRA `(.L_x_0) ;  /* 0xfffff55000001947 */ /* 0x000fd0000383ffff */
[----:B------:R-:W2:Y:S01]  /*1270*/  S2R R95, SR_TID.X ;  /* 0x00000000005f7919 */ /* 0x000ea20000002100 */
[----:B------:R-:W-:-:S02]  /*1280*/  IMAD.MOV.U32 R103, RZ, RZ, RZ ;  /* 0x000000ffff677224 */ /* 0x000fc400078e00ff */
[----:B------:R-:W-:Y:S01]  /*1290*/  IMAD R94, R27, 0x30, RZ ;  /* 0x000000301b5e7824 */ /* 0x000fe200078e02ff */
[----:B------:R-:W4:Y:S04]  /*12a0*/  S2R R97, SR_CTAID.X ;  /* 0x0000000000617919 */ /* 0x000f280000002500 */
[----:B------:R-:W0:Y:S01]  /*12b0*/  S2R R104, SR_CTAID.Y ;  /* 0x0000000000687919 */ /* 0x000e220000002600 */
[----:B--2---:R-:W-:Y:S01]  /*12c0*/  SHF.R.U32.HI R102, RZ, 0x2, R95 ;  /* 0x00000002ff667819 */ /* 0x004fe2000001165f */
[----:B------:R-:W-:-:S04]  /*12d0*/  IMAD.SHL.U32 R95, R95, 0x8, RZ ;  /* 0x000000085f5f7824 */ /* 0x000fc800078e00ff */
[----:B----45:R-:W-:Y:S01]  /*12e0*/  IMAD.WIDE.U32 R48, R97, 0xc0, R102 ;  /* 0x000000c061307825 */ /* 0x030fe200078e0066 */
[----:B------:R-:W-:-:S03]  /*12f0*/  LOP3.LUT R95, R95, 0x18, RZ, 0xc0, !PT ;  /* 0x000000185f5f7812 */ /* 0x000fc600078ec0ff */
[----:B0-----:R-:W-:Y:S01]  /*1300*/  IMAD.WIDE.U32 R104, R104, 0x80, RZ ;  /* 0x0000008068687825 */ /* 0x001fe200078e00ff */
[----:B------:R-:W-:-:S04]  /*1310*/  IADD3 R94, P1, R94, R48, RZ ;  /* 0x000000305e5e7210 */ /* 0x000fc80007f3e0ff */
[----:B------:R-:W-:Y:S01]  /*1320*/  IADD3 R48, P0, R94, 0x8, RZ ;  /* 0x000000085e307810 */ /* 0x000fe20007f1e0ff */
[----:B------:R-:W-:-:S03]  /*1330*/  IMAD.WIDE.U32 R52, R68, 0x20, R104 ;  /* 0x0000002044347825 */ /* 0x000fc600078e0068 */
[----:B------:R-:W-:Y:S01]  /*1340*/  ISETP.GE.U32.AND P4, PT, R48, c[0x0][0x180], PT ;  /* 0x0000600030007a0c */ /* 0x000fe20003f86070 */
[----:B------:R-:W-:Y:S01]  /*1350*/  IMAD.X R69, RZ, RZ, R49, P1 ;  /* 0x000000ffff457224 */ /* 0x000fe200008e0631 */
[----:B------:R-:W-:-:S03]  /*1360*/  LOP3.LUT R48, R52, R95, RZ, 0xfc, !PT ;  /* 0x0000005f34307212 */ /* 0x000fc600078efcff */
[--C-:B------:R-:W-:Y:S01]  /*1370*/  IMAD.X R50, RZ, RZ, R69.reuse, P0 ;  /* 0x000000ffff327224 */ /* 0x100fe200000e0645 */
[----:B------:R-:W-:Y:S02]  /*1380*/  IADD3 R49, P0, R94, 0x10, RZ ;  /* 0x000000105e317810 */ /* 0x000fe40007f1e0ff */
[C---:B------:R-:W-:Y:S02]  /*1390*/  LEA R98, P1, R48.reuse, c[0x0][0x168], 0x1 ;  /* 0x00005a0030627a11 */ /* 0x040fe400078208ff */
[----:B------:R-:W-:Y:S01]  /*13a0*/  ISETP.GE.U32.AND P3, PT, R49, c[0x0][0x180], PT ;  /* 0x0000600031007a0c */ /* 0x000fe20003f66070 */
[----:B------:R-:W-:Y:S01]  /*13b0*/  IMAD.X R49, RZ, RZ, R69, P0 ;  /* 0x000000ffff317224 */ /* 0x000fe200000e0645 */
[----:B------:R-:W-:Y:S02]  /*13c0*/  LEA.HI.X R99, R48, c[0x0][0x16c], R53, 0x1, P1 ;  /* 0x00005b0030637a11 */ /* 0x000fe400008f0c35 */
[----:B------:R-:W-:Y:S02]  /*13d0*/  IADD3 R48, P0, R94, 0x18, RZ ;  /* 0x000000185e307810 */ /* 0x000fe40007f1e0ff */
[----:B------:R-:W-:-:S02]  /*13e0*/  ISETP.GE.AND.EX P4, PT, R50, c[0x0][0x184], PT, P4 ;  /* 0x0000610032007a0c */ /* 0x000fc40003f86340 */
[----:B------:R-:W-:Y:S01]  /*13f0*/  ISETP.GE.U32.AND P2, PT, R48, c[0x0][0x180], PT ;  /* 0x0000600030007a0c */ /* 0x000fe20003f46070 */
[--C-:B------:R-:W-:Y:S01]  /*1400*/  IMAD.X R48, RZ, RZ, R69.reuse, P0 ;  /* 0x000000ffff307224 */ /* 0x100fe200000e0645 */
[----:B------:R-:W-:Y:S02]  /*1410*/  ISETP.GE.AND.EX P3, PT, R49, c[0x0][0x184], PT, P3 ;  /* 0x0000610031007a0c */ /* 0x000fe40003f66330 */
[----:B------:R-:W-:Y:S02]  /*1420*/  IADD3 R49, P0, R94, 0x20, RZ ;  /* 0x000000205e317810 */ /* 0x000fe40007f1e0ff */
[----:B------:R-:W-:Y:S02]  /*1430*/  ISETP.GE.AND.EX P2, PT, R48, c[0x0][0x184], PT, P2 ;  /* 0x0000610030007a0c */ /* 0x000fe40003f46320 */
[----:B------:R-:W-:Y:S01]  /*1440*/  ISETP.GE.U32.AND P1, PT, R49, c[0x0][0x180], PT ;  /* 0x0000600031007a0c */ /* 0x000fe20003f26070 */
[----:B------:R-:W-:Y:S02]  /*1450*/  IMAD.X R48, RZ, RZ, R69, P0 ;  /* 0x000000ffff307224 */ /* 0x000fe400000e0645 */
[----:B------:R-:W2:Y:S03]  /*1460*/  @!P4 LDG.E.128.CONSTANT R60, [R98.64] ;  /* 0x00000004623cc981 */ /* 0x000ea6000c1e9d00 */
[----:B------:R-:W-:Y:S01]  /*1470*/  ISETP.GE.AND.EX P1, PT, R48, c[0x0][0x184], PT, P1 ;  /* 0x0000610030007a0c */ /* 0x000fe20003f26310 */
[----:B------:R-:W4:Y:S04]  /*1480*/  @!P3 LDG.E.128.CONSTANT R56, [R98.64] ;  /* 0x000000046238b981 */ /* 0x000f28000c1e9d00 */
[----:B---3--:R-:W3:Y:S08]  /*1490*/  @!P2 LDG.E.128.CONSTANT R52, [R98.64] ;  /* 0x000000046234a981 */ /* 0x008ef0000c1e9d00 */
[----:B------:R-:W2:Y:S01]  /*14a0*/  @!P1 LDG.E.128.CONSTANT R48, [R98.64] ;  /* 0x0000000462309981 */ /* 0x000ea2000c1e9d00 */
[----:B------:R-:W-:Y:S01]  /*14b0*/  ISETP.GE.U32.AND P5, PT, R94, c[0x0][0x180], PT ;  /* 0x000060005e007a0c */ /* 0x000fe20003fa6070 */
[----:B-1----:R-:W-:Y:S03]  /*14c0*/  HMMA.16816.F16 R70, R28, R34, R22 ;  /* 0x000000221c46723c */ /* 0x002fe60000000816 */
[----:B------:R-:W-:-:S05]  /*14d0*/  ISETP.GE.AND.EX P5, PT, R69, c[0x0][0x184], PT, P5 ;  /* 0x0000610045007a0c */ /* 0x000fca0003fa6350 */
[C---:B------:R5:W-:Y:S08]  /*14e0*/  HMMA.16816.F16 R76, R28.reuse, R36, R20 ;  /* 0x000000241c4c723c */ /* 0x040bf00000000814 */
[----:B-----5:R-:W2:Y:S01]  /*14f0*/  @!P5 LDG.E.128.CONSTANT R20, [R98.64] ;  /* 0x000000046214d981 */ /* 0x020ea2000c1e9d00 */
[----:B------:R-:W-:Y:S01]  /*1500*/  IMAD R100, R27, 0x1b00, RZ ;  /* 0x00001b001b647824 */ /* 0x000fe200078e02ff */
[----:B------:R-:W-:Y:S01]  /*1510*/  HMMA.16816.F16 R24, R28, R32, R24 ;  /* 0x000000201c18723c */ /* 0x000fe20000000818 */
[----:B------:R-:W-:-:S07]  /*1520*/  IMAD R101, R68, 0x1200, RZ ;  /* 0x0000120044657824 */ /* 0x000fce00078e02ff */
[----:B------:R5:W-:Y:S07]  /*1530*/  HMMA.16816.F16 R80, R28, R38, R18 ;  /* 0x000000261c50723c */ /* 0x000bee0000000812 */
[----:B-----5:R-:W-:Y:S02]  /*1540*/  IADD3 R29, R101, 0x5120, RZ ;  /* 0x00005120651d7810 */ /* 0x020fe40007ffe0ff */
[----:B------:R-:W-:-:S03]  /*1550*/  IADD3 R19, R100, 0x10520, RZ ;  /* 0x0001052064137810 */ /* 0x000fc60007ffe0ff */
[----:B------:R-:W-:Y:S02]  /*1560*/  IMAD.U32 R18, R0, 0x2, R29 ;  /* 0x0000000200127824 */ /* 0x000fe400078e001d */
[----:B------:R-:W-:Y:S01]  /*1570*/  IMAD.U32 R72, R26, 0x2, R19 ;  /* 0x000000021a487824 */ /* 0x000fe200078e0013 */
[----:B------:R5:W-:Y:S01]  /*1580*/  HMMA.16816.F16 R86, R40, R34, R14 ;  /* 0x000000222856723c */ /* 0x000be2000000080e */
[----:B------:R-:W-:-:S04]  /*1590*/  IADD3 R31, R101, 0x4820, RZ ;  /* 0x00004820651f7810 */ /* 0x000fc80007ffe0ff */
[----:B------:R-:W-:Y:S02]  /*15a0*/  LDSM.16.M88.4 R72, [R72] ;  /* 0x000000004848783b */ /* 0x000fe40000000200 */
[----:B-----5:R-:W-:Y:S01]  /*15b0*/  IADD3 R15, R100, 0x10e20, RZ ;  /* 0x00010e20640f7810 */ /* 0x020fe20007ffe0ff */
[----:B------:R5:W-:Y:S02]  /*15c0*/  HMMA.16816.F16 R82, R40, R32, R16 ;  /* 0x000000202852723c */ /* 0x000be40000000810 */
[----:B-----5:R-:W0:Y:S01]  /*15d0*/  LDSM.16.M88.4 R16, [R18] ;  /* 0x000000001210783b */ /* 0x020e220000000200 */
[----:B------:R-:W-:Y:S02]  /*15e0*/  IMAD.U32 R28, R0, 0x2, R31 ;  /* 0x00000002001c7824 */ /* 0x000fe400078e001f */
[----:B------:R-:W-:-:S03]  /*15f0*/  IMAD.U32 R14, R26, 0x2, R15 ;  /* 0x000000021a0e7824 */ /* 0x000fc600078e000f */
[C---:B------:R5:W-:Y:S01]  /*1600*/  HMMA.16816.F16 R88, R40.reuse, R36, R12 ;  /* 0x000000242858723c */ /* 0x040be2000000080c */
[----:B------:R-:W-:Y:S04]  /*1610*/  LDSM.16.M88.4 R28, [R28] ;  /* 0x000000001c1c783b */ /* 0x000fe80000000200 */
[----:B-----5:R-:W1:Y:S01]  /*1620*/  LDSM.16.M88.4 R12, [R14] ;  /* 0x000000000e0c783b */ /* 0x020e620000000200 */
[----:B------:R-:W-:Y:S02]  /*1630*/  IADD3 R65, R100, 0xfc20, RZ ;  /* 0x0000fc2064417810 */ /* 0x000fe40007ffe0ff */
[----:B------:R-:W5:Y:S03]  /*1640*/  HMMA.16816.F16 R10, R40, R38, R10 ;  /* 0x00000026280a723c */ /* 0x000f66000000080a */
[----:B------:R-:W-:-:S05]  /*1650*/  IMAD.U32 R64, R26, 0x2, R65 ;  /* 0x000000021a407824 */ /* 0x000fca00078e0041 */
[C---:B------:R5:W5:Y:S01]  /*1660*/  HMMA.16816.F16 R32, R44.reuse, R32, R8 ;  /* 0x000000202c20723c */ /* 0x040b620000000808 */
[----:B------:R-:W1:Y:S06]  /*1670*/  LDSM.16.M88.4 R64, [R64] ;  /* 0x000000004040783b */ /* 0x000e6c0000000200 */
[C---:B-----5:R-:W-:Y:S01]  /*1680*/  IADD3 R9, R101.reuse, 0x4840, RZ ;  /* 0x0000484065097810 */ /* 0x060fe20007ffe0ff */
[C---:B------:R5:W5:Y:S07]  /*1690*/  HMMA.16816.F16 R78, R44.reuse, R34, R6 ;  /* 0x000000222c4e723c */ /* 0x040b6e0000000806 */
[----:B-----5:R-:W-:Y:S01]  /*16a0*/  IADD3 R7, R101, 0x5140, RZ ;  /* 0x0000514065077810 */ /* 0x020fe20007ffe0ff */
[----:B------:R5:W5:Y:S01]  /*16b0*/  HMMA.16816.F16 R84, R44, R36, R4 ;  /* 0x000000242c54723c */ /* 0x000b620000000804 */
[----:B------:R-:W-:Y:S01]  /*16c0*/  IADD3 R35, R100, 0x10e40, RZ ;  /* 0x00010e4064237810 */ /* 0x000fe20007ffe0ff */
[----:B------:R-:W-:-:S06]  /*16d0*/  IMAD.U32 R8, R0, 0x2, R9 ;  /* 0x0000000200087824 */ /* 0x000fcc00078e0009 */
[----:B0-----:R5:W-:Y:S02]  /*16e0*/  HMMA.16816.F16 R90, R72, R18, R10 ;  /* 0x00000012485a723c */ /* 0x001be4000000080a */
[----:B-----5:R-:W-:-:S05]  /*16f0*/  IADD3 R5, R100, 0x10540, RZ ;  /* 0x0001054064057810 */ /* 0x020fca0007ffe0ff */
[----:B------:R-:W-:Y:S01]  /*1700*/  IADD3 R11, R100, 0xfc40, RZ ;  /* 0x0000fc40640b7810 */ /* 0x000fe20007ffe0ff */
[----:B------:R-:W-:Y:S01]  /*1710*/  IMAD.U32 R4, R0, 0x2, R7 ;  /* 0x0000000200047824 */ /* 0x000fe200078e0007 */
[----:B------:R-:W5:Y:S01]  /*1720*/  HMMA.16816.F16 R2, R44, R38, R2 ;  /* 0x000000262c02723c */ /* 0x000f620000000802 */
[C---:B------:R-:W-:Y:S02]  /*1730*/  IMAD.U32 R36, R26.reuse, 0x2, R5 ;  /* 0x000000021a247824 */ /* 0x040fe400078e0005 */
[C---:B------:R-:W-:Y:S02]  /*1740*/  IMAD.U32 R40, R26.reuse, 0x2, R11 ;  /* 0x000000021a287824 */ /* 0x040fe400078e000b */
[----:B------:R-:W-:Y:S03]  /*1750*/  LDSM.16.M88.4 R8, [R8] ;  /* 0x000000000808783b */ /* 0x000fe60000000200 */
[----:B-1----:R5:W-:Y:S01]  /*1760*/  HMMA.16816.F16 R92, R12, R28, R32 ;  /* 0x0000001c0c5c723c */ /* 0x002be20000000820 */
[----:B------:R-:W0:Y:S04]  /*1770*/  LDSM.16.M88.4 R40, [R40] ;  /* 0x000000002828783b */ /* 0x000e280000000200 */
[----:B------:R-:W1:Y:S02]  /*1780*/  LDSM.16.M88.4 R4, [R4] ;  /* 0x000000000404783b */ /* 0x000e640000000200 */
[----:B-----5:R-:W-:-:S02]  /*1790*/  IMAD.U32 R32, R26, 0x2, R35 ;  /* 0x000000021a207824 */ /* 0x020fc400078e0023 */
[----:B------:R-:W0:Y:S04]  /*17a0*/  LDSM.16.M88.4 R36, [R36] ;  /* 0x000000002424783b */ /* 0x000e280000000200 */
[----:B------:R-:W0:Y:S01]  /*17b0*/  LDSM.16.M88.4 R32, [R32] ;  /* 0x000000002020783b */ /* 0x000e220000000200 */
[----:B------:R-:W-:Y:S01]  /*17c0*/  HMMA.16816.F16 R70, R64, R30, R70 ;  /* 0x0000001e4046723c */ /* 0x000fe20000000846 */
[C---:B------:R-:W-:Y:S02]  /*17d0*/  IADD3 R45, R101.reuse, 0x4860, RZ ;  /* 0x00004860652d7810 */ /* 0x040fe40007ffe0ff */
[----:B------:R-:W-:-:S05]  /*17e0*/  IADD3 R101, R101, 0x5160, RZ ;  /* 0x0000516065657810 */ /* 0x000fca0007ffe0ff */
[----:B------:R-:W-:Y:S01]  /*17f0*/  HMMA.16816.F16 R86, R72, R30, R86 ;  /* 0x0000001e4856723c */ /* 0x000fe20000000856 */
[----:B------:R-:W-:-:S06]  /*1800*/  IMAD.U32 R44, R0, 0x2, R45 ;  /* 0x00000002002c7824 */ /* 0x000fcc00078e002d */
[----:B------:R-:W-:Y:S01]  /*1810*/  LDSM.16.M88.4 R44, [R44] ;  /* 0x000000002c2c783b */ /* 0x000fe20000000200 */
[----:B------:R5:W-:Y:S07]  /*1820*/  HMMA.16816.F16 R78, R12, R30, R78 ;  /* 0x0000001e0c4e723c */ /* 0x000bee000000084e */
[C---:B-----5:R-:W-:Y:S01]  /*1830*/  IADD3 R31, R100.reuse, 0xfc60, RZ ;  /* 0x0000fc60641f7810 */ /* 0x060fe20007ffe0ff */
[-C--:B------:R-:W5:Y:S08]  /*1840*/  HMMA.16816.F16 R24, R64, R28.reuse, R24 ;  /* 0x0000001c4018723c */ /* 0x080f700000000818 */
[----:B------:R5:W-:Y:S07]  /*1850*/  HMMA.16816.F16 R82, R72, R28, R82 ;  /* 0x0000001c4852723c */ /* 0x000bee0000000852 */
[----:B-----5:R-:W-:Y:S01]  /*1860*/  IADD3 R29, R100, 0x10560, RZ ;  /* 0x00010560641d7810 */ /* 0x020fe20007ffe0ff */
[----:B------:R-:W5:Y:S01]  /*1870*/  HMMA.16816.F16 R76, R64, R16, R76 ;  /* 0x00000010404c723c */ /* 0x000f62000000084c */
[----:B------:R-:W-:-:S07]  /*1880*/  IMAD.U32 R28, R0, 0x2, R101 ;  /* 0x00000002001c7824 */ /* 0x000fce00078e0065 */
[----:B------:R5:W5:Y:S07]  /*1890*/  HMMA.16816.F16 R80, R64, R18, R80 ;  /* 0x000000124050723c */ /* 0x000b6e0000000850 */
[C---:B-----5:R-:W-:Y:S01]  /*18a0*/  IMAD.U32 R64, R26.reuse, 0x2, R31 ;  /* 0x000000021a407824 */ /* 0x060fe200078e001f */
[-C--:B------:R5:W5:Y:S05]  /*18b0*/  HMMA.16816.F16 R88, R72, R16.reuse, R88 ;  /* 0x000000104858723c */ /* 0x080b6a0000000858 */
[----:B------:R-:W3:Y:S03]  /*18c0*/  LDSM.16.M88.4 R64, [R64] ;  /* 0x000000004040783b */ /* 0x000ee60000000200 */
[----:B------:R5:W5:Y:S02]  /*18d0*/  HMMA.16816.F16 R84, R12, R16, R84 ;  /* 0x000000100c54723c */ /* 0x000b640000000854 */
[----:B-----5:R-:W-:-:S02]  /*18e0*/  IMAD.U32 R72, R26, 0x2, R29 ;  /* 0x000000021a487824 */ /* 0x020fc400078e001d */
[----:B------:R-:W2:Y:S03]  /*18f0*/  LDSM.16.M88.4 R28, [R28] ;  /* 0x000000001c1c783b */ /* 0x000ea60000000200 */
[----:B------:R-:W-:Y:S01]  /*1900*/  IADD3 R17, R100, 0x10e60, RZ ;  /* 0x00010e6064117810 */ /* 0x000fe20007ffe0ff */
[----:B------:R5:W5:Y:S01]  /*1910*/  HMMA.16816.F16 R2, R12, R18, R2 ;  /* 0x000000120c02723c */ /* 0x000b620000000802 */
[----:B------:R-:W2:Y:S03]  /*1920*/  LDSM.16.M88.4 R72, [R72] ;  /* 0x000000004848783b */ /* 0x000ea60000000200 */
[----:B------:R-:W-:-:S05]  /*1930*/  IMAD.U32 R26, R26, 0x2, R17 ;  /* 0x000000021a1a7824 */ /* 0x000fca00078e0011 */
[----:B-----5:R-:W2:Y:S01]  /*1940*/  LDSM.16.M88.4 R12, [R26] ;  /* 0x000000001a0c783b */ /* 0x020ea20000000200 */
[C---:B0-----:R-:W5:Y:S08]  /*1950*/  HMMA.16816.F16 R24, R40.reuse, R8, R24 ;  /* 0x000000082818723c */ /* 0x041f700000000818 */
[C---:B------:R-:W5:Y:S08]  /*1960*/  HMMA.16816.F16 R70, R40.reuse, R10, R70 ;  /* 0x0000000a2846723c */ /* 0x040f700000000846 */
[C---:B-1----:R-:W5:Y:S08]  /*1970*/  HMMA.16816.F16 R76, R40.reuse, R4, R76 ;  /* 0x00000004284c723c */ /* 0x042f70000000084c */
[----:B------:R-:W5:Y:S08]  /*1980*/  HMMA.16816.F16 R80, R40, R6, R80 ;  /* 0x000000062850723c */ /* 0x000f700000000850 */
[C---:B------:R-:W5:Y:S08]  /*1990*/  HMMA.16816.F16 R82, R36.reuse, R8, R82 ;  /* 0x000000082452723c */ /* 0x040f700000000852 */
[C---:B------:R-:W5:Y:S08]  /*19a0*/  HMMA.16816.F16 R86, R36.reuse, R10, R86 ;  /* 0x0000000a2456723c */ /* 0x040f700000000856 */
[C---:B------:R-:W5:Y:S08]  /*19b0*/  HMMA.16816.F16 R88, R36.reuse, R4, R88 ;  /* 0x000000042458723c */ /* 0x040f700000000858 */
[----:B------:R-:W5:Y:S08]  /*19c0*/  HMMA.16816.F16 R90, R36, R6, R90 ;  /* 0x00000006245a723c */ /* 0x000f70000000085a */
[C---:B------:R-:W5:Y:S08]  /*19d0*/  HMMA.16816.F16 R92, R32.reuse, R8, R92 ;  /* 0x00000008205c723c */ /* 0x040f70000000085c */
[C---:B------:R-:W5:Y:S08]  /*19e0*/  HMMA.16816.F16 R78, R32.reuse, R10, R78 ;  /* 0x0000000a204e723c */ /* 0x040f70000000084e */
[C---:B------:R5:W5:Y:S08]  /*19f0*/  HMMA.16816.F16 R84, R32.reuse, R4, R84 ;  /* 0x000000042054723c */ /* 0x040b700000000854 */
[----:B------:R5:W5:Y:S02]  /*1a00*/  HMMA.16816.F16 R2, R32, R6, R2 ;  /* 0x000000062002723c */ /* 0x000b640000000802 */
[----:B-----5:R-:W-:-:S06]  /*1a10*/  IMAD R5, R27, 0x1800, RZ ;  /* 0x000018001b057824 */ /* 0x020fcc00078e02ff */
[----:B---3--:R-:W5:Y:S01]  /*1a20*/  HMMA.16816.F16 R24, R64, R44, R24 ;  /* 0x0000002c4018723c */ /* 0x008f620000000818 */
[----:B------:R-:W-:-:S07]  /*1a30*/  IMAD R9, R68, 0x20, R5 ;  /* 0x0000002044097824 */ /* 0x000fce00078e0205 */
[----:B------:R-:W5:Y:S01]  /*1a40*/  HMMA.16816.F16 R70, R64, R46, R70 ;  /* 0x0000002e4046723c */ /* 0x000f620000000846 */
[----:B------:R-:W-:-:S07]  /*1a50*/  IMAD.SHL.U32 R9, R9, 0x2, RZ ;  /* 0x0000000209097824 */ /* 0x000fce00078e00ff */
[C---:B--2---:R-:W5:Y:S08]  /*1a60*/  HMMA.16816.F16 R76, R64.reuse, R28, R76 ;  /* 0x0000001c404c723c */ /* 0x044f70000000084c */
[----:B------:R-:W5:Y:S01]  /*1a70*/  HMMA.16816.F16 R80, R64, R30, R80 ;  /* 0x0000001e4050723c */ /* 0x000f620000000850 */
[----:B------:R-:W-:-:S07]  /*1a80*/  SHF.R.U32.HI R0, RZ, 0x2, R96 ;  /* 0x00000002ff007819 */ /* 0x000fce0000011660 */
[----:B------:R-:W5:Y:S01]  /*1a90*/  HMMA.16816.F16 R82, R72, R44, R82 ;  /* 0x0000002c4852723c */ /* 0x000f620000000852 */
[----:B------:R-:W-:-:S07]  /*1aa0*/  LOP3.LUT R7, R96, 0x3, RZ, 0xc0, !PT ;  /* 0x0000000360077812 */ /* 0x000fce00078ec0ff */
[C---:B------:R-:W5:Y:S08]  /*1ab0*/  HMMA.16816.F16 R86, R72.reuse, R46, R86 ;  /* 0x0000002e4856723c */ /* 0x040f700000000856 */
[C---:B------:R-:W5:Y:S08]  /*1ac0*/  HMMA.16816.F16 R88, R72.reuse, R28, R88 ;  /* 0x0000001c4858723c */ /* 0x040f700000000858 */
[----:B------:R-:W5:Y:S08]  /*1ad0*/  HMMA.16816.F16 R90, R72, R30, R90 ;  /* 0x0000001e485a723c */ /* 0x000f70000000085a */
[C---:B------:R-:W5:Y:S08]  /*1ae0*/  HMMA.16816.F16 R92, R12.reuse, R44, R92 ;  /* 0x0000002c0c5c723c */ /* 0x040f70000000085c */
[C---:B------:R-:W5:Y:S08]  /*1af0*/  HMMA.16816.F16 R78, R12.reuse, R46, R78 ;  /* 0x0000002e0c4e723c */ /* 0x040f70000000084e */
[C---:B------:R5:W5:Y:S08]  /*1b00*/  HMMA.16816.F16 R84, R12.reuse, R28, R84 ;  /* 0x0000001c0c54723c */ /* 0x040b700000000854 */
[----:B------:R-:W5:Y:S02]  /*1b10*/  HMMA.16816.F16 R2, R12, R30, R2 ;  /* 0x0000001e0c02723c */ /* 0x000f640000000802 */
[C---:B-----5:R-:W-:Y:S01]  /*1b20*/  IADD3 R29, R9.reuse, 0x9000, RZ ;  /* 0x00009000091d7810 */ /* 0x060fe20007ffe0ff */
[----:B------:R-:W-:Y:S01]  /*1b30*/  IMAD R0, R0, 0x40, R7 ;  /* 0x0000004000007824 */ /* 0x000fe200078e0207 */
[----:B------:R-:W-:-:S02]  /*1b40*/  IADD3 R19, R9, 0x9020, RZ ;  /* 0x0000902009137810 */ /* 0x000fc40007ffe0ff */
[C---:B------:R-:W-:Y:S02]  /*1b50*/  IADD3 R7, R9.reuse, 0xa000, RZ ;  /* 0x0000a00009077810 */ /* 0x040fe40007ffe0ff */
[C---:B------:R-:W-:Y:S01]  /*1b60*/  IADD3 R17, R9.reuse, 0xa020, RZ ;  /* 0x0000a02009117810 */ /* 0x040fe20007ffe0ff */
[C---:B------:R-:W-:Y:S01]  /*1b70*/  IMAD.U32 R4, R0.reuse, 0x4, R29 ;  /* 0x0000000400047824 */ /* 0x040fe200078e001d */
[----:B------:R-:W-:Y:S01]  /*1b80*/  BAR.SYNC.DEFER_BLOCKING 0x0 ;  /* 0x0000000000007b1d */ /* 0x000fe20000010000 */
[C---:B------:R-:W-:Y:S01]  /*1b90*/  IADD3 R11, R9.reuse, 0xb000, RZ ;  /* 0x0000b000090b7810 */ /* 0x040fe20007ffe0ff */
[C---:B------:R-:W-:Y:S01]  /*1ba0*/  IMAD.U32 R6, R0.reuse, 0x4, R19 ;  /* 0x0000000400067824 */ /* 0x040fe200078e0013 */
[----:B------:R-:W-:Y:S01]  /*1bb0*/  IADD3 R9, R9, 0xb020, RZ ;  /* 0x0000b02009097810 */ /* 0x000fe20007ffe0ff */
[C---:B------:R-:W-:Y:S02]  /*1bc0*/  IMAD.U32 R7, R0.reuse, 0x4, R7 ;  /* 0x0000000400077824 */ /* 0x040fe400078e0007 */
[----:B------:R-:W-:-:S02]  /*1bd0*/  IMAD.U32 R8, R0, 0x4, R17 ;  /* 0x0000000400087824 */ /* 0x000fc400078e0011 */
[C---:B------:R-:W-:Y:S02]  /*1be0*/  IMAD.U32 R16, R0.reuse, 0x4, R11 ;  /* 0x0000000400107824 */ /* 0x040fe400078e000b */
[----:B------:R-:W-:Y:S02]  /*1bf0*/  IMAD.U32 R0, R0, 0x4, R9 ;  /* 0x0000000400007824 */ /* 0x000fe400078e0009 */
[----:B------:R-:W-:Y:S01]  /*1c00*/  IMAD R5, R102, 0x80, R5 ;  /* 0x0000008066057824 */ /* 0x000fe200078e0205 */
[----:B------:R-:W-:Y:S04]  /*1c10*/  STS [R4], R24 ;  /* 0x0000001804007388 */ /* 0x000fe80000000800 */
[----:B------:R-:W-:Y:S04]  /*1c20*/  STS [R4+0x800], R25 ;  /* 0x0008001904007388 */ /* 0x000fe80000000800 */
[----:B------:R-:W-:Y:S04]  /*1c30*/  STS [R4+0x10], R70 ;  /* 0x0000104604007388 */ /* 0x000fe80000000800 */
[----:B------:R0:W-:Y:S04]  /*1c40*/  STS [R4+0x810], R71 ;  /* 0x0008104704007388 */ /* 0x0001e80000000800 */
[----:B------:R-:W-:Y:S04]  /*1c50*/  STS [R6], R76 ;  /* 0x0000004c06007388 */ /* 0x000fe80000000800 */
[----:B------:R-:W-:Y:S04]  /*1c60*/  STS [R6+0x800], R77 ;  /* 0x0008004d06007388 */ /* 0x000fe80000000800 */
[----:B------:R-:W-:Y:S04]  /*1c70*/  STS [R6+0x10], R80 ;  /* 0x0000105006007388 */ /* 0x000fe80000000800 */
[----:B------:R-:W-:Y:S04]  /*1c80*/  STS [R6+0x810], R81 ;  /* 0x0008105106007388 */ /* 0x000fe80000000800 */
        /* <DEDUP_REMOVED lines=15> */
[----:B------:R-:W-:Y:S01]  /*1d80*/  STS [R0+0x810], R3 ;  /* 0x0008100300007388 */ /* 0x000fe20000000800 */
[----:B0-----:R-:W-:-:S05]  /*1d90*/  IMAD R4, R68, 0x20, R5 ;  /* 0x0000002044047824 */ /* 0x001fca00078e0205 */
[----:B------:R-:W-:Y:S01]  /*1da0*/  LOP3.LUT R4, R95, R4, RZ, 0xfc, !PT ;  /* 0x000000045f047212 */ /* 0x000fe200078efcff */
[----:B------:R-:W-:-:S04]  /*1db0*/  IMAD.WIDE.U32 R104, R97, 0x78000, R104 ;  /* 0x0007800061687825 */ /* 0x000fc800078e0068 */
[----:B------:R-:W-:Y:S02]  /*1dc0*/  IMAD R27, R27, 0x1e000, RZ ;  /* 0x0001e0001b1b7824 */ /* 0x000fe400078e02ff */
[----:B------:R-:W-:Y:S01]  /*1dd0*/  IMAD.SHL.U32 R29, R4, 0x2, RZ ;  /* 0x00000002041d7824 */ /* 0x000fe200078e00ff */
[----:B------:R-:W-:Y:S02]  /*1de0*/  BAR.SYNC.DEFER_BLOCKING 0x0 ;  /* 0x0000000000007b1d */ /* 0x000fe40000010000 */
[----:B------:R-:W-:-:S05]  /*1df0*/  IADD3 R12, P0, R27, R104, RZ ;  /* 0x000000681b0c7210 */ /* 0x000fca0007f1e0ff */
[----:B------:R-:W-:-:S04]  /*1e00*/  IMAD.X R13, RZ, RZ, R105, P0 ;  /* 0x000000ffff0d7224 */ /* 0x000fc800000e0669 */
[----:B------:R-:W-:Y:S01]  /*1e10*/  IMAD.WIDE.U32 R12, R102, 0xa00, R12 ;  /* 0x00000a00660c7825 */ /* 0x000fe200078e000c */
[----:B------:R-:W0:Y:S04]  /*1e20*/  @!P4 LDS.128 R4, [R29+0x9800] ;  /* 0x009800001d04c984 */ /* 0x000e280000000c00 */
[----:B------:R-:W4:Y:S01]  /*1e30*/  @!P3 LDS.128 R8, [R29+0xa000] ;  /* 0x00a000001d08b984 */ /* 0x000f220000000c00 */
[----:B------:R-:W-:-:S03]  /*1e40*/  IMAD.WIDE.U32 R24, R68, 0x20, R12 ;  /* 0x0000002044187825 */ /* 0x000fc600078e000c */
[----:B------:R-:W1:Y:S04]  /*1e50*/  @!P2 LDS.128 R16, [R29+0xa800] ;  /* 0x00a800001d10a984 */ /* 0x000e680000000c00 */
[----:B------:R-:W2:Y:S01]  /*1e60*/  @!P1 LDS.128 R12, [R29+0xb000] ;  /* 0x00b000001d0c9984 */ /* 0x000ea20000000c00 */
[----:B------:R-:W-:-:S04]  /*1e70*/  LOP3.LUT R95, R24, R95, RZ, 0xfc, !PT ;  /* 0x0000005f185f7212 */ /* 0x000fc800078efcff */
[----:B------:R-:W-:-:S04]  /*1e80*/  LEA R30, P0, R95, c[0x0][0x178], 0x1 ;  /* 0x00005e005f1e7a11 */ /* 0x000fc800078008ff */
[----:B------:R-:W-:Y:S01]  /*1e90*/  LEA.HI.X R31, R95, c[0x0][0x17c], R25, 0x1, P0 ;  /* 0x00005f005f1f7a11 */ /* 0x000fe200000f0c19 */
[----:B0-----:R-:W-:Y:S02]  /*1ea0*/  @!P4 HADD2 R0, R7.H1_H1, R63.H1_H1 ;  /* 0x3000003f0700c230 */ /* 0x001fe40000000c00 */
[----:B------:R-:W-:Y:S02]  /*1eb0*/  @!P4 HADD2 R2, R5.H1_H1, R61.H1_H1 ;  /* 0x3000003d0502c230 */ /* 0x000fe40000000c00 */
[----:B------:R-:W-:Y:S02]  /*1ec0*/  @!P4 HADD2 R3, R6.H1_H1, R62.H1_H1 ;  /* 0x3000003e0603c230 */ /* 0x000fe40000000c00 */
[----:B------:R-:W-:Y:S02]  /*1ed0*/  @!P4 HADD2 R24, R4.H1_H1, R60.H1_H1 ;  /* 0x3000003c0418c230 */ /* 0x000fe40000000c00 */
[----:B------:R-:W-:Y:S02]  /*1ee0*/  @!P4 HADD2 R63, R7.H0_H0, R63.H0_H0 ;  /* 0x2000003f073fc230 */ /* 0x000fe40000000800 */
[----:B------:R-:W-:-:S02]  /*1ef0*/  @!P4 HADD2 R61, R5.H0_H0, R61.H0_H0 ;  /* 0x2000003d053dc230 */ /* 0x000fc40000000800 */
[----:B------:R-:W-:Y:S02]  /*1f00*/  @!P4 HADD2 R62, R6.H0_H0, R62.H0_H0 ;  /* 0x2000003e063ec230 */ /* 0x000fe40000000800 */
[----:B------:R-:W-:Y:S02]  /*1f10*/  @!P4 HADD2 R60, R4.H0_H0, R60.H0_H0 ;  /* 0x2000003c043cc230 */ /* 0x000fe40000000800 */
[----:B------:R-:W0:Y:S01]  /*1f20*/  @!P5 LDS.128 R4, [R29+0x9000] ;  /* 0x009000001d04d984 */ /* 0x000e220000000c00 */
[----:B----4-:R-:W-:Y:S02]  /*1f30*/  @!P3 HADD2 R25, R11.H1_H1, R59.H1_H1 ;  /* 0x3000003b0b19b230 */ /* 0x010fe40000000c00 */
[----:B------:R-:W-:Y:S02]  /*1f40*/  @!P3 HADD2 R26, R9.H1_H1, R57.H1_H1 ;  /* 0x30000039091ab230 */ /* 0x000fe40000000c00 */
[----:B------:R-:W-:Y:S02]  /*1f50*/  @!P3 HADD2 R27, R10.H1_H1, R58.H1_H1 ;  /* 0x3000003a0a1bb230 */ /* 0x000fe40000000c00 */
[----:B------:R-:W-:-:S02]  /*1f60*/  @!P3 HADD2 R28, R8.H1_H1, R56.H1_H1 ;  /* 0x30000038081cb230 */ /* 0x000fc40000000c00 */
[----:B------:R-:W-:Y:S01]  /*1f70*/  @!P3 HADD2 R59, R11.H0_H0, R59.H0_H0 ;  /* 0x2000003b0b3bb230 */ /* 0x000fe20000000800 */
[----:B------:R-:W-:Y:S01]  /*1f80*/  @!P4 PRMT R11, R63, 0x5410, R0 ;  /* 0x000054103f0bc816 */ /* 0x000fe20000000000 */
[----:B------:R-:W-:Y:S01]  /*1f90*/  @!P3 HADD2 R57, R9.H0_H0, R57.H0_H0 ;  /* 0x200000390939b230 */ /* 0x000fe20000000800 */
[----:B------:R-:W-:Y:S01]  /*1fa0*/  @!P4 PRMT R9, R61, 0x5410, R2 ;  /* 0x000054103d09c816 */ /* 0x000fe20000000002 */
[----:B------:R-:W-:Y:S01]  /*1fb0*/  @!P3 HADD2 R58, R10.H0_H0, R58.H0_H0 ;  /* 0x2000003a0a3ab230 */ /* 0x000fe20000000800 */
[----:B------:R-:W-:Y:S01]  /*1fc0*/  @!P4 PRMT R10, R62, 0x5410, R3 ;  /* 0x000054103e0ac816 */ /* 0x000fe20000000003 */
[----:B------:R-:W-:Y:S01]  /*1fd0*/  @!P3 HADD2 R56, R8.H0_H0, R56.H0_H0 ;  /* 0x200000380838b230 */ /* 0x000fe20000000800 */
[----:B------:R-:W-:Y:S01]  /*1fe0*/  @!P4 PRMT R8, R60, 0x5410, R24 ;  /* 0x000054103c08c816 */ /* 0x000fe20000000018 */
[C-C-:B-1----:R-:W-:Y:S02]  /*1ff0*/  @!P2 HADD2 R3, R18.reuse.H1_H1, R54.reuse.H1_H1 ;  /* 0x300000361203a230 */ /* 0x142fe40000000c00 */
[----:B------:R-:W-:-:S02]  /*2000*/  @!P2 HADD2 R54, R18.H0_H0, R54.H0_H0 ;  /* 0x200000361236a230 */ /* 0x000fc40000000800 */
[C-C-:B------:R-:W-:Y:S01]  /*2010*/  @!P2 HADD2 R18, R16.reuse.H1_H1, R52.reuse.H1_H1 ;  /* 0x300000341012a230 */ /* 0x140fe20000000c00 */
[----:B------:R1:W-:Y:S01]  /*2020*/  @!P4 STG.E.128 [R30.64+0xa000], R8 ;  /* 0x00a000081e00c986 */ /* 0x0003e2000c101d04 */
[----:B------:R-:W-:Y:S02]  /*2030*/  @!P2 HADD2 R52, R16.H0_H0, R52.H0_H0 ;  /* 0x200000341034a230 */ /* 0x000fe40000000800 */
[----:B------:R-:W-:Y:S02]  /*2040*/  @!P2 HADD2 R0, R19.H1_H1, R55.H1_H1 ;  /* 0x300000371300a230 */ /* 0x000fe40000000c00 */
[----:B------:R-:W-:Y:S02]  /*2050*/  @!P2 HADD2 R2, R17.H1_H1, R53.H1_H1 ;  /* 0x300000351102a230 */ /* 0x000fe40000000c00 */
[----:B--2---:R-:W-:Y:S02]  /*2060*/  @!P1 HADD2 R16, R15.H1_H1, R51.H1_H1 ;  /* 0x300000330f109230 */ /* 0x004fe40000000c00 */
[----:B------:R-:W-:-:S02]  /*2070*/  @!P2 HADD2 R19, R19.H0_H0, R55.H0_H0 ;  /* 0x200000371313a230 */ /* 0x000fc40000000800 */
[----:B------:R-:W-:Y:S02]  /*2080*/  @!P2 HADD2 R17, R17.H0_H0, R53.H0_H0 ;  /* 0x200000351111a230 */ /* 0x000fe40000000800 */
[----:B------:R-:W-:Y:S02]  /*2090*/  @!P1 HADD2 R51, R15.H0_H0, R51.H0_H0 ;  /* 0x200000330f339230 */ /* 0x000fe40000000800 */
[C-C-:B------:R-:W-:Y:S02]  /*20a0*/  @!P1 HADD2 R15, R13.reuse.H1_H1, R49.reuse.H1_H1 ;  /* 0x300000310d0f9230 */ /* 0x140fe40000000c00 */
[----:B------:R-:W-:Y:S02]  /*20b0*/  @!P1 HADD2 R49, R13.H0_H0, R49.H0_H0 ;  /* 0x200000310d319230 */ /* 0x000fe40000000800 */
[C-C-:B------:R-:W-:Y:S02]  /*20c0*/  @!P1 HADD2 R13, R14.reuse.H1_H1, R50.reuse.H1_H1 ;  /* 0x300000320e0d9230 */ /* 0x140fe40000000c00 */
[----:B------:R-:W-:-:S02]  /*20d0*/  @!P1 HADD2 R50, R14.H0_H0, R50.H0_H0 ;  /* 0x200000320e329230 */ /* 0x000fc40000000800 */
[C-C-:B------:R-:W-:Y:S02]  /*20e0*/  @!P1 HADD2 R14, R12.reuse.H1_H1, R48.reuse.H1_H1 ;  /* 0x300000300c0e9230 */ /* 0x140fe40000000c00 */
[----:B------:R-:W-:Y:S01]  /*20f0*/  @!P1 HADD2 R12, R12.H0_H0, R48.H0_H0 ;  /* 0x200000300c0c9230 */ /* 0x000fe20000000800 */
[----:B-1----:R-:W-:Y:S02]  /*2100*/  @!P3 PRMT R11, R59, 0x5410, R25 ;  /* 0x000054103b0bb816 */ /* 0x002fe40000000019 */
[----:B------:R-:W-:Y:S02]  /*2110*/  @!P3 PRMT R9, R57, 0x5410, R26 ;  /* 0x000054103909b816 */ /* 0x000fe4000000001a */
[----:B------:R-:W-:Y:S02]  /*2120*/  @!P3 PRMT R10, R58, 0x5410, R27 ;  /* 0x000054103a0ab816 */ /* 0x000fe4000000001b */
[----:B------:R-:W-:-:S05]  /*2130*/  @!P3 PRMT R8, R56, 0x5410, R28 ;  /* 0x000054103808b816 */ /* 0x000fca000000001c */
[----:B------:R1:W-:Y:S02]  /*2140*/  @!P3 STG.E.128 [R30.64+0x14000], R8 ;  /* 0x014000081e00b986 */ /* 0x0003e4000c101d04 */
[----:B-1----:R-:W-:Y:S02]  /*2150*/  @!P2 PRMT R11, R19, 0x5410, R0 ;  /* 0x00005410130ba816 */ /* 0x002fe40000000000 */
[----:B------:R-:W-:Y:S02]  /*2160*/  @!P2 PRMT R9, R17, 0x5410, R2 ;  /* 0x000054101109a816 */ /* 0x000fe40000000002 */
[----:B------:R-:W-:Y:S02]  /*2170*/  @!P2 PRMT R10, R54, 0x5410, R3 ;  /* 0x00005410360aa816 */ /* 0x000fe40000000003 */
[----:B------:R-:W-:-:S05]  /*2180*/  @!P2 PRMT R8, R52, 0x5410, R18 ;  /* 0x000054103408a816 */ /* 0x000fca0000000012 */
[----:B------:R1:W-:Y:S01]  /*2190*/  @!P2 STG.E.128 [R30.64+0x1e000], R8 ;  /* 0x01e000081e00a986 */ /* 0x0003e2000c101d04 */
[C-C-:B0-----:R-:W-:Y:S02]  /*21a0*/  @!P5 HADD2 R3, R6.reuse.H1_H1, R22.reuse.H1_H1 ;  /* 0x300000160603d230 */ /* 0x141fe40000000c00 */
[----:B------:R-:W-:Y:S02]  /*21b0*/  @!P5 HADD2 R22, R6.H0_H0, R22.H0_H0 ;  /* 0x200000160616d230 */ /* 0x000fe40000000800 */
[C-C-:B------:R-:W-:Y:S02]  /*21c0*/  @!P5 HADD2 R0, R4.reuse.H1_H1, R20.reuse.H1_H1 ;  /* 0x300000140400d230 */ /* 0x140fe40000000c00 */
[----:B------:R-:W-:Y:S02]  /*21d0*/  @!P5 HADD2 R2, R5.H1_H1, R21.H1_H1 ;  /* 0x300000150502d230 */ /* 0x000fe40000000c00 */
[----:B------:R-:W-:Y:S02]  /*21e0*/  @!P5 HADD2 R6, R7.H1_H1, R23.H1_H1 ;  /* 0x300000170706d230 */ /* 0x000fe40000000c00 */
[----:B------:R-:W-:-:S02]  /*21f0*/  @!P5 HADD2 R4, R4.H0_H0, R20.H0_H0 ;  /* 0x200000140404d230 */ /* 0x000fc40000000800 */
[----:B------:R-:W-:Y:S02]  /*2200*/  @!P5 HADD2 R5, R5.H0_H0, R21.H0_H0 ;  /* 0x200000150505d230 */ /* 0x000fe40000000800 */
[----:B------:R-:W-:Y:S01]  /*2210*/  @!P5 HADD2 R7, R7.H0_H0, R23.H0_H0 ;  /* 0x200000170707d230 */ /* 0x000fe20000000800 */
[----:B-1----:R-:W-:Y:S02]  /*2220*/  @!P1 PRMT R11, R51, 0x5410, R16 ;  /* 0x00005410330b9816 */ /* 0x002fe40000000010 */
[----:B------:R-:W-:Y:S02]  /*2230*/  @!P1 PRMT R9, R49, 0x5410, R15 ;  /* 0x0000541031099816 */ /* 0x000fe4000000000f */
[----:B------:R-:W-:Y:S02]  /*2240*/  @!P1 PRMT R10, R50, 0x5410, R13 ;  /* 0x00005410320a9816 */ /* 0x000fe4000000000d */
[----:B------:R-:W-:-:S05]  /*2250*/  @!P1 PRMT R8, R12, 0x5410, R14 ;  /* 0x000054100c089816 */ /* 0x000fca000000000e */
[----:B------:R0:W-:Y:S01]  /*2260*/  @!P1 STG.E.128 [R30.64+0x28000], R8 ;  /* 0x028000081e009986 */ /* 0x0001e2000c101d04 */
[----:B------:R-:W-:-:S04]  /*2270*/  IADD3 R94, P1, R94, 0x28, RZ ;  /* 0x000000285e5e7810 */ /* 0x000fc80007f3e0ff */
[----:B------:R-:W-:Y:S01]  /*2280*/  ISETP.GE.U32.AND P0, PT, R94, c[0x0][0x180], PT ;  /* 0x000060005e007a0c */ /* 0x000fe20003f06070 */
[----:B------:R-:W-:-:S05]  /*2290*/  IMAD.X R69, RZ, RZ, R69, P1 ;  /* 0x000000ffff457224 */ /* 0x000fca00008e0645 */
[----:B------:R-:W-:Y:S02]  /*22a0*/  ISETP.GE.AND.EX P0, PT, R69, c[0x0][0x184], PT, P0 ;  /* 0x0000610045007a0c */ /* 0x000fe40003f06300 */
[----:B------:R-:W-:Y:S02]  /*22b0*/  @!P5 PRMT R4, R4, 0x5410, R0 ;  /* 0x000054100404d816 */ /* 0x000fe40000000000 */
[----:B------:R-:W-:Y:S02]  /*22c0*/  @!P5 PRMT R5, R5, 0x5410, R2 ;  /* 0x000054100505d816 */ /* 0x000fe40000000002 */
[----:B------:R-:W-:Y:S02]  /*22d0*/  @!P5 PRMT R22, R22, 0x5410, R3 ;  /* 0x000054101616d816 */ /* 0x000fe40000000003 */
[----:B------:R-:W-:Y:S01]  /*22e0*/  @!P5 PRMT R7, R7, 0x5410, R6 ;  /* 0x000054100707d816 */ /* 0x000fe20000000006 */
[----:B------:R0:W-:Y:S04]  /*22f0*/  @!P5 STG.E [R30.64], R4 ;  /* 0x000000041e00d986 */ /* 0x0001e8000c101904 */
[----:B------:R0:W-:Y:S04]  /*2300*/  @!P5 STG.E [R30.64+0x4], R5 ;  /* 0x000004051e00d986 */ /* 0x0001e8000c101904 */
[----:B------:R0:W-:Y:S04]  /*2310*/  @!P5 STG.E [R30.64+0x8], R22 ;  /* 0x000008161e00d986 */ /* 0x0001e8000c101904 */
[----:B------:R0:W-:Y:S01]  /*2320*/  @!P5 STG.E [R30.64+0xc], R7 ;  /* 0x00000c071e00d986 */ /* 0x0001e2000c101904 */
[----:B------:R-:W-:Y:S05]  /*2330*/  @P0 EXIT ;  /* 0x000000000000094d */ /* 0x000fea0003800000 */
[----:B0-----:R-:W2:Y:S04]  /*2340*/  LDG.E.128.CONSTANT R4, [R98.64] ;  /* 0x0000000462047981 */ /* 0x001ea8000c1e9d00 */
[----:B------:R-:W2:Y:S02]  /*2350*/  LDS.128 R8, [R29+0xb800] ;  /* 0x00b800001d087984 */ /* 0x000ea40000000c00 */
[----:B--2---:R-:W-:-:S02]  /*2360*/  HADD2 R7, R11, R7 ;  /* 0x000000070b077230 */ /* 0x004fc40000000000 */
[----:B------:R-:W-:Y:S02]  /*2370*/  HADD2 R6, R10, R6 ;  /* 0x000000060a067230 */ /* 0x000fe40000000000 */
[----:B------:R-:W-:Y:S02]  /*2380*/  HADD2 R5, R9, R5 ;  /* 0x0000000509057230 */ /* 0x000fe40000000000 */
[----:B------:R-:W-:-:S05]  /*2390*/  HADD2 R4, R8, R4 ;  /* 0x0000000408047230 */ /* 0x000fca0000000000 */
[----:B------:R-:W-:Y:S01]  /*23a0*/  STG.E.128 [R30.64+0x32000], R4 ;  /* 0x032000041e007986 */ /* 0x000fe2000c101d04 */
[----:B------:R-:W-:Y:S05]  /*23b0*/  EXIT ;  /* 0x000000000000794d */ /* 0x000fea0003800000 */
.L_x_1:
[----:B------:R-:W-:-:S00]  /*23c0*/  BRA `(.L_x_1) ;  /* 0xfffffff000007947 */ /* 0x000fc0000383ffff */
[----:B------:R-:W-:-:S00]  /*23d0*/  NOP ;  /* 0x0000000000007918 */ /* 0x000fc00000000000 */
        /* <DEDUP_REMOVED lines=10> */
.L_x_32:


//--------------------- .text.gemm_n_3585_to_3840__kernel --------------------------
	.section	.text.gemm_n_3585_to_3840__kernel,"ax",@progbits
	.sectionflags	@"SHF_BARRIERS=1"
	.sectioninfo	@"SHI_REGISTERS=162"
	.align	128
        .global         gemm_n_3585_to_3840__kernel
        .type           gemm_n_3585_to_3840__kernel,@function
        .size           gemm_n_3585_to_3840__kernel,(.L_x_33 - gemm_n_3585_to_3840__kernel)
        .other          gemm_n_3585_to_3840__kernel,@"STO_CUDA_ENTRY STV_DEFAULT"
gemm_n_3585_to_3840__kernel:
.text.gemm_n_3585_to_3840__kernel:
[----:B------:R-:W-:-:S02]  /*0000*/  MOV R1, c[0x0][0x28] ;  /* 0x00000a0000017a02 */ /* 0x000fc40000000f00 */
[----:B------:R-:W0:Y:S01]  /*0010*/  S2R R109, SR_TID.Y ;  /* 0x00000000006d7919 */ /* 0x000e220000002200 */
[----:B------:R-:W-:-:S03]  /*0020*/  ULDC.64 UR4, c[0x0][0x118] ;  /* 0x0000460000047ab9 */ /* 0x000fc60000000a00 */
[----:B------:R-:W1:Y:S04]  /*0030*/  S2R R16, SR_CTAID.X ;  /* 0x0000000000107919 */ /* 0x000e680000002500 */
[----:B------:R-:W2:Y:S04]  /*0040*/  S2R R3, SR_CTAID.Y ;  /* 0x0000000000037919 */ /* 0x000ea80000002600 */
[----:B------:R-:W3:Y:S01]  /*0050*/  S2R R147, SR_TID.X ;  /* 0x0000000000937919 */ /* 0x000ee20000002100 */
[----:B0-----:R-:W-:Y:S01]  /*0060*/  IMAD.WIDE.U32 R18, R109, 0xa000, RZ ;  /* 0x0000a0006d127825 */ /* 0x001fe200078e00ff */
[----:B------:R-:W-:-:S03]  /*0070*/  SHF.R.U32.HI R2, RZ, 0x2, R109 ;  /* 0x00000002ff027819 */ /* 0x000fc6000001166d */
[----:B-1----:R-:W-:Y:S01]  /*0080*/  IMAD.WIDE.U32 R22, R16, 0xc0, RZ ;  /* 0x000000c010167825 */ /* 0x002fe200078e00ff */
[C---:B------:R-:W-:Y:S02]  /*0090*/  IADD3 R0, P1, R2.reuse, 0x3, RZ ;  /* 0x0000000302007810 */ /* 0x040fe40007f3e0ff */
[----:B------:R-:W-:Y:S01]  /*00a0*/  IADD3 R2, P0, R2, 0x6, RZ ;  /* 0x0000000602027810 */ /* 0x000fe20007f1e0ff */
[--C-:B--2---:R-:W-:Y:S01]  /*00b0*/  IMAD.WIDE.U32 R20, R3, 0x140000, R18.reuse ;  /* 0x0014000003147825 */ /* 0x104fe200078e0012 */
[----:B------:R-:W-:Y:S02]  /*00c0*/  ISETP.GT.U32.AND P6, PT, R0, 0x7, PT ;  /* 0x000000070000780c */ /* 0x000fe40003fc4070 */
[----:B------:R-:W-:Y:S01]  /*00d0*/  ISETP.GT.U32.AND P5, PT, R2, 0x7, PT ;  /* 0x000000070200780c */ /* 0x000fe20003fa4070 */
[----:B------:R-:W-:Y:S01]  /*00e0*/  IMAD.WIDE.U32 R154, R16, 0x1e0000, R18 ;  /* 0x001e0000109a7825 */ /* 0x000fe200078e0012 */
[----:B---3--:R-:W-:-:S03]  /*00f0*/  SHF.R.U32.HI R28, RZ, 0x3, R147 ;  /* 0x00000003ff1c7819 */ /* 0x008fc60000011693 */
[----:B------:R-:W-:Y:S02]  /*0100*/  IMAD.SHL.U32 R147, R147, 0x8, RZ ;  /* 0x0000000893937824 */ /* 0x000fe400078e00ff */
[----:B------:R-:W-:-:S03]  /*0110*/  IMAD.WIDE.U32 R18, R109, 0x4, R22 ;  /* 0x000000046d127825 */ /* 0x000fc600078e0016 */
[----:B------:R-:W-:Y:S01]  /*0120*/  LOP3.LUT R147, R147, 0x38, RZ, 0xc0, !PT ;  /* 0x0000003893937812 */ /* 0x000fe200078ec0ff */
[----:B------:R-:W-:-:S04]  /*0130*/  IMAD.WIDE.U32 R20, R28, 0x2800, R20 ;  /* 0x000028001c147825 */ /* 0x000fc800078e0014 */
[----:B------:R-:W-:Y:S01]  /*0140*/  IMAD.X R2, RZ, RZ, RZ, P0 ;  /* 0x000000ffff027224 */ /* 0x000fe200000e06ff */
[----:B------:R-:W-:Y:S01]  /*0150*/  IADD3 R146, P0, R147, R20, RZ ;  /* 0x0000001493927210 */ /* 0x000fe20007f1e0ff */
[----:B------:R-:W-:Y:S01]  /*0160*/  IMAD.X R0, RZ, RZ, RZ, P1 ;  /* 0x000000ffff007224 */ /* 0x000fe200008e06ff */
[C---:B------:R-:W-:Y:S01]  /*0170*/  IADD3 R17, P1, R28.reuse, R18, RZ ;  /* 0x000000121c117210 */ /* 0x040fe20007f3e0ff */
[----:B------:R-:W-:Y:S01]  /*0180*/  IMAD.WIDE.U32 R154, R28, 0x2800, R154 ;  /* 0x000028001c9a7825 */ /* 0x000fe200078e009a */
[----:B------:R-:W-:Y:S02]  /*0190*/  ISETP.GT.U32.AND.EX P5, PT, R2, RZ, PT, P5 ;  /* 0x000000ff0200720c */ /* 0x000fe40003fa4150 */
[----:B------:R-:W-:Y:S01]  /*01a0*/  IADD3 R2, P3, R17, 0x30, RZ ;  /* 0x0000003011027810 */ /* 0x000fe20007f7e0ff */
[----:B------:R-:W-:Y:S01]  /*01b0*/  IMAD.X R145, RZ, RZ, R21, P0 ;  /* 0x000000ffff917224 */ /* 0x000fe200000e0615 */
[----:B------:R-:W-:Y:S02]  /*01c0*/  LEA R18, P0, R146, c[0x0][0x160], 0x1 ;  /* 0x0000580092127a11 */ /* 0x000fe400078008ff */
[----:B------:R-:W-:-:S02]  /*01d0*/  ISETP.GE.U32.AND P2, PT, R2, c[0x0][0x180], PT ;  /* 0x0000600002007a0c */ /* 0x000fc40003f46070 */
[----:B------:R-:W-:Y:S02]  /*01e0*/  ISETP.GT.U32.AND.EX P6, PT, R0, RZ, PT, P6 ;  /* 0x000000ff0000720c */ /* 0x000fe40003fc4160 */
[----:B------:R-:W-:Y:S02]  /*01f0*/  LOP3.LUT R115, R154, R147, RZ, 0xfc, !PT ;  /* 0x000000939a737212 */ /* 0x000fe400078efcff */
[----:B------:R-:W-:Y:S02]  /*0200*/  IADD3.X R0, RZ, R19, RZ, P1, !PT ;  /* 0x00000013ff007210 */ /* 0x000fe40000ffe4ff */
[----:B------:R-:W-:Y:S02]  /*0210*/  P2R R3, PR, RZ, 0x4 ;  /* 0x00000004ff037803 */ /* 0x000fe40000000000 */
[----:B------:R-:W-:Y:S01]  /*0220*/  LEA.HI.X R19, R146, c[0x0][0x164], R145, 0x1, P0 ;  /* 0x0000590092137a11 */ /* 0x000fe200000f0c91 */
[----:B------:R-:W-:Y:S01]  /*0230*/  IMAD.X R2, RZ, RZ, R0, P3 ;  /* 0x000000ffff027224 */ /* 0x000fe200018e0600 */
[----:B------:R-:W-:-:S02]  /*0240*/  ISETP.GE.U32.AND P4, PT, R17, c[0x0][0x180], PT ;  /* 0x0000600011007a0c */ /* 0x000fc40003f86070 */
[C---:B------:R-:W-:Y:S01]  /*0250*/  IADD3 R16, P2, R17.reuse, 0x60, RZ ;  /* 0x0000006011107810 */ /* 0x040fe20007f5e0ff */
[----:B------:R0:W2:Y:S01]  /*0260*/  @!P6 LDG.E.128.CONSTANT R8, [R18.64+0xf0000] ;  /* 0x0f0000041208e981 */ /* 0x0000a2000c1e9d00 */
[----:B------:R-:W-:Y:S02]  /*0270*/  IADD3 R17, P0, R17, 0x90, RZ ;  /* 0x0000009011117810 */ /* 0x000fe40007f1e0ff */
[----:B------:R-:W-:Y:S01]  /*0280*/  LEA R34, P1, R115, c[0x0][0x170], 0x1 ;  /* 0x00005c0073227a11 */ /* 0x000fe200078208ff */
[----:B------:R0:W3:Y:S01]  /*0290*/  @!P5 LDG.E.128.CONSTANT R4, [R18.64+0x1e0000] ;  /* 0x1e0000041204d981 */ /* 0x0000e2000c1e9d00 */
[----:B------:R-:W-:Y:S01]  /*02a0*/  ISETP.NE.AND P3, PT, R3, RZ, PT ;  /* 0x000000ff0300720c */ /* 0x000fe20003f65270 */
[--C-:B------:R-:W-:Y:S01]  /*02b0*/  IMAD.X R3, RZ, RZ, R0.reuse, P2 ;  /* 0x000000ffff037224 */ /* 0x100fe200010e0600 */
[----:B------:R-:W-:Y:S01]  /*02c0*/  ISETP.GE.AND.EX P4, PT, R0, c[0x0][0x184], PT, P4 ;  /* 0x0000610000007a0c */ /* 0x000fe20003f86340 */
[----:B------:R-:W-:Y:S01]  /*02d0*/  IMAD.X R0, RZ, RZ, R0, P0 ;  /* 0x000000ffff007224 */ /* 0x000fe200000e0600 */
[----:B------:R-:W-:-:S02]  /*02e0*/  LEA.HI.X R35, R115, c[0x0][0x174], R155, 0x1, P1 ;  /* 0x00005d0073237a11 */ /* 0x000fc400008f0c9b */
[----:B------:R-:W-:Y:S02]  /*02f0*/  ISETP.GE.U32.AND P2, PT, R16, c[0x0][0x180], PT ;  /* 0x0000600010007a0c */ /* 0x000fe40003f46070 */
[----:B------:R-:W-:Y:S02]  /*0300*/  ISETP.GE.U32.AND P1, PT, R17, c[0x0][0x180], PT ;  /* 0x0000600011007a0c */ /* 0x000fe40003f26070 */
[----:B------:R-:W-:Y:S02]  /*0310*/  ISETP.GE.AND.EX P3, PT, R2, c[0x0][0x184], PT, P3 ;  /* 0x0000610002007a0c */ /* 0x000fe40003f66330 */
[----:B------:R-:W-:Y:S02]  /*0320*/  ISETP.GE.AND.EX P2, PT, R3, c[0x0][0x184], PT, P2 ;  /* 0x0000610003007a0c */ /* 0x000fe40003f46320 */
[----:B------:R-:W-:Y:S02]  /*0330*/  ISETP.GE.AND.EX P1, PT, R0, c[0x0][0x184], PT, P1 ;  /* 0x0000610000007a0c */ /* 0x000fe40003f26310 */
[----:B------:R-:W-:-:S02]  /*0340*/  ISETP.GT.U32.AND P0, PT, R109, 0x1f, PT ;  /* 0x0000001f6d00780c */ /* 0x000fc40003f04070 */
[----:B------:R-:W-:-:S05]  /*0350*/  @P4 PRMT R24, RZ, 0x1054, RZ ;  /* 0x00001054ff184816 */ /* 0x000fca00000000ff */
[----:B------:R-:W-:Y:S02]  /*0360*/  @P3 PRMT R36, RZ, 0x1054, RZ ;  /* 0x00001054ff243816 */ /* 0x000fe400000000ff */
[----:B------:R-:W-:Y:S02]  /*0370*/  @P2 PRMT R20, RZ, 0x1054, RZ ;  /* 0x00001054ff142816 */ /* 0x000fe400000000ff */
[----:B------:R-:W-:Y:S01]  /*0380*/  @P1 PRMT R16, RZ, 0x1054, RZ ;  /* 0x00001054ff101816 */ /* 0x000fe200000000ff */
[--C-:B------:R-:W-:Y:S01]  /*0390*/  @P4 IMAD.MOV.U32 R27, RZ, RZ, R24.reuse ;  /* 0x000000ffff1b4224 */ /* 0x100fe200078e0018 */
[----:B------:R0:W4:Y:S01]  /*03a0*/  @!P0 LDG.E.128.CONSTANT R12, [R18.64] ;  /* 0x00000004120c8981 */ /* 0x000122000c1e9d00 */
[----:B------:R-:W-:Y:S01]  /*03b0*/  @P4 MOV R26, R24 ;  /* 0x00000018001a4202 */ /* 0x000fe20000000f00 */
[----:B------:R-:W-:Y:S01]  /*03c0*/  @P4 IMAD.MOV.U32 R25, RZ, RZ, R24 ;  /* 0x000000ffff194224 */ /* 0x000fe200078e0018 */
[----:B------:R-:W-:Y:S01]  /*03d0*/  @P2 MOV R23, R20 ;  /* 0x0000001400172202 */ /* 0x000fe20000000f00 */
[----:B------:R-:W-:-:S02]  /*03e0*/  @P3 IMAD.MOV.U32 R39, RZ, RZ, R36 ;  /* 0x000000ffff273224 */ /* 0x000fc400078e0024 */
[--C-:B------:R-:W-:Y:S02]  /*03f0*/  @P3 IMAD.MOV.U32 R38, RZ, RZ, R36.reuse ;  /* 0x000000ffff263224 */ /* 0x100fe400078e0024 */
[----:B------:R-:W-:Y:S01]  /*0400*/  @P3 IMAD.MOV.U32 R37, RZ, RZ, R36 ;  /* 0x000000ffff253224 */ /* 0x000fe200078e0024 */
[----:B------:R1:W4:Y:S01]  /*0410*/  @!P4 LDG.E.128.CONSTANT R24, [R34.64] ;  /* 0x000000042218c981 */ /* 0x000322000c1e9d00 */
[--C-:B------:R-:W-:Y:S02]  /*0420*/  @P2 IMAD.MOV.U32 R22, RZ, RZ, R20.reuse ;  /* 0x000000ffff162224 */ /* 0x100fe400078e0014 */
[----:B------:R-:W-:Y:S02]  /*0430*/  @P2 IMAD.MOV.U32 R21, RZ, RZ, R20 ;  /* 0x000000ffff152224 */ /* 0x000fe400078e0014 */
[--C-:B------:R-:W-:Y:S01]  /*0440*/  @P1 IMAD.MOV.U32 R17, RZ, RZ, R16.reuse ;  /* 0x000000ffff111224 */ /* 0x100fe200078e0010 */
[----:B------:R1:W4:Y:S04]  /*0450*/  @!P3 LDG.E.128.CONSTANT R36, [R34.64+0xf0000] ;  /* 0x0f0000042224b981 */ /* 0x000328000c1e9d00 */
[----:B------:R1:W4:Y:S01]  /*0460*/  @!P2 LDG.E.128.CONSTANT R20, [R34.64+0x1e0000] ;  /* 0x1e0000042214a981 */ /* 0x000322000c1e9d00 */
[----:B0-----:R-:W-:Y:S01]  /*0470*/  @P1 IMAD.MOV.U32 R19, RZ, RZ, R16 ;  /* 0x000000ffff131224 */ /* 0x001fe200078e0010 */
[----:B------:R-:W-:-:S06]  /*0480*/  @P1 MOV R18, R16 ;  /* 0x0000001000121202 */ /* 0x000fcc0000000f00 */
[----:B------:R1:W4:Y:S04]  /*0490*/  @!P1 LDG.E.128.CONSTANT R16, [R34.64+0x2d0000] ;  /* 0x2d00000422109981 */ /* 0x000328000c1e9d00 */
[----:B------:R-:W0:Y:S01]  /*04a0*/  S2R R2, SR_LANEID ;  /* 0x0000000000027919 */ /* 0x000e220000000000 */
[C---:B------:R-:W-:Y:S01]  /*04b0*/  LEA R0, R109.reuse, R28, 0x2 ;  /* 0x0000001c6d007211 */ /* 0x040fe200078e10ff */
[----:B------:R-:W-:-:S04]  /*04c0*/  IMAD.WIDE.U32 R32, R109, -0x55555555, RZ ;  /* 0xaaaaaaab6d207825 */ /* 0x000fc800078e00ff */
[----:B------:R-:W-:-:S04]  /*04d0*/  IMAD R0, R0, 0x48, R147 ;  /* 0x0000004800007824 */ /* 0x000fc800078e0293 */
[----:B------:R-:W-:Y:S01]  /*04e0*/  IMAD.SHL.U32 R0, R0, 0x2, RZ ;  /* 0x0000000200007824 */ /* 0x000fe200078e00ff */
[----:B------:R-:W-:-:S05]  /*04f0*/  SHF.R.U32.HI R108, RZ, 0x2, R33 ;  /* 0x00000002ff6c7819 */ /* 0x000fca0000011621 */
[----:B------:R-:W-:Y:S01]  /*0500*/  IMAD R111, R108, -0x6, R109 ;  /* 0xfffffffa6c6f7824 */ /* 0x000fe200078e026d */
[----:B0-----:R-:W-:Y:S02]  /*0510*/  SHF.R.U32.HI R3, RZ, 0x3, R2 ;  /* 0x00000003ff037819 */ /* 0x001fe40000011602 */
[----:B------:R-:W-:-:S03]  /*0520*/  LOP3.LUT R29, R2, 0x7, RZ, 0xc0, !PT ;  /* 0x00000007021d7812 */ /* 0x000fc600078ec0ff */
[C---:B------:R-:W-:Y:S01]  /*0530*/  IMAD.SHL.U32 R30, R3.reuse, 0x8, RZ ;  /* 0x00000008031e7824 */ /* 0x040fe200078e00ff */
[----:B------:R-:W-:Y:S01]  /*0540*/  SHF.R.U32.HI R2, RZ, 0x4, R2 ;  /* 0x00000004ff027819 */ /* 0x000fe20000011602 */
[----:B------:R-:W-:Y:S02]  /*0550*/  IMAD.SHL.U32 R3, R3, 0x8, RZ ;  /* 0x0000000803037824 */ /* 0x000fe400078e00ff */
[----:B------:R-:W-:Y:S01]  /*0560*/  IMAD R56, R111, 0x1200, RZ ;  /* 0x000012006f387824 */ /* 0x000fe200078e02ff */
[--C-:B------:R-:W-:Y:S01]  /*0570*/  LOP3.LUT R149, R30, 0x8, R29.reuse, 0xe2, !PT ;  /* 0x000000081e957812 */ /* 0x100fe200078ee21d */
[C---:B------:R-:W-:Y:S01]  /*0580*/  IMAD R150, R2.reuse, 0x8, R29 ;  /* 0x0000000802967824 */ /* 0x040fe200078e021d */
[----:B------:R-:W-:Y:S01]  /*0590*/  LOP3.LUT R3, R3, 0x8, RZ, 0xe2, !PT ;  /* 0x0000000803037812 */ /* 0x000fe200078ee2ff */
[----:B------:R-:W-:-:S04]  /*05a0*/  IMAD.SHL.U32 R2, R2, 0x8, RZ ;  /* 0x0000000802027824 */ /* 0x000fc800078e00ff */
[----:B------:R-:W-:Y:S02]  /*05b0*/  IMAD R150, R150, 0x48, R3 ;  /* 0x0000004896967824 */ /* 0x000fe400078e0203 */
[----:B------:R-:W-:Y:S02]  /*05c0*/  IMAD R149, R149, 0x48, R2 ;  /* 0x0000004895957824 */ /* 0x000fe400078e0202 */
[----:B------:R-:W-:Y:S01]  /*05d0*/  IMAD R114, R109, 0x120, RZ ;  /* 0x000001206d727824 */ /* 0x000fe200078e02ff */
[----:B-1----:R-:W-:Y:S01]  /*05e0*/  MOV R35, RZ ;  /* 0x000000ff00237202 */ /* 0x002fe20000000f00 */
[----:B------:R-:W-:Y:S01]  /*05f0*/  IMAD.MOV.U32 R148, RZ, RZ, RZ ;  /* 0x000000ffff947224 */ /* 0x000fe200078e00ff */
[----:B------:R-:W-:Y:S01]  /*0600*/  CS2R R30, SRZ ;  /* 0x00000000001e7805 */ /* 0x000fe2000001ff00 */
[----:B------:R-:W-:Y:S01]  /*0610*/  IMAD R114, R28, 0x48, R114 ;  /* 0x000000481c727824 */ /* 0x000fe200078e0272 */
[----:B------:R-:W-:Y:S01]  /*0620*/  CS2R R32, SRZ ;  /* 0x0000000000207805 */ /* 0x000fe2000001ff00 */
[----:B------:R-:W-:Y:S01]  /*0630*/  IMAD.MOV.U32 R152, RZ, RZ, RZ ;  /* 0x000000ffff987224 */ /* 0x000fe200078e00ff */
[----:B------:R-:W-:Y:S01]  /*0640*/  CS2R R28, SRZ ;  /* 0x00000000001c7805 */ /* 0x000fe2000001ff00 */
[----:B------:R-:W-:Y:S01]  /*0650*/  LOP3.LUT R151, R147, 0x4800, RZ, 0xfc, !PT ;  /* 0x0000480093977812 */ /* 0x000fe200078efcff */
[----:B--2---:R-:W-:Y:S04]  /*0660*/  @!P6 STS.128 [R0+0x1b00], R8 ;  /* 0x001b00080000e388 */ /* 0x004fe80000000c00 */
[----:B---3--:R0:W-:Y:S01]  /*0670*/  @!P5 STS.128 [R0+0x3600], R4 ;  /* 0x003600040000d388 */ /* 0x0081e20000000c00 */
[----:B------:R-:W-:-:S02]  /*0680*/  @!P5 IMAD.MOV.U32 R117, RZ, RZ, R5 ;  /* 0x000000ffff75d224 */ /* 0x000fc400078e0005 */
[----:B------:R-:W-:Y:S02]  /*0690*/  @!P6 IMAD.MOV.U32 R121, RZ, RZ, R9 ;  /* 0x000000ffff79e224 */ /* 0x000fe400078e0009 */
[----:B------:R-:W-:Y:S01]  /*06a0*/  @!P5 IMAD.MOV.U32 R119, RZ, RZ, R7 ;  /* 0x000000ffff77d224 */ /* 0x000fe200078e0007 */
[----:B----4-:R-:W-:Y:S04]  /*06b0*/  @!P0 STS.128 [R0], R12 ;  /* 0x0000000c00008388 */ /* 0x010fe80000000c00 */
[----:B------:R-:W-:Y:S04]  /*06c0*/  STS.128 [R0+0x9000], R24 ;  /* 0x0090001800007388 */ /* 0x000fe80000000c00 */
[----:B------:R1:W-:Y:S04]  /*06d0*/  STS.128 [R0+0xab00], R36 ;  /* 0x00ab002400007388 */ /* 0x0003e80000000c00 */
[----:B------:R2:W-:Y:S01]  /*06e0*/  STS.128 [R0+0xc600], R20 ;  /* 0x00c6001400007388 */ /* 0x0005e20000000c00 */
[----:B0-----:R-:W-:-:S03]  /*06f0*/  IMAD R5, R108, 0x2400, RZ ;  /* 0x000024006c057824 */ /* 0x001fc600078e02ff */
[----:B------:R0:W-:Y:S02]  /*0700*/  STS.128 [R0+0xe100], R16 ;  /* 0x00e1001000007388 */ /* 0x0001e40000000c00 */
[C---:B------:R-:W-:Y:S02]  /*0710*/  IADD3 R9, R5.reuse, 0x900, RZ ;  /* 0x0000090005097810 */ /* 0x040fe40007ffe0ff */
[C---:B------:R-:W-:Y:S02]  /*0720*/  IADD3 R7, R5.reuse, 0x1200, RZ ;  /* 0x0000120005077810 */ /* 0x040fe40007ffe0ff */
[----:B------:R-:W-:Y:S01]  /*0730*/  IADD3 R3, R5, 0x1b00, RZ ;  /* 0x00001b0005037810 */ /* 0x000fe20007ffe0ff */
[C---:B------:R-:W-:Y:S01]  /*0740*/  IMAD.U32 R44, R150.reuse, 0x2, R9 ;  /* 0x00000002962c7824 */ /* 0x040fe200078e0009 */
[----:B------:R-:W-:Y:S01]  /*0750*/  BAR.SYNC.DEFER_BLOCKING 0x0 ;  /* 0x0000000000007b1d */ /* 0x000fe20000010000 */
[----:B------:R-:W-:Y:S02]  /*0760*/  LEA R48, R150, R7, 0x1 ;  /* 0x0000000796307211 */ /* 0x000fe400078e08ff */
[----:B-1----:R-:W-:-:S02]  /*0770*/  IADD3 R36, R56, 0x9000, RZ ;  /* 0x0000900038247810 */ /* 0x002fc40007ffe0ff */
[----:B------:R-:W-:Y:S01]  /*0780*/  IADD3 R56, R56, 0x9900, RZ ;  /* 0x0000990038387810 */ /* 0x000fe20007ffe0ff */
[C---:B------:R-:W-:Y:S01]  /*0790*/  IMAD.U32 R40, R150.reuse, 0x2, R5 ;  /* 0x0000000296287824 */ /* 0x040fe200078e0005 */
[----:B------:R-:W-:Y:S01]  /*07a0*/  LEA R52, R150, R3, 0x1 ;  /* 0x0000000396347211 */ /* 0x000fe200078e08ff */
[C---:B------:R-:W-:Y:S02]  /*07b0*/  IMAD.U32 R36, R149.reuse, 0x2, R36 ;  /* 0x0000000295247824 */ /* 0x040fe400078e0024 */
[----:B------:R-:W-:-:S04]  /*07c0*/  IMAD.U32 R56, R149, 0x2, R56 ;  /* 0x0000000295387824 */ /* 0x000fc800078e0038 */
[----:B------:R-:W1:Y:S04]  /*07d0*/  LDSM.16.M88.4 R36, [R36] ;  /* 0x000000002424783b */ /* 0x000e680000000200 */
[----:B------:R-:W3:Y:S04]  /*07e0*/  LDSM.16.M88.4 R56, [R56] ;  /* 0x000000003838783b */ /* 0x000ee80000000200 */
[----:B------:R-:W1:Y:S04]  /*07f0*/  LDSM.16.M88.4 R40, [R40] ;  /* 0x000000002828783b */ /* 0x000e680000000200 */
[----:B------:R-:W1:Y:S04]  /*0800*/  LDSM.16.M88.4 R44, [R44] ;  /* 0x000000002c2c783b */ /* 0x000e680000000200 */
[----:B------:R-:W1:Y:S04]  /*0810*/  LDSM.16.M88.4 R48, [R48] ;  /* 0x000000003030783b */ /* 0x000e680000000200 */
[----:B------:R-:W1:Y:S01]  /*0820*/  LDSM.16.M88.4 R52, [R52] ;  /* 0x000000003434783b */ /* 0x000e620000000200 */
[----:B------:R-:W-:Y:S01]  /*0830*/  @!P0 MOV R124, R12 ;  /* 0x0000000c007c8202 */ /* 0x000fe20000000f00 */
[----:B------:R-:W-:Y:S01]  /*0840*/  @!P0 IMAD.MOV.U32 R125, RZ, RZ, R13 ;  /* 0x000000ffff7d8224 */ /* 0x000fe200078e000d */
[----:B------:R-:W-:Y:S01]  /*0850*/  @!P6 MOV R120, R8 ;  /* 0x000000080078e202 */ /* 0x000fe20000000f00 */
[----:B------:R-:W-:Y:S01]  /*0860*/  @!P0 IMAD.MOV.U32 R126, RZ, RZ, R14 ;  /* 0x000000ffff7e8224 */ /* 0x000fe200078e000e */
[----:B------:R-:W-:Y:S01]  /*0870*/  @!P5 MOV R116, R4 ;  /* 0x000000040074d202 */ /* 0x000fe20000000f00 */
[----:B------:R-:W-:Y:S01]  /*0880*/  @!P0 IMAD.MOV.U32 R127, RZ, RZ, R15 ;  /* 0x000000ffff7f8224 */ /* 0x000fe200078e000f */
[----:B------:R-:W-:Y:S01]  /*0890*/  CS2R R26, SRZ ;  /* 0x00000000001a7805 */ /* 0x000fe2000001ff00 */
[----:B------:R-:W-:Y:S01]  /*08a0*/  @!P6 IMAD.MOV.U32 R122, RZ, RZ, R10 ;  /* 0x000000ffff7ae224 */ /* 0x000fe200078e000a */
[----:B--2---:R-:W-:Y:S01]  /*08b0*/  CS2R R22, SRZ ;  /* 0x0000000000167805 */ /* 0x004fe2000001ff00 */
[----:B------:R-:W-:Y:S01]  /*08c0*/  @!P6 IMAD.MOV.U32 R123, RZ, RZ, R11 ;  /* 0x000000ffff7be224 */ /* 0x000fe200078e000b */
[----:B0-----:R-:W-:Y:S01]  /*08d0*/  CS2R R18, SRZ ;  /* 0x0000000000127805 */ /* 0x001fe2000001ff00 */
[----:B------:R-:W-:Y:S01]  /*08e0*/  @!P5 IMAD.MOV.U32 R118, RZ, RZ, R6 ;  /* 0x000000ffff76d224 */ /* 0x000fe200078e0006 */
[----:B------:R-:W-:Y:S01]  /*08f0*/  CS2R R14, SRZ ;  /* 0x00000000000e7805 */ /* 0x000fe2000001ff00 */
        /* <DEDUP_REMOVED lines=9> */
[----:B------:R-:W-:-:S02]  /*0990*/  IMAD.SHL.U32 R149, R149, 0x2, RZ ;  /* 0x0000000295957824 */ /* 0x000fc400078e00ff */
[----:B------:R-:W-:-:S02]  /*09a0*/  IMAD.SHL.U32 R150, R150, 0x2, RZ ;  /* 0x0000000296967824 */ /* 0x000fc400078e00ff */
[----:B---3--:R-:W0:Y:S01]  /*09b0*/  S2R R144, SR_LANEID ;  /* 0x0000000000907919 */ /* 0x008e220000000000 */
[----:B------:R-:W-:Y:S01]  /*09c0*/  ISETP.GT.U32.AND P0, PT, R109, 0x1f, PT ;  /* 0x0000001f6d00780c */ /* 0x000fe20003f04070 */
[----:B------:R-:W-:-:S03]  /*09d0*/  IMAD R110, R108, 0x1200, RZ ;  /* 0x000012006c6e7824 */ /* 0x000fc600078e02ff */
[----:B------:R-:W-:Y:S02]  /*09e0*/  P2R R60, PR, RZ, 0x1 ;  /* 0x00000001ff3c7803 */ /* 0x000fe40000000000 */
[--C-:B0-----:R-:W-:Y:S02]  /*09f0*/  SHF.R.U32.HI R61, RZ, 0x3, R144.reuse ;  /* 0x00000003ff3d7819 */ /* 0x101fe40000011690 */
[----:B------:R-:W-:Y:S02]  /*0a00*/  LOP3.LUT R0, R144, 0x7, RZ, 0xc0, !PT ;  /* 0x0000000790007812 */ /* 0x000fe400078ec0ff */
[----:B------:R-:W-:Y:S01]  /*0a10*/  SHF.R.U32.HI R63, RZ, 0x4, R144 ;  /* 0x00000004ff3f7819 */ /* 0x000fe20000011690 */
[C---:B------:R-:W-:Y:S02]  /*0a20*/  IMAD.SHL.U32 R65, R61.reuse, 0x8, RZ ;  /* 0x000000083d417824 */ /* 0x040fe400078e00ff */
[----:B------:R-:W-:-:S03]  /*0a30*/  IMAD.SHL.U32 R61, R61, 0x8, RZ ;  /* 0x000000083d3d7824 */ /* 0x000fc600078e00ff */
[--C-:B------:R-:W-:Y:S01]  /*0a40*/  LOP3.LUT R34, R65, 0x8, R0.reuse, 0xe2, !PT ;  /* 0x0000000841227812 */ /* 0x100fe200078ee200 */
[----:B------:R-:W-:Y:S01]  /*0a50*/  IMAD R0, R63, 0x8, R0 ;  /* 0x000000083f007824 */ /* 0x000fe200078e0200 */
[----:B------:R-:W-:Y:S01]  /*0a60*/  LOP3.LUT R61, R61, 0x8, RZ, 0xe2, !PT ;  /* 0x000000083d3d7812 */ /* 0x000fe200078ee2ff */
[----:B------:R-:W-:-:S04]  /*0a70*/  IMAD.SHL.U32 R63, R63, 0x8, RZ ;  /* 0x000000083f3f7824 */ /* 0x000fc800078e00ff */
[----:B------:R-:W-:Y:S02]  /*0a80*/  IMAD R34, R34, 0x48, R63 ;  /* 0x0000004822227824 */ /* 0x000fe400078e023f */
[----:B------:R-:W-:-:S02]  /*0a90*/  IMAD R0, R0, 0x48, R61 ;  /* 0x0000004800007824 */ /* 0x000fc400078e023d */
.L_x_2:
[C---:B01---5:R-:W5:Y:S01]  /*0aa0*/  HMMA.16816.F16 R32, R36.reuse, R40, R32 ;  /* 0x000000282420723c */ /* 0x063f620000000820 */
[----:B--2---:R-:W-:Y:S03]  /*0ab0*/  @P4 PRMT R140, RZ, 0x1054, RZ ;  /* 0x00001054ff8c4816 */ /* 0x004fe600000000ff */
[----:B------:R-:W-:Y:S01]  /*0ac0*/  @P2 PRMT R132, RZ, 0x1054, RZ ;  /* 0x00001054ff842816 */ /* 0x000fe200000000ff */
[C---:B------:R-:W-:Y:S01]  /*0ad0*/  IMAD.SHL.U32 R128, R35.reuse, 0x40, RZ ;  /* 0x0000004023807824 */ /* 0x040fe200078e00ff */
[----:B------:R-:W-:Y:S01]  /*0ae0*/  @P3 PRMT R136, RZ, 0x1054, RZ ;  /* 0x00001054ff883816 */ /* 0x000fe200000000ff */
[--C-:B------:R-:W-:Y:S01]  /*0af0*/  @P4 IMAD.MOV.U32 R143, RZ, RZ, R140.reuse ;  /* 0x000000ffff8f4224 */ /* 0x100fe200078e008c */
[C---:B------:R-:W5:Y:S04]  /*0b00*/  HMMA.16816.F16 R30, R36.reuse, R42, R30 ;  /* 0x0000002a241e723c */ /* 0x040f68000000081e */
[--C-:B------:R-:W-:Y:S01]  /*0b10*/  @P4 IMAD.MOV.U32 R142, RZ, RZ, R140.reuse ;  /* 0x000000ffff8e4224 */ /* 0x100fe200078e008c */
[----:B------:R-:W-:Y:S01]  /*0b20*/  @P3 MOV R138, R136 ;  /* 0x00000088008a3202 */ /* 0x000fe20000000f00 */
[----:B------:R-:W-:Y:S01]  /*0b30*/  @P4 IMAD.MOV.U32 R141, RZ, RZ, R140 ;  /* 0x000000ffff8d4224 */ /* 0x000fe200078e008c */
[C---:B------:R-:W-:Y:S01]  /*0b40*/  LOP3.LUT R61, R35.reuse, 0x1, RZ, 0xc0, !PT ;  /* 0x00000001233d7812 */ /* 0x040fe200078ec0ff */
[C---:B------:R-:W5:Y:S04]  /*0b50*/  HMMA.16816.F16 R28, R36.reuse, R44, R28 ;  /* 0x0000002c241c723c */ /* 0x040f68000000081c */
[----:B------:R-:W-:Y:S01]  /*0b60*/  @P2 IMAD.MOV.U32 R135, RZ, RZ, R132 ;  /* 0x000000ffff872224 */ /* 0x000fe200078e0084 */
[C---:B------:R-:W-:Y:S01]  /*0b70*/  SHF.L.U64.HI R129, R35.reuse, 0x6, R148 ;  /* 0x0000000623817819 */ /* 0x040fe20000010294 */
[--C-:B------:R-:W-:Y:S01]  /*0b80*/  @P2 IMAD.MOV.U32 R134, RZ, RZ, R132.reuse ;  /* 0x000000ffff862224 */ /* 0x100fe200078e0084 */
[----:B------:R-:W-:Y:S01]  /*0b90*/  IADD3 R131, P0, R128, R115, RZ ;  /* 0x0000007380837210 */ /* 0x000fe20007f1e0ff */
[C---:B------:R-:W5:Y:S04]  /*0ba0*/  HMMA.16816.F16 R26, R36.reuse, R46, R26 ;  /* 0x0000002e241a723c */ /* 0x040f68000000081a */
[----:B------:R-:W-:Y:S01]  /*0bb0*/  @P2 IMAD.MOV.U32 R133, RZ, RZ, R132 ;  /* 0x000000ffff852224 */ /* 0x000fe200078e0084 */
[----:B------:R-:W-:Y:S01]  /*0bc0*/  LOP3.LUT R153, R35, 0x1, RZ, 0xc, !PT ;  /* 0x0000000123997812 */ /* 0x000fe200078e0cff */
[--C-:B------:R-:W-:Y:S01]  /*0bd0*/  @P3 IMAD.MOV.U32 R139, RZ, RZ, R136.reuse ;  /* 0x000000ffff8b3224 */ /* 0x100fe200078e0088 */
[----:B------:R-:W-:Y:S01]  /*0be0*/  IADD3 R152, R152, 0x1, RZ ;  /* 0x0000000198987810 */ /* 0x000fe20007ffe0ff */
[C---:B------:R-:W5:Y:S04]  /*0bf0*/  HMMA.16816.F16 R24, R36.reuse, R48, R24 ;  /* 0x000000302418723c */ /* 0x040f680000000818 */
[----:B------:R-:W-:Y:S02]  /*0c00*/  @P3 IMAD.MOV.U32 R137, RZ, RZ, R136 ;  /* 0x000000ffff893224 */ /* 0x000fe400078e0088 */
[C---:B------:R-:W-:Y:S02]  /*0c10*/  IMAD R60, R61.reuse, 0x6, R111 ;  /* 0x000000063d3c7824 */ /* 0x040fe400078e026f */
[C---:B------:R-:W5:Y:S04]  /*0c20*/  HMMA.16816.F16 R22, R36.reuse, R50, R22 ;  /* 0x000000322416723c */ /* 0x040f680000000816 */
[----:B------:R-:W-:Y:S02]  /*0c30*/  IMAD R61, R61, 0x2400, R110 ;  /* 0x000024003d3d7824 */ /* 0x000fe400078e026e */
[----:B------:R-:W-:Y:S01]  /*0c40*/  IMAD.X R130, R155, 0x1, R129, P0 ;  /* 0x000000019b827824 */ /* 0x000fe200000e0681 */
[----:B------:R-:W-:Y:S01]  /*0c50*/  IADD3 R128, P0, R128, R146, RZ ;  /* 0x0000009280807210 */ /* 0x000fe20007f1e0ff */
[C---:B------:R-:W5:Y:S04]  /*0c60*/  HMMA.16816.F16 R20, R36.reuse, R52, R20 ;  /* 0x000000342414723c */ /* 0x040f680000000814 */
[----:B------:R-:W-:Y:S02]  /*0c70*/  IMAD.SHL.U32 R112, R61, 0x2, RZ ;  /* 0x000000023d707824 */ /* 0x000fe400078e00ff */
[----:B------:R-:W-:Y:S01]  /*0c80*/  IMAD.X R129, R129, 0x1, R145, P0 ;  /* 0x0000000181817824 */ /* 0x000fe200000e0691 */
[C---:B------:R-:W-:Y:S01]  /*0c90*/  LEA R156, P0, R131.reuse, c[0x0][0x170], 0x1 ;  /* 0x00005c00839c7a11 */ /* 0x040fe200078008ff */
[----:B------:R-:W5:Y:S04]  /*0ca0*/  HMMA.16816.F16 R18, R36, R54, R18 ;  /* 0x000000362412723c */ /* 0x000f680000000812 */
[----:B------:R-:W-:Y:S01]  /*0cb0*/  IADD3 R71, R112, 0x20, RZ ;  /* 0x0000002070477810 */ /* 0x000fe20007ffe0ff */
[----:B------:R-:W-:Y:S01]  /*0cc0*/  IMAD R60, R60, 0x900, RZ ;  /* 0x000009003c3c7824 */ /* 0x000fe200078e02ff */
[----:B------:R-:W-:Y:S02]  /*0cd0*/  LEA.HI.X R157, R131, c[0x0][0x174], R130, 0x1, P0 ;  /* 0x00005d00839d7a11 */ /* 0x000fe400000f0c82 */
[C---:B------:R-:W5:Y:S03]  /*0ce0*/  HMMA.16816.F16 R16, R56.reuse, R40, R16 ;  /* 0x000000283810723c */ /* 0x040f660000000810 */
[----:B------:R0:W2:Y:S01]  /*0cf0*/  @!P4 LDG.E.128.CONSTANT R140, [R156.64+0x80] ;  /* 0x000080049c8cc981 */ /* 0x0000a2000c1e9d00 */
[----:B------:R-:W-:Y:S01]  /*0d00*/  IMAD.SHL.U32 R113, R60, 0x2, RZ ;  /* 0x000000023c717824 */ /* 0x000fe200078e00ff */
[----:B------:R-:W-:Y:S01]  /*0d10*/  IADD3 R67, R112, 0x1220, RZ ;  /* 0x0000122070437810 */ /* 0x000fe20007ffe0ff */
[----:B------:R-:W-:Y:S01]  /*0d20*/  IMAD.U32 R64, R0, 0x2, R71 ;  /* 0x0000000200407824 */ /* 0x000fe200078e0047 */
[----:B------:R-:W-:Y:S01]  /*0d30*/  LEA R158, P0, R128, c[0x0][0x160], 0x1 ;  /* 0x00005800809e7a11 */ /* 0x000fe200078008ff */
[C---:B------:R-:W5:Y:S01]  /*0d40*/  HMMA.16816.F16 R14, R56.reuse, R42, R14 ;  /* 0x0000002a380e723c */ /* 0x040f62000000080e */
[----:B------:R0:W2:Y:S03]  /*0d50*/  @!P2 LDG.E.128.CONSTANT R132, [R156.64+0x1e0080] ;  /* 0x1e0080049c84a981 */ /* 0x0000a6000c1e9d00 */
[C---:B------:R-:W-:Y:S01]  /*0d60*/  IADD3 R65, R113.reuse, 0x9920, RZ ;  /* 0x0000992071417810 */ /* 0x040fe20007ffe0ff */
[----:B------:R-:W-:Y:S01]  /*0d70*/  IMAD.U32 R72, R0, 0x2, R67 ;  /* 0x0000000200487824 */ /* 0x000fe200078e0043 */
[----:B------:R-:W-:Y:S01]  /*0d80*/  IADD3 R63, R113, 0x9020, RZ ;  /* 0x00009020713f7810 */ /* 0x000fe20007ffe0ff */
[----:B------:R0:W2:Y:S01]  /*0d90*/  @!P3 LDG.E.128.CONSTANT R136, [R156.64+0xf0080] ;  /* 0x0f0080049c88b981 */ /* 0x0000a2000c1e9d00 */
[C---:B------:R-:W5:Y:S04]  /*0da0*/  HMMA.16816.F16 R12, R56.reuse, R44, R12 ;  /* 0x0000002c380c723c */ /* 0x040f68000000080c */
[----:B------:R-:W-:Y:S01]  /*0db0*/  IMAD.U32 R80, R34, 0x2, R65 ;  /* 0x0000000222507824 */ /* 0x000fe200078e0041 */
[----:B------:R-:W-:Y:S01]  /*0dc0*/  IADD3 R65, R112, 0x1b20, RZ ;  /* 0x00001b2070417810 */ /* 0x000fe20007ffe0ff */
[----:B------:R-:W-:Y:S01]  /*0dd0*/  IMAD.U32 R60, R34, 0x2, R63 ;  /* 0x00000002223c7824 */ /* 0x000fe200078e003f */
[----:B------:R-:W-:Y:S01]  /*0de0*/  LDSM.16.M88.4 R72, [R72] ;  /* 0x000000004848783b */ /* 0x000fe20000000200 */
[C---:B------:R-:W5:Y:S04]  /*0df0*/  HMMA.16816.F16 R10, R56.reuse, R46, R10 ;  /* 0x0000002e380a723c */ /* 0x040f68000000080a */
[----:B------:R-:W-:Y:S01]  /*0e00*/  IMAD.U32 R76, R0, 0x2, R65 ;  /* 0x00000002004c7824 */ /* 0x000fe200078e0041 */
[----:B------:R-:W-:Y:S01]  /*0e10*/  LDSM.16.M88.4 R60, [R60] ;  /* 0x000000003c3c783b */ /* 0x000fe20000000200 */
[----:B------:R-:W-:Y:S02]  /*0e20*/  IADD3 R69, R112, 0x920, RZ ;  /* 0x0000092070457810 */ /* 0x000fe40007ffe0ff */
[C---:B------:R-:W5:Y:S02]  /*0e30*/  HMMA.16816.F16 R8, R56.reuse, R48, R8 ;  /* 0x000000303808723c */ /* 0x040f640000000808 */
[----:B------:R-:W1:Y:S02]  /*0e40*/  LDSM.16.M88.4 R64, [R64] ;  /* 0x000000004040783b */ /* 0x000e640000000200 */
[----:B------:R-:W-:Y:S02]  /*0e50*/  LEA R68, R0, R69, 0x1 ;  /* 0x0000004500447211 */ /* 0x000fe400078e08ff */
[----:B------:R-:W-:Y:S01]  /*0e60*/  LEA.HI.X R159, R128, c[0x0][0x164], R129, 0x1, P0 ;  /* 0x00005900809f7a11 */ /* 0x000fe200000f0c81 */
[----:B------:R-:W-:Y:S01]  /*0e70*/  LDSM.16.M88.4 R76, [R76] ;  /* 0x000000004c4c783b */ /* 0x000fe20000000200 */
[C---:B------:R-:W5:Y:S01]  /*0e80*/  HMMA.16816.F16 R6, R56.reuse, R50, R6 ;  /* 0x000000323806723c */ /* 0x040f620000000806 */
[----:B------:R-:W-:Y:S02]  /*0e90*/  @P1 PRMT R128, RZ, 0x1054, RZ ;  /* 0x00001054ff801816 */ /* 0x000fe400000000ff */
[----:B------:R-:W-:Y:S01]  /*0ea0*/  ISETP.GT.U32.AND P0, PT, R109, 0x1f, PT ;  /* 0x0000001f6d00780c */ /* 0x000fe20003f04070 */
[----:B------:R-:W1:Y:S01]  /*0eb0*/  LDSM.16.M88.4 R68, [R68] ;  /* 0x000000004444783b */ /* 0x000e620000000200 */
[C---:B------:R-:W-:Y:S01]  /*0ec0*/  IADD3 R85, R113.reuse, 0x9040, RZ ;  /* 0x0000904071557810 */ /* 0x040fe20007ffe0ff */
[--C-:B------:R-:W-:Y:S01]  /*0ed0*/  @P1 IMAD.MOV.U32 R131, RZ, RZ, R128.reuse ;  /* 0x000000ffff831224 */ /* 0x100fe200078e0080 */
[----:B------:R-:W-:Y:S01]  /*0ee0*/  @P1 MOV R129, R128 ;  /* 0x0000008000811202 */ /* 0x000fe20000000f00 */
[C---:B------:R-:W5:Y:S01]  /*0ef0*/  HMMA.16816.F16 R4, R56.reuse, R52, R4 ;  /* 0x000000343804723c */ /* 0x040f620000000804 */
[----:B0-----:R0:W2:Y:S03]  /*0f00*/  @!P6 LDG.E.128.CONSTANT R120, [R158.64+0xf0080] ;  /* 0x0f0080049e78e981 */ /* 0x0010a6000c1e9d00 */
[----:B------:R-:W-:Y:S01]  /*0f10*/  IADD3 R97, R112, 0x40, RZ ;  /* 0x0000004070617810 */ /* 0x000fe20007ffe0ff */
[----:B------:R-:W-:Y:S01]  /*0f20*/  IMAD.U32 R84, R34, 0x2, R85 ;  /* 0x0000000222547824 */ /* 0x000fe200078e0055 */
[----:B------:R-:W3:Y:S01]  /*0f30*/  LDSM.16.M88.4 R80, [R80] ;  /* 0x000000005050783b */ /* 0x000ee20000000200 */
[----:B------:R-:W-:Y:S01]  /*0f40*/  @P1 IMAD.MOV.U32 R130, RZ, RZ, R128 ;  /* 0x000000ffff821224 */ /* 0x000fe200078e0080 */
[----:B------:R-:W5:Y:S03]  /*0f50*/  HMMA.16816.F16 R2, R56, R54, R2 ;  /* 0x000000363802723c */ /* 0x000f660000000802 */
[----:B------:R0:W2:Y:S01]  /*0f60*/  @!P0 LDG.E.128.CONSTANT R124, [R158.64+0x80] ;  /* 0x000080049e7c8981 */ /* 0x0000a2000c1e9d00 */
[----:B------:R-:W-:Y:S01]  /*0f70*/  IMAD.U32 R88, R0, 0x2, R97 ;  /* 0x0000000200587824 */ /* 0x000fe200078e0061 */
[C---:B------:R-:W-:Y:S02]  /*0f80*/  IADD3 R91, R112.reuse, 0x1b40, RZ ;  /* 0x00001b40705b7810 */ /* 0x040fe40007ffe0ff */
[----:B------:R-:W-:Y:S01]  /*0f90*/  IADD3 R89, R113, 0x9940, RZ ;  /* 0x0000994071597810 */ /* 0x000fe20007ffe0ff */
[----:B------:R-:W-:Y:S01]  /*0fa0*/  LDSM.16.M88.4 R84, [R84] ;  /* 0x000000005454783b */ /* 0x000fe20000000200 */
[----:B------:R-:W-:Y:S03]  /*0fb0*/  IADD3 R95, R112, 0x940, RZ ;  /* 0x00000940705f7810 */ /* 0x000fe60007ffe0ff */
[----:B------:R-:W-:Y:S01]  /*0fc0*/  IMAD.U32 R100, R0, 0x2, R91 ;  /* 0x0000000200647824 */ /* 0x000fe200078e005b */
[----:B------:R4:W2:Y:S01]  /*0fd0*/  @!P1 LDG.E.128.CONSTANT R128, [R156.64+0x2d0080] ;  /* 0x2d0080049c809981 */ /* 0x0008a2000c1e9d00 */
[----:B------:R-:W-:Y:S01]  /*0fe0*/  IMAD.U32 R104, R34, 0x2, R89 ;  /* 0x0000000222687824 */ /* 0x000fe200078e0059 */
[----:B------:R-:W-:Y:S01]  /*0ff0*/  IADD3 R93, R112, 0x1240, RZ ;  /* 0x00001240705d7810 */ /* 0x000fe20007ffe0ff */
[----:B------:R-:W-:-:S01]  /*1000*/  IMAD.U32 R92, R0, 0x2, R95 ;  /* 0x00000002005c7824 */ /* 0x000fc200078e005f */
[C---:B-1---5:R-:W5:Y:S01]  /*1010*/  HMMA.16816.F16 R32, R60.reuse, R64, R32 ;  /* 0x000000403c20723c */ /* 0x062f620000000820 */
[----:B------:R-:W1:Y:S03]  /*1020*/  LDSM.16.M88.4 R88, [R88] ;  /* 0x000000005858783b */ /* 0x000e660000000200 */
[----:B------:R-:W-:Y:S02]  /*1030*/  LEA R96, R0, R93, 0x1 ;  /* 0x0000005d00607211 */ /* 0x000fe400078e08ff */
[----:B------:R0:W2:Y:S02]  /*1040*/  @!P5 LDG.E.128.CONSTANT R116, [R158.64+0x1e0080] ;  /* 0x1e0080049e74d981 */ /* 0x0000a4000c1e9d00 */
[C---:B------:R-:W5:Y:S03]  /*1050*/  HMMA.16816.F16 R30, R60.reuse, R66, R30 ;  /* 0x000000423c1e723c */ /* 0x040f66000000081e */
[----:B------:R-:W1:Y:S05]  /*1060*/  LDSM.16.M88.4 R92, [R92] ;  /* 0x000000005c5c783b */ /* 0x000e6a0000000200 */
[C---:B------:R-:W5:Y:S01]  /*1070*/  HMMA.16816.F16 R28, R60.reuse, R68, R28 ;  /* 0x000000443c1c723c */ /* 0x040f62000000081c */
[----:B------:R-:W1:Y:S03]  /*1080*/  LDSM.16.M88.4 R96, [R96] ;  /* 0x000000006060783b */ /* 0x000e660000000200 */
[----:B----4-:R-:W-:Y:S02]  /*1090*/  IMAD R156, R153, 0x3600, R114 ;  /* 0x00003600999c7824 */ /* 0x010fe400078e0272 */
[----:B------:R-:W1:Y:S02]  /*10a0*/  LDSM.16.M88.4 R100, [R100] ;  /* 0x000000006464783b */ /* 0x000e640000000200 */
[C---:B------:R-:W5:Y:S03]  /*10b0*/  HMMA.16816.F16 R26, R60.reuse, R70, R26 ;  /* 0x000000463c1a723c */ /* 0x040f66000000081a */
[----:B------:R-:W2:Y:S02]  /*10c0*/  LDSM.16.M88.4 R104, [R104] ;  /* 0x000000006868783b */ /* 0x000ea40000000200 */
[--C-:B0-----:R-:W-:Y:S03]  /*10d0*/  IMAD.IADD R159, R151, 0x1, R156.reuse ;  /* 0x00000001979f7824 */ /* 0x101fe600078e029c */
[C---:B------:R-:W5:Y:S04]  /*10e0*/  HMMA.16816.F16 R24, R60.reuse, R72, R24 ;  /* 0x000000483c18723c */ /* 0x040f680000000818 */
[----:B------:R-:W-:Y:S01]  /*10f0*/  IMAD.SHL.U32 R157, R159, 0x2, RZ ;  /* 0x000000029f9d7824 */ /* 0x000fe200078e00ff */
[----:B------:R-:W-:Y:S01]  /*1100*/  LOP3.LUT R158, R35, 0x1, RZ, 0xc, !PT ;  /* 0x00000001239e7812 */ /* 0x000fe200078e0cff */
[----:B------:R-:W-:Y:S02]  /*1110*/  IMAD R156, R153, -0x1200, R156 ;  /* 0xffffee00999c7824 */ /* 0x000fe400078e029c */
[C---:B------:R-:W5:Y:S04]  /*1120*/  HMMA.16816.F16 R22, R60.reuse, R74, R22 ;  /* 0x0000004a3c16723c */ /* 0x040f680000000816 */
[----:B------:R-:W-:Y:S02]  /*1130*/  IMAD.IADD R156, R147, 0x1, R156 ;  /* 0x00000001939c7824 */ /* 0x000fe400078e029c */
[----:B------:R-:W-:Y:S02]  /*1140*/  IMAD R158, R158, 0x6, R111 ;  /* 0x000000069e9e7824 */ /* 0x000fe400078e026f */
[C---:B------:R-:W5:Y:S04]  /*1150*/  HMMA.16816.F16 R20, R60.reuse, R76, R20 ;  /* 0x0000004c3c14723c */ /* 0x040f680000000814 */
[----:B------:R-:W-:Y:S01]  /*1160*/  SHF.L.U32 R159, R156, 0x1, RZ ;  /* 0x000000019c9f7819 */ /* 0x000fe200000006ff */
[----:B------:R-:W-:Y:S03]  /*1170*/  IMAD R158, R158, 0x900, RZ ;  /* 0x000009009e9e7824 */ /* 0x000fe600078e02ff */
[----:B------:R5:W5:Y:S04]  /*1180*/  HMMA.16816.F16 R18, R60, R78, R18 ;  /* 0x0000004e3c12723c */ /* 0x000b680000000812 */
[----:B------:R-:W-:Y:S03]  /*1190*/  IMAD.SHL.U32 R158, R158, 0x2, RZ ;  /* 0x000000029e9e7824 */ /* 0x000fe600078e00ff */
[C---:B-----5:R-:W-:Y:S01]  /*11a0*/  IADD3 R61, R113.reuse, 0x9060, RZ ;  /* 0x00009060713d7810 */ /* 0x060fe20007ffe0ff */
[C---:B---3--:R5:W5:Y:S04]  /*11b0*/  HMMA.16816.F16 R16, R80.reuse, R64, R16 ;  /* 0x000000405010723c */ /* 0x048b680000000810 */
[----:B------:R-:W-:Y:S03]  /*11c0*/  IMAD.U32 R60, R34, 0x2, R61 ;  /* 0x00000002223c7824 */ /* 0x000fe600078e003d */
[C---:B-----5:R-:W-:Y:S01]  /*11d0*/  IADD3 R65, R112.reuse, 0x1b60, RZ ;  /* 0x00001b6070417810 */ /* 0x060fe20007ffe0ff */
[C---:B------:R5:W5:Y:S02]  /*11e0*/  HMMA.16816.F16 R14, R80.reuse, R66, R14 ;  /* 0x00000042500e723c */ /* 0x040b64000000080e */
[----:B------:R-:W-:Y:S05]  /*11f0*/  LDSM.16.M88.4 R60, [R60] ;  /* 0x000000003c3c783b */ /* 0x000fea0000000200 */
[C---:B-----5:R-:W-:Y:S01]  /*1200*/  IADD3 R67, R112.reuse, 0x1260, RZ ;  /* 0x0000126070437810 */ /* 0x060fe20007ffe0ff */
[C---:B------:R5:W5:Y:S07]  /*1210*/  HMMA.16816.F16 R12, R80.reuse, R68, R12 ;  /* 0x00000044500c723c */ /* 0x040b6e000000080c */
[----:B-----5:R-:W-:Y:S01]  /*1220*/  IADD3 R69, R113, 0x9960, RZ ;  /* 0x0000996071457810 */ /* 0x020fe20007ffe0ff */
[C---:B------:R5:W5:Y:S07]  /*1230*/  HMMA.16816.F16 R10, R80.reuse, R70, R10 ;  /* 0x00000046500a723c */ /* 0x040b6e000000080a */
[----:B-----5:R-:W-:Y:S01]  /*1240*/  IADD3 R71, R112, 0x960, RZ ;  /* 0x0000096070477810 */ /* 0x020fe20007ffe0ff */
[C---:B------:R5:W5:Y:S04]  /*1250*/  HMMA.16816.F16 R8, R80.reuse, R72, R8 ;  /* 0x000000485008723c */ /* 0x040b680000000808 */
[----:B------:R-:W-:Y:S03]  /*1260*/  IMAD.U32 R68, R0, 0x2, R71 ;  /* 0x0000000200447824 */ /* 0x000fe600078e0047 */
[----:B-----5:R-:W-:Y:S01]  /*1270*/  IADD3 R73, R112, 0x60, RZ ;  /* 0x0000006070497810 */ /* 0x020fe20007ffe0ff */
[C---:B------:R5:W5:Y:S04]  /*1280*/  HMMA.16816.F16 R6, R80.reuse, R74, R6 ;  /* 0x0000004a5006723c */ /* 0x040b680000000806 */
[C---:B------:R-:W-:Y:S01]  /*1290*/  IMAD.U32 R64, R0.reuse, 0x2, R73 ;  /* 0x0000000200407824 */ /* 0x040fe200078e0049 */
[C---:B------:R-:W-:Y:S03]  /*12a0*/  LEA R72, R0.reuse, R67, 0x1 ;  /* 0x0000004300487211 */ /* 0x040fe600078e08ff */
[C---:B------:R5:W5:Y:S03]  /*12b0*/  HMMA.16816.F16 R4, R80.reuse, R76, R4 ;  /* 0x0000004c5004723c */ /* 0x040b660000000804 */
[----:B-----5:R-:W-:Y:S04]  /*12c0*/  LDSM.16.M88.4 R72, [R72] ;  /* 0x000000004848783b */ /* 0x020fe80000000200 */
[----:B------:R-:W-:Y:S01]  /*12d0*/  IMAD.U32 R76, R0, 0x2, R65 ;  /* 0x00000002004c7824 */ /* 0x000fe200078e0041 */
[----:B------:R5:W5:Y:S01]  /*12e0*/  HMMA.16816.F16 R2, R80, R78, R2 ;  /* 0x0000004e5002723c */ /* 0x000b620000000802 */
[----:B------:R-:W0:Y:S05]  /*12f0*/  LDSM.16.M88.4 R64, [R64] ;  /* 0x000000004040783b */ /* 0x000e2a0000000200 */
[----:B-----5:R-:W-:Y:S01]  /*1300*/  LDSM.16.M88.4 R76, [R76] ;  /* 0x000000004c4c783b */ /* 0x020fe20000000200 */
[----:B------:R-:W-:-:S01]  /*1310*/  IMAD.U32 R80, R34, 0x2, R69 ;  /* 0x0000000222507824 */ /* 0x000fc200078e0045 */
[C---:B-1----:R-:W5:Y:S03]  /*1320*/  HMMA.16816.F16 R32, R84.reuse, R88, R32 ;  /* 0x000000585420723c */ /* 0x042f660000000820 */
[----:B------:R-:W0:Y:S05]  /*1330*/  LDSM.16.M88.4 R68, [R68] ;  /* 0x000000004444783b */ /* 0x000e2a0000000200 */
[C---:B------:R-:W5:Y:S01]  /*1340*/  HMMA.16816.F16 R30, R84.reuse, R90, R30 ;  /* 0x0000005a541e723c */ /* 0x040f62000000081e */
[----:B------:R-:W1:Y:S05]  /*1350*/  LDSM.16.M88.4 R80, [R80] ;  /* 0x000000005050783b */ /* 0x000e6a0000000200 */
[----:B------:R-:W-:Y:S02]  /*1360*/  BAR.SYNC.DEFER_BLOCKING 0x0 ;  /* 0x0000000000007b1d */ /* 0x000fe40000010000 */
[C---:B------:R-:W5:Y:S08]  /*1370*/  HMMA.16816.F16 R28, R84.reuse, R92, R28 ;  /* 0x0000005c541c723c */ /* 0x040f70000000081c */
[C---:B------:R-:W5:Y:S08]  /*1380*/  HMMA.16816.F16 R26, R84.reuse, R94, R26 ;  /* 0x0000005e541a723c */ /* 0x040f70000000081a */
[C---:B------:R-:W5:Y:S08]  /*1390*/  HMMA.16816.F16 R24, R84.reuse, R96, R24 ;  /* 0x000000605418723c */ /* 0x040f700000000818 */
[C---:B------:R-:W5:Y:S08]  /*13a0*/  HMMA.16816.F16 R22, R84.reuse, R98, R22 ;  /* 0x000000625416723c */ /* 0x040f700000000816 */
[C---:B------:R-:W5:Y:S08]  /*13b0*/  HMMA.16816.F16 R20, R84.reuse, R100, R20 ;  /* 0x000000645414723c */ /* 0x040f700000000814 */
[----:B------:R-:W5:Y:S08]  /*13c0*/  HMMA.16816.F16 R18, R84, R102, R18 ;  /* 0x000000665412723c */ /* 0x000f700000000812 */
[C---:B--2---:R-:W5:Y:S08]  /*13d0*/  HMMA.16816.F16 R16, R104.reuse, R88, R16 ;  /* 0x000000586810723c */ /* 0x044f700000000810 */
[C---:B------:R-:W5:Y:S08]  /*13e0*/  HMMA.16816.F16 R14, R104.reuse, R90, R14 ;  /* 0x0000005a680e723c */ /* 0x040f70000000080e */
[C---:B------:R-:W5:Y:S08]  /*13f0*/  HMMA.16816.F16 R12, R104.reuse, R92, R12 ;  /* 0x0000005c680c723c */ /* 0x040f70000000080c */
[C---:B------:R-:W5:Y:S08]  /*1400*/  HMMA.16816.F16 R10, R104.reuse, R94, R10 ;  /* 0x0000005e680a723c */ /* 0x040f70000000080a */
[C---:B------:R-:W5:Y:S01]  /*1410*/  HMMA.16816.F16 R8, R104.reuse, R96, R8 ;  /* 0x000000606808723c */ /* 0x040f620000000808 */
[----:B------:R2:W-:Y:S07]  /*1420*/  STS.128 [R157], R140 ;  /* 0x0000008c9d007388 */ /* 0x0005ee0000000c00 */
[C---:B------:R-:W5:Y:S01]  /*1430*/  HMMA.16816.F16 R6, R104.reuse, R98, R6 ;  /* 0x000000626806723c */ /* 0x040f620000000806 */
[----:B------:R-:W-:Y:S07]  /*1440*/  STS.128 [R157+0x3600], R132 ;  /* 0x003600849d007388 */ /* 0x000fee0000000c00 */
[C---:B------:R-:W5:Y:S01]  /*1450*/  HMMA.16816.F16 R4, R104.reuse, R100, R4 ;  /* 0x000000646804723c */ /* 0x040f620000000804 */
[----:B------:R-:W-:Y:S07]  /*1460*/  STS.128 [R157+0x1b00], R136 ;  /* 0x001b00889d007388 */ /* 0x000fee0000000c00 */
[----:B------:R-:W5:-:S08]  /*1470*/  HMMA.16816.F16 R2, R104, R102, R2 ;  /* 0x000000666802723c */ /* 0x000f500000000802 */
[C---:B0----5:R5:W5:Y:S04]  /*1480*/  HMMA.16816.F16 R32, R60.reuse, R64, R32 ;  /* 0x000000403c20723c */ /* 0x061b680000000820 */
[C-C-:B--2---:R-:W-:Y:S02]  /*1490*/  IADD3 R140, R149.reuse, 0x9000, R158.reuse ;  /* 0x00009000958c7810 */ /* 0x144fe40007ffe09e */
[----:B------:R-:W-:Y:S02]  /*14a0*/  IADD3 R158, R149, 0x9900, R158 ;  /* 0x00009900959e7810 */ /* 0x000fe40007ffe09e */
[C---:B------:R5:W5:Y:S08]  /*14b0*/  HMMA.16816.F16 R30, R60.reuse, R66, R30 ;  /* 0x000000423c1e723c */ /* 0x040b70000000081e */
[C---:B------:R5:W5:Y:S08]  /*14c0*/  HMMA.16816.F16 R28, R60.reuse, R68, R28 ;  /* 0x000000443c1c723c */ /* 0x040b70000000081c */
[C---:B------:R5:W5:Y:S08]  /*14d0*/  HMMA.16816.F16 R26, R60.reuse, R70, R26 ;  /* 0x000000463c1a723c */ /* 0x040b70000000081a */
[C---:B------:R5:W5:Y:S01]  /*14e0*/  HMMA.16816.F16 R24, R60.reuse, R72, R24 ;  /* 0x000000483c18723c */ /* 0x040b620000000818 */
[----:B------:R0:W-:Y:S07]  /*14f0*/  STS.128 [R157+0x5100], R128 ;  /* 0x005100809d007388 */ /* 0x0001ee0000000c00 */
[C---:B------:R5:W5:Y:S01]  /*1500*/  HMMA.16816.F16 R22, R60.reuse, R74, R22 ;  /* 0x0000004a3c16723c */ /* 0x040b620000000816 */
[----:B------:R2:W-:Y:S03]  /*1510*/  @!P0 STS.128 [R159], R124 ;  /* 0x0000007c9f008388 */ /* 0x0005e60000000c00 */
[----:B------:R-:W-:Y:S04]  /*1520*/  IADD3 R35, P0, R35, 0x1, RZ ;  /* 0x0000000123237810 */ /* 0x000fe80007f1e0ff */
[C---:B------:R5:W5:Y:S01]  /*1530*/  HMMA.16816.F16 R20, R60.reuse, R76, R20 ;  /* 0x0000004c3c14723c */ /* 0x040b620000000814 */
[----:B------:R2:W-:Y:S03]  /*1540*/  @!P6 STS.128 [R159+0x1b00], R120 ;  /* 0x001b00789f00e388 */ /* 0x0005e60000000c00 */
[----:B------:R-:W-:Y:S01]  /*1550*/  IMAD.X R148, RZ, RZ, R148, P0 ;  /* 0x000000ffff947224 */ /* 0x000fe200000e0694 */
[----:B------:R-:W-:Y:S01]  /*1560*/  ISETP.NE.AND P0, PT, R152, 0x9f, PT ;  /* 0x0000009f9800780c */ /* 0x000fe20003f05270 */
[----:B------:R2:W-:Y:S02]  /*1570*/  @!P5 STS.128 [R159+0x3600], R116 ;  /* 0x003600749f00d388 */ /* 0x0005e40000000c00 */
[----:B------:R5:W5:Y:S03]  /*1580*/  HMMA.16816.F16 R18, R60, R78, R18 ;  /* 0x0000004e3c12723c */ /* 0x000b660000000812 */
[----:B------:R-:W-:Y:S05]  /*1590*/  BAR.SYNC.DEFER_BLOCKING 0x0 ;  /* 0x0000000000007b1d */ /* 0x000fea0000010000 */
[C---:B-1----:R5:W5:Y:S04]  /*15a0*/  HMMA.16816.F16 R16, R80.reuse, R64, R16 ;  /* 0x000000405010723c */ /* 0x042b680000000810 */
[----:B0-----:R-:W-:Y:S04]  /*15b0*/  IMAD R131, R153, 0x2400, R110 ;  /* 0x0000240099837824 */ /* 0x001fe800078e026e */
[C---:B------:R5:W5:Y:S04]  /*15c0*/  HMMA.16816.F16 R14, R80.reuse, R66, R14 ;  /* 0x00000042500e723c */ /* 0x040b68000000080e */
[----:B------:R-:W-:Y:S04]  /*15d0*/  IMAD.SHL.U32 R131, R131, 0x2, RZ ;  /* 0x0000000283837824 */ /* 0x000fe800078e00ff */
[C---:B------:R5:W5:Y:S01]  /*15e0*/  HMMA.16816.F16 R12, R80.reuse, R68, R12 ;  /* 0x00000044500c723c */ /* 0x040b62000000080c */
[----:B------:R2:W0:Y:S03]  /*15f0*/  LDSM.16.M88.4 R36, [R140] ;  /* 0x000000008c24783b */ /* 0x0004260000000200 */
[C-C-:B------:R-:W-:Y:S01]  /*1600*/  IADD3 R130, R150.reuse, 0x900, R131.reuse ;  /* 0x0000090096827810 */ /* 0x140fe20007ffe083 */
[----:B------:R-:W-:Y:S01]  /*1610*/  IMAD.IADD R132, R131, 0x1, R150 ;  /* 0x0000000183847824 */ /* 0x000fe200078e0296 */
[C-C-:B------:R-:W-:Y:S02]  /*1620*/  IADD3 R129, R150.reuse, 0x1200, R131.reuse ;  /* 0x0000120096817810 */ /* 0x140fe40007ffe083 */
[C---:B------:R5:W5:Y:S01]  /*1630*/  HMMA.16816.F16 R10, R80.reuse, R70, R10 ;  /* 0x00000046500a723c */ /* 0x040b62000000080a */
[----:B------:R2:W0:Y:S03]  /*1640*/  LDSM.16.M88.4 R56, [R158] ;  /* 0x000000009e38783b */ /* 0x0004260000000200 */
[----:B------:R-:W-:Y:S02]  /*1650*/  IADD3 R128, R150, 0x1b00, R131 ;  /* 0x00001b0096807810 */ /* 0x000fe40007ffe083 */
[----:B------:R2:W0:Y:S02]  /*1660*/  LDSM.16.M88.4 R40, [R132] ;  /* 0x000000008428783b */ /* 0x0004240000000200 */
[C---:B------:R5:W5:Y:S03]  /*1670*/  HMMA.16816.F16 R8, R80.reuse, R72, R8 ;  /* 0x000000485008723c */ /* 0x040b660000000808 */
[----:B------:R2:W0:Y:S05]  /*1680*/  LDSM.16.M88.4 R44, [R130] ;  /* 0x00000000822c783b */ /* 0x00042a0000000200 */
[C---:B------:R5:W5:Y:S01]  /*1690*/  HMMA.16816.F16 R6, R80.reuse, R74, R6 ;  /* 0x0000004a5006723c */ /* 0x040b620000000806 */
[----:B------:R2:W0:Y:S05]  /*16a0*/  LDSM.16.M88.4 R48, [R129] ;  /* 0x000000008130783b */ /* 0x00042a0000000200 */
[----:B------:R2:W0:Y:S02]  /*16b0*/  LDSM.16.M88.4 R52, [R128] ;  /* 0x000000008034783b */ /* 0x0004240000000200 */
[C---:B------:R5:W5:Y:S08]  /*16c0*/  HMMA.16816.F16 R4, R80.reuse, R76, R4 ;  /* 0x0000004c5004723c */ /* 0x040b700000000804 */
[----:B------:R5:W5:Y:S01]  /*16d0*/  HMMA.16816.F16 R2, R80, R78, R2 ;  /* 0x0000004e5002723c */ /* 0x000b620000000802 */
[----:B------:R-:W-:-:S10]  /*16e0*/  @P0 BRA `(.L_x_2) ;  /* 0xfffff3b000000947 */ /* 0x000fd4000383ffff */
[----:B--2---:R-:W1:Y:S01]  /*16f0*/  S2R R119, SR_TID.X ;  /* 0x0000000000777919 */ /* 0x004e620000002100 */
[----:B0----5:R5:W-:Y:S01]  /*1700*/  HMMA.16816.F16 R84, R36, R50, R22 ;  /* 0x000000322454723c */ /* 0x021be20000000816 */
[----:B------:R-:W-:-:S02]  /*1710*/  IMAD.MOV.U32 R125, RZ, RZ, RZ ;  /* 0x000000ffff7d7224 */ /* 0x000fc400078e00ff */
[----:B-----5:R-:W0:Y:S01]  /*1720*/  S2R R23, SR_CTAID.X ;  /* 0x0000000000177919 */ /* 0x020e220000002500 */
[----:B------:R-:W-:Y:S02]  /*1730*/  IMAD R76, R108, 0x2400, RZ ;  /* 0x000024006c4c7824 */ /* 0x000fe400078e02ff */
[----:B------:R-:W-:Y:S02]  /*1740*/  IMAD R35, R111, 0x1200, RZ ;  /* 0x000012006f237824 */ /* 0x000fe400078e02ff */
[----:B------:R5:W-:Y:S02]  /*1750*/  HMMA.16816.F16 R60, R36, R52, R20 ;  /* 0x00000034243c723c */ /* 0x000be40000000814 */
[----:B-----5:R-:W2:Y:S06]  /*1760*/  S2R R20, SR_CTAID.Y ;  /* 0x0000000000147919 */ /* 0x020eac0000002600 */
[----:B------:R5:W-:Y:S01]  /*1770*/  HMMA.16816.F16 R104, R56, R44, R12 ;  /* 0x0000002c3868723c */ /* 0x000be2000000080c */
[----:B-1----:R-:W-:-:S07]  /*1780*/  SHF.R.U32.HI R124, RZ, 0x3, R119 ;  /* 0x00000003ff7c7819 */ /* 0x002fce0000011677 */
[----:B------:R5:W-:Y:S02]  /*1790*/  HMMA.16816.F16 R100, R56, R40, R16 ;  /* 0x000000283864723c */ /* 0x000be40000000810 */
[----:B0----5:R-:W-:-:S05]  /*17a0*/  IMAD.WIDE.U32 R12, R23, 0xc0, R124 ;  /* 0x000000c0170c7825 */ /* 0x021fca00078e007c */
[----:B------:R-:W-:Y:S01]  /*17b0*/  IMAD.SHL.U32 R16, R119, 0x8, RZ ;  /* 0x0000000877107824 */ /* 0x000fe200078e00ff */
[----:B------:R-:W-:Y:S01]  /*17c0*/  LEA R110, P0, R111, R12, 0x5 ;  /* 0x0000000c6f6e7211 */ /* 0x000fe200078028ff */
[----:B--2---:R-:W-:Y:S01]  /*17d0*/  IMAD.WIDE.U32 R20, R20, 0x80, RZ ;  /* 0x0000008014147825 */ /* 0x004fe200078e00ff */
[----:B------:R5:W-:Y:S02]  /*17e0*/  HMMA.16816.F16 R102, R56, R42, R14 ;  /* 0x0000002a3866723c */ /* 0x000be4000000080e */
[----:B------:R-:W-:Y:S01]  /*17f0*/  LOP3.LUT R16, R16, 0x38, RZ, 0xc0, !PT ;  /* 0x0000003810107812 */ /* 0x000fe200078ec0ff */
[----:B------:R-:W-:Y:S01]  /*1800*/  IMAD.X R118, RZ, RZ, R13, P0 ;  /* 0x000000ffff767224 */ /* 0x000fe200000e060d */
[----:B------:R-:W-:-:S03]  /*1810*/  IADD3 R13, R35, 0xfc20, RZ ;  /* 0x0000fc20230d7810 */ /* 0x000fc60007ffe0ff */
[----:B-----5:R-:W-:Y:S01]  /*1820*/  IMAD.WIDE.U32 R14, R108, 0x40, R20 ;  /* 0x000000406c0e7825 */ /* 0x020fe200078e0014 */
[----:B------:R5:W-:Y:S07]  /*1830*/  HMMA.16816.F16 R106, R56, R46, R10 ;  /* 0x0000002e386a723c */ /* 0x000bee000000080a */
[----:B-----5:R-:W-:Y:S01]  /*1840*/  IADD3 R10, P0, R110, 0x4, RZ ;  /* 0x000000046e0a7810 */ /* 0x020fe20007f1e0ff */
[----:B------:R5:W-:Y:S01]  /*1850*/  HMMA.16816.F16 R90, R36, R44, R28 ;  /* 0x0000002c245a723c */ /* 0x000be2000000081c */
[----:B------:R-:W-:-:S02]  /*1860*/  IADD3 R11, R76, 0x4820, RZ ;  /* 0x000048204c0b7810 */ /* 0x000fc40007ffe0ff */
[----:B------:R-:W-:Y:S01]  /*1870*/  ISETP.GE.U32.AND P1, PT, R10, c[0x0][0x180], PT ;  /* 0x000060000a007a0c */ /* 0x000fe20003f26070 */
[----:B------:R-:W-:Y:S01]  /*1880*/  IMAD.X R12, RZ, RZ, R118, P0 ;  /* 0x000000ffff0c7224 */ /* 0x000fe200000e0676 */
[----:B------:R-:W-:Y:S02]  /*1890*/  LOP3.LUT R10, R14, R16, RZ, 0xfc, !PT ;  /* 0x000000100e0a7212 */ /* 0x000fe400078efcff */
[----:B-----5:R-:W-:Y:S01]  /*18a0*/  IMAD.U32 R28, R0, 0x2, R11 ;  /* 0x00000002001c7824 */ /* 0x020fe200078e000b */
[----:B------:R-:W-:Y:S01]  /*18b0*/  HMMA.16816.F16 R86, R36, R48, R24 ;  /* 0x000000302456723c */ /* 0x000fe20000000818 */
[----:B------:R-:W-:Y:S02]  /*18c0*/  LEA R120, P0, R10, c[0x0][0x168], 0x1 ;  /* 0x00005a000a787a11 */ /* 0x000fe400078008ff */
[----:B------:R-:W-:Y:S02]  /*18d0*/  ISETP.GE.AND.EX P6, PT, R12, c[0x0][0x184], PT, P1 ;  /* 0x000061000c007a0c */ /* 0x000fe40003fc6310 */
[----:B------:R-:W-:-:S02]  /*18e0*/  LEA.HI.X R121, R10, c[0x0][0x16c], R15, 0x1, P0 ;  /* 0x00005b000a797a11 */ /* 0x000fc400000f0c0f */
[----:B------:R-:W-:Y:S01]  /*18f0*/  IADD3 R10, P0, R110, 0x8, RZ ;  /* 0x000000086e0a7810 */ /* 0x000fe20007f1e0ff */
[----:B------:R-:W5:Y:S03]  /*1900*/  HMMA.16816.F16 R94, R36, R40, R32 ;  /* 0x00000028245e723c */ /* 0x000f660000000820 */
[----:B------:R-:W-:Y:S01]  /*1910*/  ISETP.GE.U32.AND P2, PT, R10, c[0x0][0x180], PT ;  /* 0x000060000a007a0c */ /* 0x000fe20003f46070 */
[----:B------:R-:W-:-:S04]  /*1920*/  IMAD.X R12, RZ, RZ, R118, P0 ;  /* 0x000000ffff0c7224 */ /* 0x000fc800000e0676 */
[C---:B------:R5:W5:Y:S01]  /*1930*/  HMMA.16816.F16 R92, R36.reuse, R42, R30 ;  /* 0x0000002a245c723c */ /* 0x040b62000000081e */
[----:B------:R-:W-:Y:S01]  /*1940*/  ISETP.GE.AND.EX P2, PT, R12, c[0x0][0x184], PT, P2 ;  /* 0x000061000c007a0c */ /* 0x000fe20003f46320 */
[----:B-----5:R-:W-:Y:S06]  /*1950*/  LDSM.16.M88.4 R28, [R28] ;  /* 0x000000001c1c783b */ /* 0x020fec0000000200 */
[C---:B------:R-:W5:Y:S08]  /*1960*/  HMMA.16816.F16 R88, R36.reuse, R46, R26 ;  /* 0x0000002e2458723c */ /* 0x040f70000000081a */
[----:B------:R5:W5:Y:S07]  /*1970*/  HMMA.16816.F16 R96, R36, R54, R18 ;  /* 0x000000362460723c */ /* 0x000b6e0000000812 */
[----:B-----5:R-:W-:Y:S01]  /*1980*/  IMAD.U32 R36, R34, 0x2, R13 ;  /* 0x0000000222247824 */ /* 0x020fe200078e000d */
[C---:B------:R5:W5:Y:S01]  /*1990*/  HMMA.16816.F16 R48, R56.reuse, R48, R8 ;  /* 0x000000303830723c */ /* 0x040b620000000808 */
[----:B------:R-:W-:Y:S01]  /*19a0*/  IADD3 R13, R76, 0x5120, RZ ;  /* 0x000051204c0d7810 */ /* 0x000fe20007ffe0ff */
[----:B-----5:R-:W2:Y:S04]  /*19b0*/  @!P6 LDG.E.128.CONSTANT R8, [R120.64] ;  /* 0x000000047808e981 */ /* 0x020ea8000c1e9d00 */
[----:B------:R-:W-:Y:S01]  /*19c0*/  IMAD.U32 R40, R0, 0x2, R13 ;  /* 0x0000000200287824 */ /* 0x000fe200078e000d */
[----:B------:R-:W0:Y:S01]  /*19d0*/  LDSM.16.M88.4 R36, [R36] ;  /* 0x000000002424783b */ /* 0x000e220000000200 */
[C---:B------:R5:W5:Y:S03]  /*19e0*/  HMMA.16816.F16 R50, R56.reuse, R50, R6 ;  /* 0x000000323832723c */ /* 0x040b660000000806 */
[----:B------:R-:W3:Y:S04]  /*19f0*/  @!P2 LDG.E.128.CONSTANT R12, [R120.64] ;  /* 0x00000004780ca981 */ /* 0x000ee8000c1e9d00 */
[----:B-----5:R-:W-:Y:S01]  /*1a00*/  IADD3 R6, P0, R110, 0xc, RZ ;  /* 0x0000000c6e067810 */ /* 0x020fe20007f1e0ff */
[----:B------:R5:W5:Y:S01]  /*1a10*/  HMMA.16816.F16 R32, R56, R52, R4 ;  /* 0x000000343820723c */ /* 0x000b620000000804 */
[----:B------:R-:W-:Y:S02]  /*1a20*/  LDSM.16.M88.4 R40, [R40] ;  /* 0x000000002828783b */ /* 0x000fe40000000200 */
[----:B------:R-:W-:Y:S01]  /*1a30*/  ISETP.GE.U32.AND P5, PT, R6, c[0x0][0x180], PT ;  /* 0x0000600006007a0c */ /* 0x000fe20003fa6070 */
[----:B------:R-:W-:-:S03]  /*1a40*/  IMAD.X R6, RZ, RZ, R118, P0 ;  /* 0x000000ffff067224 */ /* 0x000fc600000e0676 */
[----:B-----5:R-:W-:Y:S01]  /*1a50*/  IADD3 R4, P0, R110, 0x10, RZ ;  /* 0x000000106e047810 */ /* 0x020fe20007f1e0ff */
[----:B------:R5:W5:Y:S01]  /*1a60*/  HMMA.16816.F16 R98, R56, R54, R2 ;  /* 0x000000363862723c */ /* 0x000b620000000802 */
[----:B------:R-:W-:Y:S02]  /*1a70*/  ISETP.GE.AND.EX P5, PT, R6, c[0x0][0x184], PT, P5 ;  /* 0x0000610006007a0c */ /* 0x000fe40003fa6350 */
[----:B------:R-:W-:-:S04]  /*1a80*/  ISETP.GE.U32.AND P1, PT, R4, c[0x0][0x180], PT ;  /* 0x0000600004007a0c */ /* 0x000fc80003f26070 */
[----:B-----5:R-:W-:Y:S02]  /*1a90*/  IMAD.X R2, RZ, RZ, R118, P0 ;  /* 0x000000ffff027224 */ /* 0x020fe400000e0676 */
[----:B------:R-:W-:Y:S01]  /*1aa0*/  IMAD.WIDE.U32 R6, R124, 0xa00, RZ ;  /* 0x00000a007c067825 */ /* 0x000fe200078e00ff */
[----:B------:R-:W-:Y:S02]  /*1ab0*/  IADD3 R5, R76, 0x5a20, RZ ;  /* 0x00005a204c057810 */ /* 0x000fe40007ffe0ff */
[----:B------:R-:W-:Y:S02]  /*1ac0*/  ISETP.GE.AND.EX P1, PT, R2, c[0x0][0x184], PT, P1 ;  /* 0x0000610002007a0c */ /* 0x000fe40003f26310 */
[----:B------:R-:W-:Y:S01]  /*1ad0*/  IADD3 R2, P0, R110, 0x14, RZ ;  /* 0x000000146e027810 */ /* 0x000fe20007f1e0ff */
[----:B------:R-:W-:Y:S01]  /*1ae0*/  IMAD.WIDE.U32 R6, R23, 0x78000, R6 ;  /* 0x0007800017067825 */ /* 0x000fe200078e0006 */
[----:B------:R-:W4:Y:S02]  /*1af0*/  @!P5 LDG.E.128.CONSTANT R24, [R120.64] ;  /* 0x000000047818d981 */ /* 0x000f24000c1e9d00 */
[----:B------:R-:W-:Y:S01]  /*1b00*/  ISETP.GE.U32.AND P4, PT, R2, c[0x0][0x180], PT ;  /* 0x0000600002007a0c */ /* 0x000fe20003f86070 */
[----:B------:R-:W-:-:S02]  /*1b10*/  IMAD.X R2, RZ, RZ, R118, P0 ;  /* 0x000000ffff027224 */ /* 0x000fc400000e0676 */
[----:B------:R-:W-:Y:S01]  /*1b20*/  IMAD.U32 R44, R0, 0x2, R5 ;  /* 0x00000002002c7824 */ /* 0x000fe200078e0005 */
[----:B------:R-:W-:Y:S02]  /*1b30*/  IADD3 R5, R35, 0x10520, RZ ;  /* 0x0001052023057810 */ /* 0x000fe40007ffe0ff */
[----:B------:R-:W-:Y:S02]  /*1b40*/  IADD3 R4, P3, R20, R6, RZ ;  /* 0x0000000614047210 */ /* 0x000fe40007f7e0ff */
[----:B------:R-:W-:Y:S01]  /*1b50*/  ISETP.GE.AND.EX P4, PT, R2, c[0x0][0x184], PT, P4 ;  /* 0x0000610002007a0c */ /* 0x000fe20003f86340 */
[----:B------:R-:W-:Y:S01]  /*1b60*/  IMAD.U32 R72, R34, 0x2, R5 ;  /* 0x0000000222487824 */ /* 0x000fe200078e0005 */
[----:B------:R-:W-:Y:S01]  /*1b70*/  IADD3 R2, P0, R110, 0x18, RZ ;  /* 0x000000186e027810 */ /* 0x000fe20007f1e0ff */
[----:B------:R-:W-:Y:S01]  /*1b80*/  IMAD.X R5, R21, 0x1, R7, P3 ;  /* 0x0000000115057824 */ /* 0x000fe200018e0607 */
[----:B------:R-:W-:Y:S01]  /*1b90*/  IADD3 R3, R76, 0x6320, RZ ;  /* 0x000063204c037810 */ /* 0x000fe20007ffe0ff */
[----:B------:R-:W2:Y:S01]  /*1ba0*/  @!P1 LDG.E.128.CONSTANT R20, [R120.64] ;  /* 0x0000000478149981 */ /* 0x000ea2000c1e9d00 */
[----:B------:R-:W-:Y:S01]  /*1bb0*/  ISETP.GE.U32.AND P3, PT, R2, c[0x0][0x180], PT ;  /* 0x0000600002007a0c */ /* 0x000fe20003f66070 */
[----:B------:R-:W-:-:S02]  /*1bc0*/  IMAD.X R2, RZ, RZ, R118, P0 ;  /* 0x000000ffff027224 */ /* 0x000fc400000e0676 */
[----:B------:R-:W1:Y:S01]  /*1bd0*/  LDSM.16.M88.4 R72, [R72] ;  /* 0x000000004848783b */ /* 0x000e620000000200 */
[----:B------:R-:W-:Y:S02]  /*1be0*/  IMAD.WIDE.U32 R4, R108, 0x40, R4 ;  /* 0x000000406c047825 */ /* 0x000fe400078e0004 */
[----:B------:R-:W-:Y:S01]  /*1bf0*/  ISETP.GE.AND.EX P0, PT, R2, c[0x0][0x184], PT, P3 ;  /* 0x0000610002007a0c */ /* 0x000fe20003f06330 */
[C---:B0-----:R-:W5:Y:S01]  /*1c00*/  HMMA.16816.F16 R94, R36.reuse, R28, R94 ;  /* 0x0000001c245e723c */ /* 0x041f62000000085e */
[----:B------:R-:W-:Y:S01]  /*1c10*/  IMAD.U32 R68, R0, 0x2, R3 ;  /* 0x0000000200447824 */ /* 0x000fe200078e0003 */
[----:B------:R-:W-:Y:S01]  /*1c20*/  LOP3.LUT R4, R4, R16, RZ, 0xfc, !PT ;  /* 0x0000001004047212 */ /* 0x000fe200078efcff */
[----:B------:R-:W-:Y:S01]  /*1c30*/  IMAD R3, R111, 0x14000, RZ ;  /* 0x000140006f037824 */ /* 0x000fe200078e02ff */
[----:B------:R-:W2:Y:S04]  /*1c40*/  @!P4 LDG.E.128.CONSTANT R16, [R120.64] ;  /* 0x000000047810c981 */ /* 0x000ea8000c1e9d00 */
[----:B------:R-:W-:Y:S01]  /*1c50*/  IADD3 R3, P3, R3, R4, RZ ;  /* 0x0000000403037210 */ /* 0x000fe20007f7e0ff */
[----:B------:R-:W5:Y:S01]  /*1c60*/  HMMA.16816.F16 R92, R36, R30, R92 ;  /* 0x0000001e245c723c */ /* 0x000f62000000085c */
[----:B------:R-:W0:Y:S03]  /*1c70*/  LDSM.16.M88.4 R44, [R44] ;  /* 0x000000002c2c783b */ /* 0x000e260000000200 */
[----:B------:R-:W-:Y:S01]  /*1c80*/  IMAD.X R2, RZ, RZ, R5, P3 ;  /* 0x000000ffff027224 */ /* 0x000fe200018e0605 */
[----:B------:R-:W0:Y:S01]  /*1c90*/  LDSM.16.M88.4 R68, [R68] ;  /* 0x000000004444783b */ /* 0x000e220000000200 */
[----:B------:R-:W-:-:S03]  /*1ca0*/  LEA R122, P3, R3, c[0x0][0x178], 0x1 ;  /* 0x00005e00037a7a11 */ /* 0x000fc600078608ff */
[----:B------:R-:W2:Y:S01]  /*1cb0*/  @!P0 LDG.E.128.CONSTANT R4, [R120.64] ;  /* 0x0000000478048981 */ /* 0x000ea2000c1e9d00 */
[----:B------:R-:W-:Y:S02]  /*1cc0*/  LEA.HI.X R123, R3, c[0x0][0x17c], R2, 0x1, P3 ;  /* 0x00005f00037b7a11 */ /* 0x000fe400018f0c02 */
[----:B------:R-:W-:-:S04]  /*1cd0*/  ISETP.GE.U32.AND P3, PT, R110, c[0x0][0x180], PT ;  /* 0x000060006e007a0c */ /* 0x000fc80003f66070 */
[----:B------:R-:W-:Y:S01]  /*1ce0*/  ISETP.GE.AND.EX P3, PT, R118, c[0x0][0x184], PT, P3 ;  /* 0x0000610076007a0c */ /* 0x000fe20003f66330 */
[C---:B-1----:R-:W-:Y:S08]  /*1cf0*/  HMMA.16816.F16 R100, R72.reuse, R28, R100 ;  /* 0x0000001c4864723c */ /* 0x042ff00000000864 */
[----:B------:R5:W-:Y:S04]  /*1d00*/  HMMA.16816.F16 R102, R72, R30, R102 ;  /* 0x0000001e4866723c */ /* 0x000be80000000866 */
[----:B-----5:R-:W2:Y:S04]  /*1d10*/  @!P3 LDG.E.128.CONSTANT R28, [R120.64] ;  /* 0x00000004781cb981 */ /* 0x020ea8000c1e9d00 */
[C---:B------:R-:W5:Y:S08]  /*1d20*/  HMMA.16816.F16 R90, R36.reuse, R40, R90 ;  /* 0x00000028245a723c */ /* 0x040f70000000085a */
[C---:B------:R-:W5:Y:S08]  /*1d30*/  HMMA.16816.F16 R88, R36.reuse, R42, R88 ;  /* 0x0000002a2458723c */ /* 0x040f700000000858 */
[C---:B0-----:R-:W5:Y:S08]  /*1d40*/  HMMA.16816.F16 R86, R36.reuse, R44, R86 ;  /* 0x0000002c2456723c */ /* 0x041f700000000856 */
[C---:B------:R-:W5:Y:S08]  /*1d50*/  HMMA.16816.F16 R84, R36.reuse, R46, R84 ;  /* 0x0000002e2454723c */ /* 0x040f700000000854 */
[C---:B------:R-:W5:Y:S08]  /*1d60*/  HMMA.16816.F16 R2, R36.reuse, R68, R60 ;  /* 0x000000442402723c */ /* 0x040f70000000083c */
[----:B------:R5:W5:Y:S07]  /*1d70*/  HMMA.16816.F16 R96, R36, R70, R96 ;  /* 0x000000462460723c */ /* 0x000b6e0000000860 */
[----:B-----5:R-:W-:Y:S01]  /*1d80*/  IADD3 R39, R76, 0x4840, RZ ;  /* 0x000048404c277810 */ /* 0x020fe20007ffe0ff */
[----:B------:R5:W-:Y:S01]  /*1d90*/  HMMA.16816.F16 R112, R72, R44, R48 ;  /* 0x0000002c4870723c */ /* 0x000be20000000830 */
[----:B------:R-:W-:-:S03]  /*1da0*/  IADD3 R37, R35, 0x10540, RZ ;  /* 0x0001054023257810 */ /* 0x000fc60007ffe0ff */
[----:B------:R-:W-:-:S03]  /*1db0*/  IMAD.U32 R56, R0, 0x2, R39 ;  /* 0x0000000200387824 */ /* 0x000fc600078e0027 */
[----:B-----5:R-:W-:Y:S01]  /*1dc0*/  IADD3 R45, R35, 0xfc40, RZ ;  /* 0x0000fc40232d7810 */ /* 0x020fe20007ffe0ff */
[----:B------:R5:W-:Y:S01]  /*1dd0*/  HMMA.16816.F16 R106, R72, R42, R106 ;  /* 0x0000002a486a723c */ /* 0x000be2000000086a */
[----:B------:R-:W-:-:S07]  /*1de0*/  IADD3 R39, R76, 0x6340, RZ ;  /* 0x000063404c277810 */ /* 0x000fce0007ffe0ff */
[----:B------:R5:W5:Y:S02]  /*1df0*/  HMMA.16816.F16 R104, R72, R40, R104 ;  /* 0x000000284868723c */ /* 0x000b640000000868 */
[----:B-----5:R-:W-:Y:S01]  /*1e00*/  IADD3 R43, R76, 0x5140, RZ ;  /* 0x000051404c2b7810 */ /* 0x020fe20007ffe0ff */
[----:B------:R-:W-:Y:S01]  /*1e10*/  IMAD.U32 R64, R34, 0x2, R45 ;  /* 0x0000000222407824 */ /* 0x000fe200078e002d */
[----:B------:R-:W-:Y:S03]  /*1e20*/  LDSM.16.M88.4 R56, [R56] ;  /* 0x000000003838783b */ /* 0x000fe60000000200 */
[----:B------:R-:W-:Y:S01]  /*1e30*/  IADD3 R41, R76, 0x5a40, RZ ;  /* 0x00005a404c297810 */ /* 0x000fe20007ffe0ff */
[C---:B------:R-:W-:Y:S01]  /*1e40*/  IMAD.U32 R52, R0.reuse, 0x2, R43 ;  /* 0x0000000200347824 */ /* 0x040fe200078e002b */
[----:B------:R-:W0:Y:S01]  /*1e50*/  LDSM.16.M88.4 R64, [R64] ;  /* 0x000000004040783b */ /* 0x000e220000000200 */
[----:B------:R-:W-:-:S02]  /*1e60*/  IMAD.U32 R44, R0, 0x2, R39 ;  /* 0x00000002002c7824 */ /* 0x000fc400078e0027 */
[----:B------:R-:W-:Y:S02]  /*1e70*/  IMAD.U32 R48, R0, 0x2, R41 ;  /* 0x0000000200307824 */ /* 0x000fe400078e0029 */
[----:B------:R-:W-:Y:S01]  /*1e80*/  IMAD.U32 R60, R34, 0x2, R37 ;  /* 0x00000002223c7824 */ /* 0x000fe200078e0025 */
[C---:B------:R5:W5:Y:S01]  /*1e90*/  HMMA.16816.F16 R114, R72.reuse, R46, R50 ;  /* 0x0000002e4872723c */ /* 0x040b620000000832 */
[----:B------:R-:W1:Y:S04]  /*1ea0*/  LDSM.16.M88.4 R52, [R52] ;  /* 0x000000003434783b */ /* 0x000e680000000200 */
[----:B-----5:R-:W0:Y:S04]  /*1eb0*/  LDSM.16.M88.4 R48, [R48] ;  /* 0x000000003030783b */ /* 0x020e280000000200 */
[----:B------:R-:W0:Y:S04]  /*1ec0*/  LDSM.16.M88.4 R44, [R44] ;  /* 0x000000002c2c783b */ /* 0x000e280000000200 */
[----:B------:R-:W0:Y:S01]  /*1ed0*/  LDSM.16.M88.4 R60, [R60] ;  /* 0x000000003c3c783b */ /* 0x000e220000000200 */
[----:B------:R5:W5:Y:S01]  /*1ee0*/  HMMA.16816.F16 R116, R72, R68, R32 ;  /* 0x000000444874723c */ /* 0x000b620000000820 */
[----:B------:R-:W-:-:S02]  /*1ef0*/  IADD3 R41, R35, 0xfc60, RZ ;  /* 0x0000fc6023297810 */ /* 0x000fc40007ffe0ff */
[----:B------:R-:W-:-:S04]  /*1f00*/  IADD3 R39, R76, 0x5160, RZ ;  /* 0x000051604c277810 */ /* 0x000fc80007ffe0ff */
[C---:B-----5:R-:W-:Y:S02]  /*1f10*/  IADD3 R33, R76.reuse, 0x4860, RZ ;  /* 0x000048604c217810 */ /* 0x060fe40007ffe0ff */
[----:B------:R-:W-:-:S03]  /*1f20*/  IADD3 R37, R76, 0x5a60, RZ ;  /* 0x00005a604c257810 */ /* 0x000fc60007ffe0ff */
[----:B------:R-:W-:Y:S01]  /*1f30*/  IMAD.U32 R36, R0, 0x2, R33 ;  /* 0x0000000200247824 */ /* 0x000fe200078e0021 */
[----:B------:R-:W-:Y:S01]  /*1f40*/  IADD3 R33, R76, 0x6360, RZ ;  /* 0x000063604c217810 */ /* 0x000fe20007ffe0ff */
[----:B------:R-:W-:Y:S01]  /*1f50*/  IMAD.U32 R40, R34, 0x2, R41 ;  /* 0x0000000222287824 */ /* 0x000fe200078e0029 */
[----:B------:R-:W-:Y:S01]  /*1f60*/  IADD3 R35, R35, 0x10560, RZ ;  /* 0x0001056023237810 */ /* 0x000fe20007ffe0ff */
[C---:B------:R-:W-:Y:S02]  /*1f70*/  IMAD.U32 R76, R0.reuse, 0x2, R39 ;  /* 0x00000002004c7824 */ /* 0x040fe400078e0027 */
[C---:B------:R-:W-:Y:S02]  /*1f80*/  IMAD.U32 R80, R0.reuse, 0x2, R37 ;  /* 0x0000000200507824 */ /* 0x040fe400078e0025 */
[----:B------:R-:W-:Y:S01]  /*1f90*/  IMAD.U32 R32, R0, 0x2, R33 ;  /* 0x0000000200207824 */ /* 0x000fe200078e0021 */
[----:B------:R5:W5:Y:S01]  /*1fa0*/  HMMA.16816.F16 R98, R72, R70, R98 ;  /* 0x000000464862723c */ /* 0x000b620000000862 */
[----:B------:R-:W-:Y:S01]  /*1fb0*/  IMAD.U32 R68, R34, 0x2, R35 ;  /* 0x0000000222447824 */ /* 0x000fe200078e0023 */
[----:B------:R-:W-:Y:S04]  /*1fc0*/  LDSM.16.M88.4 R40, [R40] ;  /* 0x000000002828783b */ /* 0x000fe80000000200 */
[----:B------:R-:W3:Y:S04]  /*1fd0*/  LDSM.16.M88.4 R36, [R36] ;  /* 0x000000002424783b */ /* 0x000ee80000000200 */
[----:B------:R-:W3:Y:S04]  /*1fe0*/  LDSM.16.M88.4 R76, [R76] ;  /* 0x000000004c4c783b */ /* 0x000ee80000000200 */
[----:B------:R-:W2:Y:S04]  /*1ff0*/  LDSM.16.M88.4 R80, [R80] ;  /* 0x000000005050783b */ /* 0x000ea80000000200 */
[----:B------:R-:W2:Y:S04]  /*2000*/  LDSM.16.M88.4 R32, [R32] ;  /* 0x000000002020783b */ /* 0x000ea80000000200 */
[----:B-----5:R-:W2:Y:S01]  /*2010*/  LDSM.16.M88.4 R68, [R68] ;  /* 0x000000004444783b */ /* 0x020ea20000000200 */
[C---:B0-----:R-:W5:Y:S08]  /*2020*/  HMMA.16816.F16 R94, R64.reuse, R56, R94 ;  /* 0x00000038405e723c */ /* 0x041f70000000085e */
[C---:B------:R-:W5:Y:S08]  /*2030*/  HMMA.16816.F16 R92, R64.reuse, R58, R92 ;  /* 0x0000003a405c723c */ /* 0x040f70000000085c */
[C---:B-1----:R-:W5:Y:S08]  /*2040*/  HMMA.16816.F16 R90, R64.reuse, R52, R90 ;  /* 0x00000034405a723c */ /* 0x042f70000000085a */
[C---:B------:R-:W5:Y:S08]  /*2050*/  HMMA.16816.F16 R88, R64.reuse, R54, R88 ;  /* 0x000000364058723c */ /* 0x040f700000000858 */
[C---:B------:R-:W5:Y:S08]  /*2060*/  HMMA.16816.F16 R86, R64.reuse, R48, R86 ;  /* 0x000000304056723c */ /* 0x040f700000000856 */
[C---:B------:R-:W5:Y:S08]  /*2070*/  HMMA.16816.F16 R84, R64.reuse, R50, R84 ;  /* 0x000000324054723c */ /* 0x040f700000000854 */
[C---:B------:R-:W5:Y:S08]  /*2080*/  HMMA.16816.F16 R2, R64.reuse, R44, R2 ;  /* 0x0000002c4002723c */ /* 0x040f700000000802 */
[----:B------:R-:W5:Y:S08]  /*2090*/  HMMA.16816.F16 R96, R64, R46, R96 ;  /* 0x0000002e4060723c */ /* 0x000f700000000860 */
[C---:B------:R-:W5:Y:S08]  /*20a0*/  HMMA.16816.F16 R100, R60.reuse, R56, R100 ;  /* 0x000000383c64723c */ /* 0x040f700000000864 */
[C---:B------:R-:W5:Y:S08]  /*20b0*/  HMMA.16816.F16 R102, R60.reuse, R58, R102 ;  /* 0x0000003a3c66723c */ /* 0x040f700000000866 */
[C---:B------:R-:W5:Y:S08]  /*20c0*/  HMMA.16816.F16 R104, R60.reuse, R52, R104 ;  /* 0x000000343c68723c */ /* 0x040f700000000868 */
[C---:B------:R-:W5:Y:S08]  /*20d0*/  HMMA.16816.F16 R106, R60.reuse, R54, R106 ;  /* 0x000000363c6a723c */ /* 0x040f70000000086a */
[C---:B------:R5:W5:Y:S08]  /*20e0*/  HMMA.16816.F16 R112, R60.reuse, R48, R112 ;  /* 0x000000303c70723c */ /* 0x040b700000000870 */
[C---:B------:R-:W5:Y:S08]  /*20f0*/  HMMA.16816.F16 R114, R60.reuse, R50, R114 ;  /* 0x000000323c72723c */ /* 0x040f700000000872 */
[C---:B------:R-:W5:Y:S08]  /*2100*/  HMMA.16816.F16 R116, R60.reuse, R44, R116 ;  /* 0x0000002c3c74723c */ /* 0x040f700000000874 */
[----:B------:R-:W5:Y:S01]  /*2110*/  HMMA.16816.F16 R98, R60, R46, R98 ;  /* 0x0000002e3c62723c */ /* 0x000f620000000862 */
[----:B------:R-:W-:-:S07]  /*2120*/  IMAD R111, R111, 0x40, R108 ;  /* 0x000000406f6f7824 */ /* 0x000fce00078e026c */
[----:B---3-5:R-:W5:Y:S01]  /*2130*/  HMMA.16816.F16 R94, R40, R36, R94 ;  /* 0x00000024285e723c */ /* 0x028f62000000085e */
[----:B------:R-:W-:-:S07]  /*2140*/  IMAD.SHL.U32 R49, R111, 0x40, RZ ;  /* 0x000000406f317824 */ /* 0x000fce00078e00ff */
[----:B------:R-:W5:Y:S01]  /*2150*/  HMMA.16816.F16 R92, R40, R38, R92 ;  /* 0x00000026285c723c */ /* 0x000f62000000085c */
[----:B------:R-:W-:-:S07]  /*2160*/  IMAD.SHL.U32 R49, R49, 0x2, RZ ;  /* 0x0000000231317824 */ /* 0x000fce00078e00ff */
[C---:B------:R-:W5:Y:S08]  /*2170*/  HMMA.16816.F16 R90, R40.reuse, R76, R90 ;  /* 0x0000004c285a723c */ /* 0x040f70000000085a */
[----:B------:R-:W5:Y:S01]  /*2180*/  HMMA.16816.F16 R88, R40, R78, R88 ;  /* 0x0000004e2858723c */ /* 0x000f620000000858 */
[----:B------:R-:W-:-:S07]  /*2190*/  SHF.R.U32.HI R0, RZ, 0x2, R144 ;  /* 0x00000002ff007819 */ /* 0x000fce0000011690 */
[C---:B--2---:R-:W5:Y:S08]  /*21a0*/  HMMA.16816.F16 R86, R40.reuse, R80, R86 ;  /* 0x000000502856723c */ /* 0x044f700000000856 */
[----:B------:R-:W5:Y:S01]  /*21b0*/  HMMA.16816.F16 R84, R40, R82, R84 ;  /* 0x000000522854723c */ /* 0x000f620000000854 */
[----:B------:R-:W-:-:S07]  /*21c0*/  IMAD.SHL.U32 R119, R119, 0x10, RZ ;  /* 0x0000001077777824 */ /* 0x000fce00078e00ff */
[C---:B------:R-:W5:Y:S08]  /*21d0*/  HMMA.16816.F16 R2, R40.reuse, R32, R2 ;  /* 0x000000202802723c */ /* 0x040f700000000802 */
[----:B------:R-:W5:Y:S08]  /*21e0*/  HMMA.16816.F16 R96, R40, R34, R96 ;  /* 0x000000222860723c */ /* 0x000f700000000860 */
[C---:B------:R5:W5:Y:S08]  /*21f0*/  HMMA.16816.F16 R100, R68.reuse, R36, R100 ;  /* 0x000000244464723c */ /* 0x040b700000000864 */
[----:B------:R5:W5:Y:S02]  /*2200*/  HMMA.16816.F16 R102, R68, R38, R102 ;  /* 0x000000264466723c */ /* 0x000b640000000866 */
[----:B-----5:R-:W-:-:S06]  /*2210*/  LOP3.LUT R37, R144, 0x3, RZ, 0xc0, !PT ;  /* 0x0000000390257812 */ /* 0x020fcc00078ec0ff */
[C---:B------:R-:W5:Y:S08]  /*2220*/  HMMA.16816.F16 R104, R68.reuse, R76, R104 ;  /* 0x0000004c4468723c */ /* 0x040f700000000868 */
[----:B------:R-:W5:Y:S01]  /*2230*/  HMMA.16816.F16 R106, R68, R78, R106 ;  /* 0x0000004e446a723c */ /* 0x000f62000000086a */
[----:B------:R-:W-:-:S07]  /*2240*/  IADD3 R39, R49, 0x9000, RZ ;  /* 0x0000900031277810 */ /* 0x000fce0007ffe0ff */
[C---:B------:R-:W5:Y:S08]  /*2250*/  HMMA.16816.F16 R112, R68.reuse, R80, R112 ;  /* 0x000000504470723c */ /* 0x040f700000000870 */
[----:B------:R-:W5:Y:S01]  /*2260*/  HMMA.16816.F16 R114, R68, R82, R114 ;  /* 0x000000524472723c */ /* 0x000f620000000872 */
[----:B------:R-:W-:-:S07]  /*2270*/  IMAD R0, R0, 0x40, R37 ;  /* 0x0000004000007824 */ /* 0x000fce00078e0225 */
[----:B------:R5:W5:Y:S01]  /*2280*/  HMMA.16816.F16 R116, R68, R32, R116 ;  /* 0x000000204474723c */ /* 0x000b620000000874 */
[----:B------:R-:W-:-:S07]  /*2290*/  IADD3 R47, R49, 0x9020, RZ ;  /* 0x00009020312f7810 */ /* 0x000fce0007ffe0ff */
[----:B------:R-:W5:Y:S01]  /*22a0*/  HMMA.16816.F16 R98, R68, R34, R98 ;  /* 0x000000224462723c */ /* 0x000f620000000862 */
[----:B------:R-:W-:Y:S02]  /*22b0*/  LOP3.LUT R36, R119, 0x70, RZ, 0xc0, !PT ;  /* 0x0000007077247812 */ /* 0x000fe400078ec0ff */
[C---:B-----5:R-:W-:Y:S02]  /*22c0*/  IADD3 R33, R49.reuse, 0x9040, RZ ;  /* 0x0000904031217810 */ /* 0x060fe40007ffe0ff */
[C---:B------:R-:W-:Y:S01]  /*22d0*/  IADD3 R45, R49.reuse, 0x9060, RZ ;  /* 0x00009060312d7810 */ /* 0x040fe20007ffe0ff */
[C---:B------:R-:W-:Y:S01]  /*22e0*/  IMAD.U32 R39, R0.reuse, 0x4, R39 ;  /* 0x0000000400277824 */ /* 0x040fe200078e0027 */
[----:B------:R-:W-:Y:S01]  /*22f0*/  BAR.SYNC.DEFER_BLOCKING 0x0 ;  /* 0x0000000000007b1d */ /* 0x000fe20000010000 */
[C---:B------:R-:W-:Y:S01]  /*2300*/  IADD3 R37, R49.reuse, 0xa000, RZ ;  /* 0x0000a00031257810 */ /* 0x040fe20007ffe0ff */
[C---:B------:R-:W-:Y:S01]  /*2310*/  IMAD.U32 R32, R0.reuse, 0x4, R47 ;  /* 0x0000000400207824 */ /* 0x040fe200078e002f */
[----:B------:R-:W-:Y:S01]  /*2320*/  IADD3 R43, R49, 0xa020, RZ ;  /* 0x0000a020312b7810 */ /* 0x000fe20007ffe0ff */
[----:B------:R-:W-:Y:S01]  /*2330*/  IMAD R125, R109, 0x2000, R36 ;  /* 0x000020006d7d7824 */ /* 0x000fe200078e0224 */
[C---:B------:R-:W-:Y:S01]  /*2340*/  IADD3 R41, R49.reuse, 0xa040, RZ ;  /* 0x0000a04031297810 */ /* 0x040fe20007ffe0ff */
[C---:B------:R-:W-:Y:S01]  /*2350*/  IMAD.U32 R33, R0.reuse, 0x4, R33 ;  /* 0x0000000400217824 */ /* 0x040fe200078e0021 */
[----:B------:R-:W-:Y:S01]  /*2360*/  IADD3 R49, R49, 0xa060, RZ ;  /* 0x0000a06031317810 */ /* 0x000fe20007ffe0ff */
[----:B------:R-:W-:-:S02]  /*2370*/  IMAD.U32 R36, R0, 0x4, R45 ;  /* 0x0000000400247824 */ /* 0x000fc400078e002d */
[C---:B------:R-:W-:Y:S02]  /*2380*/  IMAD.U32 R37, R0.reuse, 0x4, R37 ;  /* 0x0000000400257824 */ /* 0x040fe400078e0025 */
[C---:B------:R-:W-:Y:S02]  /*2390*/  IMAD.U32 R38, R0.reuse, 0x4, R43 ;  /* 0x0000000400267824 */ /* 0x040fe400078e002b */
[C---:B------:R-:W-:Y:S02]  /*23a0*/  IMAD.U32 R48, R0.reuse, 0x4, R41 ;  /* 0x0000000400307824 */ /* 0x040fe400078e0029 */
[----:B------:R-:W-:Y:S01]  /*23b0*/  IMAD.U32 R49, R0, 0x4, R49 ;  /* 0x0000000400317824 */ /* 0x000fe200078e0031 */
        /* <DEDUP_REMOVED lines=32> */
[----:B------:R-:W-:-:S04]  /*25c0*/  IMAD R125, R124, 0x100, R125 ;  /* 0x000001007c7d7824 */ /* 0x000fc800078e027d */
[----:B------:R-:W-:-:S05]  /*25d0*/  IMAD R125, R108, 0x80, R125 ;  /* 0x000000806c7d7824 */ /* 0x000fca00078e027d */
[----:B------:R-:W-:-:S05]  /*25e0*/  IADD3 R125, R125, 0x9400, RZ ;  /* 0x000094007d7d7810 */ /* 0x000fca0007ffe0ff */
[----:B------:R-:W-:Y:S01]  /*25f0*/  IMAD R108, R108, -0xc000, R125 ;  /* 0xffff40006c6c7824 */ /* 0x000fe200078e027d */
[----:B------:R-:W-:Y:S06]  /*2600*/  BAR.SYNC.DEFER_BLOCKING 0x0 ;  /* 0x0000000000007b1d */ /* 0x000fec0000010000 */
[----:B------:R-:W0:Y:S04]  /*2610*/  @!P6 LDS.128 R44, [R108] ;  /* 0x000000006c2ce984 */ /* 0x000e280000000c00 */
[----:B------:R-:W1:Y:S04]  /*2620*/  @!P2 LDS.128 R40, [R108+0x400] ;  /* 0x000400006c28a984 */ /* 0x000e680000000c00 */
[----:B------:R-:W4:Y:S04]  /*2630*/  @!P5 LDS.128 R36, [R108+0x800] ;  /* 0x000800006c24d984 */ /* 0x000f280000000c00 */
[----:B------:R-:W2:Y:S01]  /*2640*/  @!P1 LDS.128 R32, [R108+0xc00] ;  /* 0x000c00006c209984 */ /* 0x000ea20000000c00 */
[----:B0-----:R-:W-:-:S02]  /*2650*/  @!P6 HADD2 R3, R46.H1_H1, R10.H1_H1 ;  /* 0x3000000a2e03e230 */ /* 0x001fc40000000c00 */
[C-C-:B------:R-:W-:Y:S02]  /*2660*/  @!P6 HADD2 R0, R47.reuse.H1_H1, R11.reuse.H1_H1 ;  /* 0x3000000b2f00e230 */ /* 0x140fe40000000c00 */
[----:B------:R-:W-:Y:S02]  /*2670*/  @!P6 HADD2 R46, R46.H0_H0, R10.H0_H0 ;  /* 0x2000000a2e2ee230 */ /* 0x000fe40000000800 */
[----:B------:R-:W-:Y:S02]  /*2680*/  @!P6 HADD2 R47, R47.H0_H0, R11.H0_H0 ;  /* 0x2000000b2f2fe230 */ /* 0x000fe40000000800 */
[C-C-:B------:R-:W-:Y:S01]  /*2690*/  @!P6 HADD2 R2, R45.reuse.H1_H1, R9.reuse.H1_H1 ;  /* 0x300000092d02e230 */ /* 0x140fe20000000c00 */
[----:B------:R-:W-:Y:S01]  /*26a0*/  @!P6 PRMT R46, R46, 0x5410, R3 ;  /* 0x000054102e2ee816 */ /* 0x000fe20000000003 */
[----:B------:R-:W-:Y:S01]  /*26b0*/  @!P6 HADD2 R45, R45.H0_H0, R9.H0_H0 ;  /* 0x200000092d2de230 */ /* 0x000fe20000000800 */
[----:B------:R-:W-:Y:S01]  /*26c0*/  @!P6 PRMT R47, R47, 0x5410, R0 ;  /* 0x000054102f2fe816 */ /* 0x000fe20000000000 */
[----:B------:R-:W-:-:S02]  /*26d0*/  @!P6 HADD2 R9, R44.H1_H1, R8.H1_H1 ;  /* 0x300000082c09e230 */ /* 0x000fc40000000c00 */
[----:B------:R-:W-:Y:S02]  /*26e0*/  @!P6 HADD2 R44, R44.H0_H0, R8.H0_H0 ;  /* 0x200000082c2ce230 */ /* 0x000fe40000000800 */
[C-C-:B-1----:R-:W-:Y:S02]  /*26f0*/  @!P2 HADD2 R3, R41.reuse.H1_H1, R13.reuse.H1_H1 ;  /* 0x3000000d2903a230 */ /* 0x142fe40000000c00 */
[C-C-:B------:R-:W-:Y:S02]  /*2700*/  @!P2 HADD2 R0, R40.reuse.H1_H1, R12.reuse.H1_H1 ;  /* 0x3000000c2800a230 */ /* 0x140fe40000000c00 */
[----:B------:R-:W-:Y:S02]  /*2710*/  @!P2 HADD2 R41, R41.H0_H0, R13.H0_H0 ;  /* 0x2000000d2929a230 */ /* 0x000fe40000000800 */
[----:B------:R-:W-:Y:S01]  /*2720*/  @!P2 HADD2 R12, R40.H0_H0, R12.H0_H0 ;  /* 0x2000000c280ca230 */ /* 0x000fe20000000800 */
[----:B------:R-:W-:Y:S01]  /*2730*/  @!P6 PRMT R44, R44, 0x5410, R9 ;  /* 0x000054102c2ce816 */ /* 0x000fe20000000009 */
[C-C-:B------:R-:W-:Y:S01]  /*2740*/  @!P2 HADD2 R13, R42.reuse.H1_H1, R14.reuse.H1_H1 ;  /* 0x3000000e2a0da230 */ /* 0x140fe20000000c00 */
[----:B------:R-:W0:Y:S01]  /*2750*/  @!P4 LDS.128 R8, [R108+0x1000] ;  /* 0x001000006c08c984 */ /* 0x000e220000000c00 */
[----:B------:R-:W-:Y:S01]  /*2760*/  @!P2 PRMT R41, R41, 0x5410, R3 ;  /* 0x000054102929a816 */ /* 0x000fe20000000003 */
[----:B------:R-:W-:Y:S01]  /*2770*/  @!P2 HADD2 R14, R42.H0_H0, R14.H0_H0 ;  /* 0x2000000e2a0ea230 */ /* 0x000fe20000000800 */
[----:B------:R-:W-:-:S02]  /*2780*/  @!P2 PRMT R12, R12, 0x5410, R0 ;  /* 0x000054100c0ca816 */ /* 0x000fc40000000000 */
[----:B------:R-:W-:Y:S01]  /*2790*/  @!P6 PRMT R45, R45, 0x5410, R2 ;  /* 0x000054102d2de816 */ /* 0x000fe20000000002 */
[C-C-:B------:R-:W-:Y:S01]  /*27a0*/  @!P2 HADD2 R2, R43.reuse.H1_H1, R15.reuse.H1_H1 ;  /* 0x3000000f2b02a230 */ /* 0x140fe20000000c00 */
[----:B------:R1:W-:Y:S01]  /*27b0*/  @!P2 STG.E [R122.64+0xa004], R41 ;  /* 0x00a004297a00a986 */ /* 0x0003e2000c101904 */
[----:B------:R-:W-:-:S03]  /*27c0*/  @!P2 HADD2 R43, R43.H0_H0, R15.H0_H0 ;  /* 0x2000000f2b2ba230 */ /* 0x000fc60000000800 */
[----:B------:R-:W-:Y:S01]  /*27d0*/  @!P2 STG.E [R122.64+0xa000], R12 ;  /* 0x00a0000c7a00a986 */ /* 0x000fe2000c101904 */
[C-C-:B----4-:R-:W-:Y:S02]  /*27e0*/  @!P5 HADD2 R3, R37.reuse.H1_H1, R25.reuse.H1_H1 ;  /* 0x300000192503d230 */ /* 0x150fe40000000c00 */
[----:B------:R-:W-:Y:S02]  /*27f0*/  @!P5 HADD2 R25, R37.H0_H0, R25.H0_H0 ;  /* 0x200000192519d230 */ /* 0x000fe40000000800 */
[C-C-:B------:R-:W-:Y:S01]  /*2800*/  @!P5 HADD2 R37, R38.reuse.H1_H1, R26.reuse.H1_H1 ;  /* 0x3000001a2625d230 */ /* 0x140fe20000000c00 */
[----:B-1----:R-:W-:Y:S02]  /*2810*/  @!P2 PRMT R41, R14, 0x5410, R13 ;  /* 0x000054100e29a816 */ /* 0x002fe4000000000d */
[----:B------:R-:W1:Y:S01]  /*2820*/  @!P0 LDS.128 R12, [R108+0x1400] ;  /* 0x001400006c0c8984 */ /* 0x000e620000000c00 */
[----:B------:R-:W-:Y:S02]  /*2830*/  @!P5 HADD2 R26, R38.H0_H0, R26.H0_H0 ;  /* 0x2000001a261ad230 */ /* 0x000fe40000000800 */
[----:B------:R-:W-:-:S02]  /*2840*/  @!P5 HADD2 R38, R36.H1_H1, R24.H1_H1 ;  /* 0x300000182426d230 */ /* 0x000fc40000000c00 */
[----:B------:R-:W-:Y:S02]  /*2850*/  @!P5 HADD2 R24, R36.H0_H0, R24.H0_H0 ;  /* 0x200000182418d230 */ /* 0x000fe40000000800 */
[C-C-:B------:R-:W-:Y:S02]  /*2860*/  @!P5 HADD2 R0, R39.reuse.H1_H1, R27.reuse.H1_H1 ;  /* 0x3000001b2700d230 */ /* 0x140fe40000000c00 */
[----:B------:R-:W-:Y:S01]  /*2870*/  @!P5 HADD2 R27, R39.H0_H0, R27.H0_H0 ;  /* 0x2000001b271bd230 */ /* 0x000fe20000000800 */
[----:B------:R-:W-:Y:S02]  /*2880*/  @!P5 PRMT R26, R26, 0x5410, R37 ;  /* 0x000054101a1ad816 */ /* 0x000fe40000000025 */
[----:B------:R-:W-:Y:S02]  /*2890*/  @!P5 PRMT R24, R24, 0x5410, R38 ;  /* 0x000054101818d816 */ /* 0x000fe40000000026 */
[----:B------:R-:W-:Y:S01]  /*28a0*/  @!P5 PRMT R25, R25, 0x5410, R3 ;  /* 0x000054101919d816 */ /* 0x000fe20000000003 */
[----:B------:R-:W3:Y:S01]  /*28b0*/  @!P3 LDS.128 R36, [R108+-0x400] ;  /* 0xfffc00006c24b984 */ /* 0x000ee20000000c00 */
[C-C-:B--2---:R-:W-:Y:S01]  /*28c0*/  @!P1 HADD2 R3, R34.reuse.H1_H1, R22.reuse.H1_H1 ;  /* 0x3000001622039230 */ /* 0x144fe20000000c00 */
[----:B------:R-:W-:Y:S01]  /*28d0*/  @!P2 PRMT R43, R43, 0x5410, R2 ;  /* 0x000054102b2ba816 */ /* 0x000fe20000000002 */
[----:B------:R-:W-:Y:S01]  /*28e0*/  @!P1 HADD2 R34, R34.H0_H0, R22.H0_H0 ;  /* 0x2000001622229230 */ /* 0x000fe20000000800 */
[----:B------:R-:W-:Y:S01]  /*28f0*/  @!P5 PRMT R27, R27, 0x5410, R0 ;  /* 0x000054101b1bd816 */ /* 0x000fe20000000000 */
[----:B------:R-:W-:-:S02]  /*2900*/  @!P1 HADD2 R0, R32.H1_H1, R20.H1_H1 ;  /* 0x3000001420009230 */ /* 0x000fc40000000c00 */
[C-C-:B------:R-:W-:Y:S02]  /*2910*/  @!P1 HADD2 R2, R33.reuse.H1_H1, R21.reuse.H1_H1 ;  /* 0x3000001521029230 */ /* 0x140fe40000000c00 */
[----:B------:R-:W-:Y:S02]  /*2920*/  @!P1 HADD2 R20, R32.H0_H0, R20.H0_H0 ;  /* 0x2000001420149230 */ /* 0x000fe40000000800 */
[----:B------:R-:W-:Y:S01]  /*2930*/  @!P1 HADD2 R21, R33.H0_H0, R21.H0_H0 ;  /* 0x2000001521159230 */ /* 0x000fe20000000800 */
[----:B------:R-:W-:Y:S01]  /*2940*/  @!P1 PRMT R34, R34, 0x5410, R3 ;  /* 0x0000541022229816 */ /* 0x000fe20000000003 */
[C-C-:B0-----:R-:W-:Y:S01]  /*2950*/  @!P4 HADD2 R3, R10.reuse.H1_H1, R18.reuse.H1_H1 ;  /* 0x300000120a03c230 */ /* 0x141fe20000000c00 */
[----:B------:R-:W-:Y:S01]  /*2960*/  @!P1 PRMT R20, R20, 0x5410, R0 ;  /* 0x0000541014149816 */ /* 0x000fe20000000000 */
[----:B------:R-:W-:Y:S01]  /*2970*/  @!P4 HADD2 R10, R10.H0_H0, R18.H0_H0 ;  /* 0x200000120a0ac230 */ /* 0x000fe20000000800 */
[----:B------:R-:W-:Y:S01]  /*2980*/  @!P1 PRMT R21, R21, 0x5410, R2 ;  /* 0x0000541015159816 */ /* 0x000fe20000000002 */
[----:B------:R-:W-:-:S02]  /*2990*/  @!P4 HADD2 R0, R11.H1_H1, R19.H1_H1 ;  /* 0x300000130b00c230 */ /* 0x000fc40000000c00 */
[----:B------:R-:W-:Y:S02]  /*29a0*/  @!P4 HADD2 R2, R9.H1_H1, R17.H1_H1 ;  /* 0x300000110902c230 */ /* 0x000fe40000000c00 */
[----:B------:R-:W-:Y:S02]  /*29b0*/  @!P4 HADD2 R11, R11.H0_H0, R19.H0_H0 ;  /* 0x200000130b0bc230 */ /* 0x000fe40000000800 */
[----:B------:R-:W-:Y:S01]  /*29c0*/  @!P4 HADD2 R9, R9.H0_H0, R17.H0_H0 ;  /* 0x200000110909c230 */ /* 0x000fe20000000800 */
[----:B------:R-:W-:Y:S01]  /*29d0*/  @!P4 PRMT R10, R10, 0x5410, R3 ;  /* 0x000054100a0ac816 */ /* 0x000fe20000000003 */
[C-C-:B-1----:R-:W-:Y:S01]  /*29e0*/  @!P0 HADD2 R3, R14.reuse.H1_H1, R6.reuse.H1_H1 ;  /* 0x300000060e038230 */ /* 0x142fe20000000c00 */
[----:B------:R-:W-:Y:S01]  /*29f0*/  @!P4 PRMT R11, R11, 0x5410, R0 ;  /* 0x000054100b0bc816 */ /* 0x000fe20000000000 */
[----:B------:R-:W-:Y:S01]  /*2a00*/  @!P0 HADD2 R14, R14.H0_H0, R6.H0_H0 ;  /* 0x200000060e0e8230 */ /* 0x000fe20000000800 */
[----:B------:R-:W-:Y:S01]  /*2a10*/  @!P4 PRMT R9, R9, 0x5410, R2 ;  /* 0x000054100909c816 */ /* 0x000fe20000000002 */
[----:B------:R-:W-:-:S02]  /*2a20*/  @!P0 HADD2 R0, R12.H1_H1, R4.H1_H1 ;  /* 0x300000040c008230 */ /* 0x000fc40000000c00 */
[----:B------:R-:W-:Y:S02]  /*2a30*/  @!P0 HADD2 R2, R13.H1_H1, R5.H1_H1 ;  /* 0x300000050d028230 */ /* 0x000fe40000000c00 */
[----:B------:R-:W-:Y:S02]  /*2a40*/  @!P0 HADD2 R6, R15.H1_H1, R7.H1_H1 ;  /* 0x300000070f068230 */ /* 0x000fe40000000c00 */
[----:B------:R-:W-:Y:S02]  /*2a50*/  @!P0 HADD2 R4, R12.H0_H0, R4.H0_H0 ;  /* 0x200000040c048230 */ /* 0x000fe40000000800 */
[----:B------:R-:W-:Y:S02]  /*2a60*/  @!P0 HADD2 R5, R13.H0_H0, R5.H0_H0 ;  /* 0x200000050d058230 */ /* 0x000fe40000000800 */
[----:B------:R-:W-:Y:S01]  /*2a70*/  @!P0 HADD2 R7, R15.H0_H0, R7.H0_H0 ;  /* 0x200000070f078230 */ /* 0x000fe20000000800 */
[----:B------:R-:W-:Y:S01]  /*2a80*/  @!P0 PRMT R4, R4, 0x5410, R0 ;  /* 0x0000541004048816 */ /* 0x000fe20000000000 */
[C-C-:B------:R-:W-:Y:S01]  /*2a90*/  @!P1 HADD2 R22, R35.reuse.H1_H1, R23.reuse.H1_H1 ;  /* 0x3000001723169230 */ /* 0x140fe20000000c00 */
[----:B------:R-:W-:Y:S01]  /*2aa0*/  @!P0 PRMT R5, R5, 0x5410, R2 ;  /* 0x0000541005058816 */ /* 0x000fe20000000002 */
[----:B------:R-:W-:Y:S01]  /*2ab0*/  @!P1 HADD2 R23, R35.H0_H0, R23.H0_H0 ;  /* 0x2000001723179230 */ /* 0x000fe20000000800 */
[----:B------:R-:W-:-:S02]  /*2ac0*/  @!P0 PRMT R14, R14, 0x5410, R3 ;  /* 0x000054100e0e8816 */ /* 0x000fc40000000003 */
[----:B------:R-:W-:Y:S01]  /*2ad0*/  @!P0 PRMT R7, R7, 0x5410, R6 ;  /* 0x0000541007078816 */ /* 0x000fe20000000006 */
[----:B------:R0:W-:Y:S01]  /*2ae0*/  @!P0 STG.E [R122.64+0x1e000], R4 ;  /* 0x01e000047a008986 */ /* 0x0001e2000c101904 */
[----:B------:R-:W-:-:S03]  /*2af0*/  @!P1 PRMT R23, R23, 0x5410, R22 ;  /* 0x0000541017179816 */ /* 0x000fc60000000016 */
[----:B------:R1:W-:Y:S04]  /*2b00*/  @!P0 STG.E [R122.64+0x1e004], R5 ;  /* 0x01e004057a008986 */ /* 0x0003e8000c101904 */
[----:B------:R1:W-:Y:S04]  /*2b10*/  @!P0 STG.E [R122.64+0x1e008], R14 ;  /* 0x01e0080e7a008986 */ /* 0x0003e8000c101904 */
[----:B------:R1:W-:Y:S01]  /*2b20*/  @!P0 STG.E [R122.64+0x1e00c], R7 ;  /* 0x01e00c077a008986 */ /* 0x0003e2000c101904 */
[----:B------:R-:W-:-:S03]  /*2b30*/  IADD3 R110, P0, R110, 0x1c, RZ ;  /* 0x0000001c6e6e7810 */ /* 0x000fc60007f1e0ff */
[----:B------:R1:W-:Y:S02]  /*2b40*/  @!P1 STG.E [R122.64+0x14000], R20 ;  /* 0x014000147a009986 */ /* 0x0003e4000c101904 */
[----:B------:R-:W-:Y:S02]  /*2b50*/  IMAD.X R118, RZ, RZ, R118, P0 ;  /* 0x000000ffff767224 */ /* 0x000fe400000e0676 */
[----:B------:R1:W-:Y:S04]  /*2b60*/  @!P1 STG.E [R122.64+0x14004], R21 ;  /* 0x014004157a009986 */ /* 0x0003e8000c101904 */
[----:B------:R1:W-:Y:S04]  /*2b70*/  @!P1 STG.E [R122.64+0x14008], R34 ;  /* 0x014008227a009986 */ /* 0x0003e8000c101904 */
[----:B------:R1:W-:Y:S01]  /*2b80*/  @!P1 STG.E [R122.64+0x1400c], R23 ;  /* 0x01400c177a009986 */ /* 0x0003e2000c101904 */
[----:B------:R-:W-:Y:S01]  /*2b90*/  ISETP.GE.U32.AND P1, PT, R110, c[0x0][0x180], PT ;  /* 0x000060006e007a0c */ /* 0x000fe20003f26070 */
[----:B------:R-:W-:-:S02]  /*2ba0*/  @!P4 HADD2 R17, R8.H1_H1, R16.H1_H1 ;  /* 0x300000100811c230 */ /* 0x000fc40000000c00 */
[----:B---3--:R-:W-:Y:S01]  /*2bb0*/  @!P3 HADD2 R0, R36.H1_H1, R28.H1_H1 ;  /* 0x3000001c2400b230 */ /* 0x008fe20000000c00 */
[----:B------:R-:W-:Y:S01]  /*2bc0*/  ISETP.GE.AND.EX P0, PT, R118, c[0x0][0x184], PT, P1 ;  /* 0x0000610076007a0c */ /* 0x000fe20003f06310 */
[----:B------:R-:W-:Y:S02]  /*2bd0*/  @!P3 HADD2 R2, R37.H1_H1, R29.H1_H1 ;  /* 0x3000001d2502b230 */ /* 0x000fe40000000c00 */
[----:B------:R-:W-:Y:S02]  /*2be0*/  @!P3 HADD2 R3, R38.H1_H1, R30.H1_H1 ;  /* 0x3000001e2603b230 */ /* 0x000fe40000000c00 */
[----:B0-----:R-:W-:Y:S02]  /*2bf0*/  @!P3 HADD2 R4, R39.H1_H1, R31.H1_H1 ;  /* 0x3000001f2704b230 */ /* 0x001fe40000000c00 */
[----:B------:R-:W-:Y:S02]  /*2c00*/  @!P4 HADD2 R8, R8.H0_H0, R16.H0_H0 ;  /* 0x200000100808c230 */ /* 0x000fe40000000800 */
[----:B------:R-:W-:-:S02]  /*2c10*/  @!P3 HADD2 R28, R36.H0_H0, R28.H0_H0 ;  /* 0x2000001c241cb230 */ /* 0x000fc40000000800 */
[----:B------:R-:W-:Y:S02]  /*2c20*/  @!P3 HADD2 R29, R37.H0_H0, R29.H0_H0 ;  /* 0x2000001d251db230 */ /* 0x000fe40000000800 */
[----:B------:R-:W-:Y:S02]  /*2c30*/  @!P3 HADD2 R30, R38.H0_H0, R30.H0_H0 ;  /* 0x2000001e261eb230 */ /* 0x000fe40000000800 */
[----:B------:R-:W-:Y:S01]  /*2c40*/  @!P3 HADD2 R31, R39.H0_H0, R31.H0_H0 ;  /* 0x2000001f271fb230 */ /* 0x000fe20000000800 */
[----:B------:R-:W-:Y:S02]  /*2c50*/  @!P4 PRMT R8, R8, 0x5410, R17 ;  /* 0x000054100808c816 */ /* 0x000fe40000000011 */
[----:B------:R-:W-:Y:S02]  /*2c60*/  @!P3 PRMT R28, R28, 0x5410, R0 ;  /* 0x000054101c1cb816 */ /* 0x000fe40000000000 */
[----:B------:R-:W-:Y:S02]  /*2c70*/  @!P3 PRMT R29, R29, 0x5410, R2 ;  /* 0x000054101d1db816 */ /* 0x000fe40000000002 */
[----:B------:R-:W-:-:S02]  /*2c80*/  @!P3 PRMT R30, R30, 0x5410, R3 ;  /* 0x000054101e1eb816 */ /* 0x000fc40000000003 */
[----:B------:R-:W-:Y:S01]  /*2c90*/  @!P3 PRMT R31, R31, 0x5410, R4 ;  /* 0x000054101f1fb816 */ /* 0x000fe20000000004 */
[----:B------:R1:W-:Y:S04]  /*2ca0*/  @!P6 STG.E.128 [R122.64+0x5000], R44 ;  /* 0x0050002c7a00e986 */ /* 0x0003e8000c101d04 */
[----:B------:R1:W-:Y:S04]  /*2cb0*/  @!P2 STG.E [R122.64+0xa008], R41 ;  /* 0x00a008297a00a986 */ /* 0x0003e8000c101904 */
[----:B------:R1:W-:Y:S04]  /*2cc0*/  @!P2 STG.E [R122.64+0xa00c], R43 ;  /* 0x00a00c2b7a00a986 */ /* 0x0003e8000c101904 */
[----:B------:R1:W-:Y:S04]  /*2cd0*/  @!P5 STG.E.128 [R122.64+0xf000], R24 ;  /* 0x00f000187a00d986 */ /* 0x0003e8000c101d04 */
[----:B------:R1:W-:Y:S04]  /*2ce0*/  @!P4 STG.E.128 [R122.64+0x19000], R8 ;  /* 0x019000087a00c986 */ /* 0x0003e8000c101d04 */
[----:B------:R1:W-:Y:S04]  /*2cf0*/  @!P3 STG.E [R122.64], R28 ;  /* 0x0000001c7a00b986 */ /* 0x0003e8000c101904 */
[----:B------:R1:W-:Y:S04]  /*2d00*/  @!P3 STG.E [R122.64+0x4], R29 ;  /* 0x0000041d7a00b986 */ /* 0x0003e8000c101904 */
[----:B------:R1:W-:Y:S04]  /*2d10*/  @!P3 STG.E [R122.64+0x8], R30 ;  /* 0x0000081e7a00b986 */ /* 0x0003e8000c101904 */
[----:B------:R1:W-:Y:S01]  /*2d20*/  @!P3 STG.E [R122.64+0xc], R31 ;  /* 0x00000c1f7a00b986 */ /* 0x0003e2000c101904 */
[----:B------:R-:W-:Y:S05]  /*2d30*/  @P0 EXIT ;  /* 0x000000000000094d */ /* 0x000fea0003800000 */
[----:B-1----:R-:W2:Y:S04]  /*2d40*/  LDG.E.128.CONSTANT R4, [R120.64] ;  /* 0x0000000478047981 */ /* 0x002ea8000c1e9d00 */
[----:B------:R-:W2:Y:S02]  /*2d50*/  LDS.128 R8, [R108+0x1800] ;  /* 0x001800006c087984 */ /* 0x000ea40000000c00 */
[----:B--2---:R-:W-:-:S02]  /*2d60*/  HADD2 R7, R11, R7 ;  /* 0x000000070b077230 */ /* 0x004fc40000000000 */
[----:B------:R-:W-:Y:S02]  /*2d70*/  HADD2 R6, R10, R6 ;  /* 0x000000060a067230 */ /* 0x000fe40000000000 */
[----:B------:R-:W-:Y:S02]  /*2d80*/  HADD2 R5, R9, R5 ;  /* 0x0000000509057230 */ /* 0x000fe40000000000 */
[----:B------:R-:W-:-:S05]  /*2d90*/  HADD2 R4, R8, R4 ;  /* 0x0000000408047230 */ /* 0x000fca0000000000 */
[----:B------:R-:W-:Y:S01]  /*2da0*/  STG.E.128 [R122.64+0x23000], R4 ;  /* 0x023000047a007986 */ /* 0x000fe2000c101d04 */
[----:B------:R-:W-:Y:S05]  /*2db0*/  EXIT ;  /* 0x000000000000794d */ /* 0x000fea0003800000 */
.L_x_3:
        /* <DEDUP_REMOVED lines=12> */
.L_x_33:


//--------------------- .text.gemm_n_3329_to_3584__kernel --------------------------
	.section	.text.gemm_n_3329_to_3584__kernel,"ax",@progbits
	.sectionflags	@"SHF_BARRIERS=1"
	.sectioninfo	@"SHI_REGISTERS=162"
	.align	128
        .global         gemm_n_3329_to_3584__kernel
        .type           gemm_n_3329_to_3584__kernel,@function
        .size           gemm_n_3329_to_3584__kernel,(.L_x_34 - gemm_n_3329_to_3584__kernel)
        .other          gemm_n_3329_to_3584__kernel,@"STO_CUDA_ENTRY STV_DEFAULT"
gemm_n_3329_to_3584__kernel:
.text.gemm_n_3329_to_3584__kernel:
        /* <DEDUP_REMOVED lines=170> */
.L_x_4:
        /* <DEDUP_REMOVED lines=562> */
.L_x_5:
        /* <DEDUP_REMOVED lines=12> */
.L_x_34:


//--------------------- .text.gemm_n_3073_to_3328__kernel --------------------------
	.section	.text.gemm_n_3073_to_3328__kernel,"ax",@progbits
	.sectionflags	@"SHF_BARRIERS=1"
	.sectioninfo	@"SHI_REGISTERS=162"
	.align	128
        .global         gemm_n_3073_to_3328__kernel
        .type           gemm_n_3073_to_3328__kernel,@function
        .size           gemm_n_3073_to_3328__kernel,(.L_x_35 - gemm_n_3073_to_3328__kernel)
        .other          gemm_n_3073_to_3328__kernel,@"STO_CUDA_ENTRY STV_DEFAULT"
gemm_n_3073_to_3328__kernel:
.text.gemm_n_3073_to_3328__kernel:
        /* <DEDUP_REMOVED lines=81> */
[--C-:B0-----:R-:W-:Y:S02]  /*0510*/  SHF.R.U32.HI R3, RZ, 0x3, R2.reuse ;  /* 0x00000003ff037819 */ /* 0x101fe40000011602 */
[----:B------:R-:W-:Y:S02]  /*0520*/  LOP3.LUT R29, R2, 0x7, RZ, 0xc0, !PT ;  /* 0x00000007021d7812 */ /* 0x000fe400078ec0ff */
[----:B------:R-:W-:Y:S01]  /*0530*/  SHF.R.U32.HI R2, RZ, 0x4, R2 ;  /* 0x00000004ff027819 */ /* 0x000fe20000011602 */
[C---:B------:R-:W-:Y:S02]  /*0540*/  IMAD.SHL.U32 R30, R3.reuse, 0x8, RZ ;  /* 0x00000008031e7824 */ /* 0x040fe400078e00ff */
[----:B------:R-:W-:Y:S02]  /*0550*/  IMAD.SHL.U32 R3, R3, 0x8, RZ ;  /* 0x0000000803037824 */ /* 0x000fe400078e00ff */
[--C-:B------:R-:W-:Y:S01]  /*0560*/  IMAD R150, R2, 0x8, R29.reuse ;  /* 0x0000000802967824 */ /* 0x100fe200078e021d */
[----:B------:R-:W-:Y:S01]  /*0570*/  LOP3.LUT R149, R30, 0x8, R29, 0xe2, !PT ;  /* 0x000000081e957812 */ /* 0x000fe200078ee21d */
[----:B------:R-:W-:Y:S01]  /*0580*/  IMAD R56, R111, 0x2400, RZ ;  /* 0x000024006f387824 */ /* 0x000fe200078e02ff */
[----:B------:R-:W-:Y:S01]  /*0590*/  LOP3.LUT R3, R3, 0x8, RZ, 0xe2, !PT ;  /* 0x0000000803037812 */ /* 0x000fe200078ee2ff */
[----:B------:R-:W-:-:S03]  /*05a0*/  IMAD.SHL.U32 R2, R2, 0x8, RZ ;  /* 0x0000000802027824 */ /* 0x000fc600078e00ff */
[C---:B------:R-:W-:Y:S01]  /*05b0*/  IADD3 R48, R56.reuse, 0x9900, RZ ;  /* 0x0000990038307810 */ /* 0x040fe20007ffe0ff */
[----:B------:R-:W-:Y:S01]  /*05c0*/  IMAD R149, R149, 0x48, R2 ;  /* 0x0000004895957824 */ /* 0x000fe200078e0202 */
[----:B------:R-:W-:Y:S01]  /*05d0*/  IADD3 R52, R56, 0xa200, RZ ;  /* 0x0000a20038347810 */ /* 0x000fe20007ffe0ff */
[----:B------:R-:W-:Y:S02]  /*05e0*/  IMAD R150, R150, 0x48, R3 ;  /* 0x0000004896967824 */ /* 0x000fe400078e0203 */
[C---:B------:R-:W-:Y:S02]  /*05f0*/  IMAD.U32 R48, R149.reuse, 0x2, R48 ;  /* 0x0000000295307824 */ /* 0x040fe400078e0030 */
[----:B------:R-:W-:Y:S02]  /*0600*/  IMAD.U32 R52, R149, 0x2, R52 ;  /* 0x0000000295347824 */ /* 0x000fe400078e0034 */
        /* <DEDUP_REMOVED lines=11> */
[----:B------:R-:W-:-:S03]  /*06c0*/  @!P5 IMAD.MOV.U32 R117, RZ, RZ, R5 ;  /* 0x000000ffff75d224 */ /* 0x000fc600078e0005 */
[----:B----4-:R-:W-:Y:S04]  /*06d0*/  @!P0 STS.128 [R0], R12 ;  /* 0x0000000c00008388 */ /* 0x010fe80000000c00 */
[----:B------:R-:W-:Y:S04]  /*06e0*/  STS.128 [R0+0x9000], R24 ;  /* 0x0090001800007388 */ /* 0x000fe80000000c00 */
[----:B------:R1:W-:Y:S04]  /*06f0*/  STS.128 [R0+0xab00], R36 ;  /* 0x00ab002400007388 */ /* 0x0003e80000000c00 */
[----:B------:R2:W-:Y:S01]  /*0700*/  STS.128 [R0+0xc600], R20 ;  /* 0x00c6001400007388 */ /* 0x0005e20000000c00 */
[----:B0-----:R-:W-:-:S03]  /*0710*/  IMAD R5, R108, 0x1200, RZ ;  /* 0x000012006c057824 */ /* 0x001fc600078e02ff */
[----:B------:R0:W-:Y:S04]  /*0720*/  STS.128 [R0+0xe100], R16 ;  /* 0x00e1001000007388 */ /* 0x0001e80000000c00 */
[----:B------:R-:W-:Y:S01]  /*0730*/  BAR.SYNC.DEFER_BLOCKING 0x0 ;  /* 0x0000000000007b1d */ /* 0x000fe20000010000 */
[----:B------:R-:W-:Y:S01]  /*0740*/  IADD3 R3, R5, 0x900, RZ ;  /* 0x0000090005037810 */ /* 0x000fe20007ffe0ff */
[----:B------:R-:W-:-:S03]  /*0750*/  IMAD.U32 R40, R150, 0x2, R5 ;  /* 0x0000000296287824 */ /* 0x000fc600078e0005 */
[----:B------:R-:W-:Y:S02]  /*0760*/  LEA R44, R150, R3, 0x1 ;  /* 0x00000003962c7211 */ /* 0x000fe400078e08ff */
[C---:B-1----:R-:W-:Y:S02]  /*0770*/  IADD3 R36, R56.reuse, 0x9000, RZ ;  /* 0x0000900038247810 */ /* 0x042fe40007ffe0ff */
[----:B------:R-:W-:-:S03]  /*0780*/  IADD3 R56, R56, 0xab00, RZ ;  /* 0x0000ab0038387810 */ /* 0x000fc60007ffe0ff */
[C---:B------:R-:W-:Y:S01]  /*0790*/  IMAD.U32 R36, R149.reuse, 0x2, R36 ;  /* 0x0000000295247824 */ /* 0x040fe200078e0024 */
[----:B------:R-:W-:-:S05]  /*07a0*/  LEA R56, R149, R56, 0x1 ;  /* 0x0000003895387211 */ /* 0x000fca00078e08ff */
        /* <DEDUP_REMOVED lines=19> */
[----:B------:R-:W-:Y:S01]  /*08e0*/  @!P5 IMAD.MOV.U32 R118, RZ, RZ, R6 ;  /* 0x000000ffff76d224 */ /* 0x000fe200078e0006 */
[----:B------:R-:W-:Y:S01]  /*08f0*/  CS2R R10, SRZ ;  /* 0x00000000000a7805 */ /* 0x000fe2000001ff00 */
        /* <DEDUP_REMOVED lines=26> */
.L_x_6:
[C---:B-1---5:R-:W5:Y:S01]  /*0aa0*/  HMMA.16816.F16 R32, R36.reuse, R40, R32 ;  /* 0x000000282420723c */ /* 0x062f620000000820 */
[----:B0-----:R-:W-:Y:S03]  /*0ab0*/  @P4 PRMT R140, RZ, 0x1054, RZ ;  /* 0x00001054ff8c4816 */ /* 0x001fe600000000ff */
        /* <DEDUP_REMOVED lines=11> */
[----:B------:R-:W-:Y:S01]  /*0b70*/  SHF.L.U64.HI R128, R35, 0x6, R148 ;  /* 0x0000000623807819 */ /* 0x000fe20000010294 */
[--C-:B------:R-:W-:Y:S01]  /*0b80*/  @P2 IMAD.MOV.U32 R134, RZ, RZ, R132.reuse ;  /* 0x000000ffff862224 */ /* 0x100fe200078e0084 */
[----:B------:R-:W-:Y:S01]  /*0b90*/  IADD3 R131, P0, R129, R144, RZ ;  /* 0x0000009081837210 */ /* 0x000fe20007f1e0ff */
[----:B------:R-:W5:Y:S04]  /*0ba0*/  HMMA.16816.F16 R26, R36, R46, R26 ;  /* 0x0000002e241a723c */ /* 0x000f68000000081a */
        /* <DEDUP_REMOVED lines=23> */
[C---:B------:R-:W-:Y:S01]  /*0d20*/  IMAD.U32 R64, R0.reuse, 0x2, R67 ;  /* 0x0000000200407824 */ /* 0x040fe200078e0043 */
        /* <DEDUP_REMOVED lines=11> */
[----:B------:R-:W-:Y:S01]  /*0de0*/  LEA.HI.X R159, R129, c[0x0][0x164], R128, 0x1, P0 ;  /* 0x00005900819f7a11 */ /* 0x000fe200000f0c80 */
[----:B------:R-:W5:Y:S01]  /*0df0*/  HMMA.16816.F16 R10, R52, R46, R10 ;  /* 0x0000002e340a723c */ /* 0x000f62000000080a */
[----:B------:R-:W-:Y:S01]  /*0e00*/  @P1 PRMT R128, RZ, 0x1054, RZ ;  /* 0x00001054ff801816 */ /* 0x000fe200000000ff */
[----:B------:R-:W-:Y:S01]  /*0e10*/  LDSM.16.M88.4 R72, [R72] ;  /* 0x000000004848783b */ /* 0x000fe20000000200 */
[----:B------:R-:W-:Y:S01]  /*0e20*/  ISETP.GT.U32.AND P0, PT, R109, 0x1f, PT ;  /* 0x0000001f6d00780c */ /* 0x000fe20003f04070 */
[----:B------:R-:W-:Y:S01]  /*0e30*/  IMAD.U32 R68, R0, 0x2, R65 ;  /* 0x0000000200447824 */ /* 0x000fe200078e0041 */
[C---:B------:R-:W-:Y:S01]  /*0e40*/  IADD3 R71, R113.reuse, 0xa220, RZ ;  /* 0x0000a22071477810 */ /* 0x040fe20007ffe0ff */
[--C-:B------:R-:W-:Y:S01]  /*0e50*/  @P1 IMAD.MOV.U32 R131, RZ, RZ, R128.reuse ;  /* 0x000000ffff831224 */ /* 0x100fe200078e0080 */
[----:B------:R-:W-:Y:S01]  /*0e60*/  LDSM.16.M88.4 R60, [R60] ;  /* 0x000000003c3c783b */ /* 0x000fe20000000200 */
[C---:B------:R-:W5:Y:S04]  /*0e70*/  HMMA.16816.F16 R8, R56.reuse, R40, R8 ;  /* 0x000000283808723c */ /* 0x040f680000000808 */
[----:B------:R-:W1:Y:S01]  /*0e80*/  LDSM.16.M88.4 R64, [R64] ;  /* 0x000000004040783b */ /* 0x000e620000000200 */
[C---:B------:R-:W-:Y:S01]  /*0e90*/  IADD3 R69, R113.reuse, 0xab20, RZ ;  /* 0x0000ab2071457810 */ /* 0x040fe20007ffe0ff */
[C---:B------:R-:W-:Y:S01]  /*0ea0*/  IMAD.U32 R76, R34.reuse, 0x2, R71 ;  /* 0x00000002224c7824 */ /* 0x040fe200078e0047 */
[----:B------:R-:W-:Y:S01]  /*0eb0*/  @P1 MOV R129, R128 ;  /* 0x0000008000811202 */ /* 0x000fe20000000f00 */
[C---:B------:R-:W5:Y:S01]  /*0ec0*/  HMMA.16816.F16 R6, R56.reuse, R42, R6 ;  /* 0x0000002a3806723c */ /* 0x040f620000000806 */
[----:B0-----:R0:W2:Y:S03]  /*0ed0*/  @!P0 LDG.E.128.CONSTANT R124, [R158.64+0x80] ;  /* 0x000080049e7c8981 */ /* 0x0010a6000c1e9d00 */
[C---:B------:R-:W-:Y:S01]  /*0ee0*/  LEA R80, R34.reuse, R69, 0x1 ;  /* 0x0000004522507211 */ /* 0x040fe200078e08ff */
[----:B------:R-:W-:Y:S01]  /*0ef0*/  @P1 IMAD.MOV.U32 R130, RZ, RZ, R128 ;  /* 0x000000ffff821224 */ /* 0x000fe200078e0080 */
[----:B------:R-:W1:Y:S01]  /*0f00*/  LDSM.16.M88.4 R68, [R68] ;  /* 0x000000004444783b */ /* 0x000e620000000200 */
[C---:B------:R-:W-:Y:S01]  /*0f10*/  IADD3 R85, R113.reuse, 0x9040, RZ ;  /* 0x0000904071557810 */ /* 0x040fe20007ffe0ff */
[C---:B------:R-:W5:Y:S03]  /*0f20*/  HMMA.16816.F16 R4, R56.reuse, R44, R4 ;  /* 0x0000002c3804723c */ /* 0x040f660000000804 */
[----:B------:R3:W2:Y:S01]  /*0f30*/  @!P1 LDG.E.128.CONSTANT R128, [R156.64+0x2d0080] ;  /* 0x2d0080049c809981 */ /* 0x0006a2000c1e9d00 */
[C---:B------:R-:W-:Y:S01]  /*0f40*/  IMAD.U32 R84, R34.reuse, 0x2, R85 ;  /* 0x0000000222547824 */ /* 0x040fe200078e0055 */
[C---:B------:R-:W-:Y:S02]  /*0f50*/  IADD3 R91, R113.reuse, 0xa240, RZ ;  /* 0x0000a240715b7810 */ /* 0x040fe40007ffe0ff */
[C---:B------:R-:W-:Y:S01]  /*0f60*/  IADD3 R89, R113.reuse, 0xab40, RZ ;  /* 0x0000ab4071597810 */ /* 0x040fe20007ffe0ff */
[----:B------:R-:W5:Y:S01]  /*0f70*/  HMMA.16816.F16 R2, R56, R46, R2 ;  /* 0x0000002e3802723c */ /* 0x000f620000000802 */
[----:B------:R-:W4:Y:S03]  /*0f80*/  LDSM.16.M88.4 R76, [R76] ;  /* 0x000000004c4c783b */ /* 0x000f260000000200 */
[----:B------:R-:W-:Y:S01]  /*0f90*/  IMAD.U32 R100, R34, 0x2, R91 ;  /* 0x0000000222647824 */ /* 0x000fe200078e005b */
[----:B------:R-:W-:Y:S01]  /*0fa0*/  IADD3 R95, R112, 0x940, RZ ;  /* 0x00000940705f7810 */ /* 0x000fe20007ffe0ff */
[----:B------:R0:W2:Y:S01]  /*0fb0*/  @!P6 LDG.E.128.CONSTANT R120, [R158.64+0xf0080] ;  /* 0x0f0080049e78e981 */ /* 0x0000a2000c1e9d00 */
[----:B------:R-:W-:Y:S01]  /*0fc0*/  IMAD.U32 R104, R34, 0x2, R89 ;  /* 0x0000000222687824 */ /* 0x000fe200078e0059 */
[----:B------:R-:W-:Y:S03]  /*0fd0*/  IADD3 R93, R113, 0x9940, RZ ;  /* 0x00009940715d7810 */ /* 0x000fe60007ffe0ff */
[----:B------:R-:W4:Y:S01]  /*0fe0*/  LDSM.16.M88.4 R80, [R80] ;  /* 0x000000005050783b */ /* 0x000f220000000200 */
[----:B------:R-:W-:Y:S01]  /*0ff0*/  IMAD.U32 R92, R0, 0x2, R95 ;  /* 0x00000002005c7824 */ /* 0x000fe200078e005f */
[----:B------:R-:W-:Y:S03]  /*1000*/  LEA R96, R34, R93, 0x1 ;  /* 0x0000005d22607211 */ /* 0x000fe600078e08ff */
[----:B------:R0:W2:-:S01]  /*1010*/  @!P5 LDG.E.128.CONSTANT R116, [R158.64+0x1e0080] ;  /* 0x1e0080049e74d981 */ /* 0x000082000c1e9d00 */
[C---:B-1---5:R-:W5:Y:S04]  /*1020*/  HMMA.16816.F16 R32, R60.reuse, R64, R32 ;  /* 0x000000403c20723c */ /* 0x062f680000000820 */
[----:B------:R-:W-:Y:S01]  /*1030*/  LDSM.16.M88.4 R84, [R84] ;  /* 0x000000005454783b */ /* 0x000fe20000000200 */
[----:B---3--:R-:W-:Y:S04]  /*1040*/  IMAD R156, R153, 0x3600, R115 ;  /* 0x00003600999c7824 */ /* 0x008fe800078e0273 */
[----:B------:R-:W1:Y:S01]  /*1050*/  LDSM.16.M88.4 R88, [R88] ;  /* 0x000000005858783b */ /* 0x000e620000000200 */
[C---:B------:R-:W5:Y:S04]  /*1060*/  HMMA.16816.F16 R30, R60.reuse, R66, R30 ;  /* 0x000000423c1e723c */ /* 0x040f68000000081e */
[----:B------:R-:W1:Y:S04]  /*1070*/  LDSM.16.M88.4 R92, [R92] ;  /* 0x000000005c5c783b */ /* 0x000e680000000200 */
[C---:B------:R-:W5:Y:S01]  /*1080*/  HMMA.16816.F16 R28, R60.reuse, R68, R28 ;  /* 0x000000443c1c723c */ /* 0x040f62000000081c */
[----:B------:R-:W1:Y:S03]  /*1090*/  LDSM.16.M88.4 R96, [R96] ;  /* 0x000000006060783b */ /* 0x000e660000000200 */
[--C-:B0-----:R-:W-:Y:S02]  /*10a0*/  IMAD.IADD R159, R151, 0x1, R156.reuse ;  /* 0x00000001979f7824 */ /* 0x101fe400078e029c */
[----:B------:R-:W2:Y:S02]  /*10b0*/  LDSM.16.M88.4 R100, [R100] ;  /* 0x000000006464783b */ /* 0x000ea40000000200 */
[----:B------:R5:W5:Y:S03]  /*10c0*/  HMMA.16816.F16 R26, R60, R70, R26 ;  /* 0x000000463c1a723c */ /* 0x000b66000000081a */
[----:B------:R-:W2:Y:S02]  /*10d0*/  LDSM.16.M88.4 R104, [R104] ;  /* 0x000000006868783b */ /* 0x000ea40000000200 */
[----:B------:R-:W-:Y:S01]  /*10e0*/  IMAD.SHL.U32 R157, R159, 0x2, RZ ;  /* 0x000000029f9d7824 */ /* 0x000fe200078e00ff */
[----:B------:R-:W-:Y:S01]  /*10f0*/  LOP3.LUT R158, R35, 0x1, RZ, 0xc, !PT ;  /* 0x00000001239e7812 */ /* 0x000fe200078e0cff */
[----:B------:R-:W-:Y:S01]  /*1100*/  IMAD R156, R153, -0x1200, R156 ;  /* 0xffffee00999c7824 */ /* 0x000fe200078e029c */
[C---:B------:R-:W5:Y:S04]  /*1110*/  HMMA.16816.F16 R24, R72.reuse, R64, R24 ;  /* 0x000000404818723c */ /* 0x040f680000000818 */
[----:B-----5:R-:W-:Y:S01]  /*1120*/  IADD3 R61, R113, 0x9060, RZ ;  /* 0x00009060713d7810 */ /* 0x020fe20007ffe0ff */
[----:B------:R-:W-:Y:S02]  /*1130*/  IMAD.IADD R156, R147, 0x1, R156 ;  /* 0x00000001939c7824 */ /* 0x000fe400078e029c */
[----:B------:R-:W-:Y:S01]  /*1140*/  IMAD R158, R158, 0x3, R111 ;  /* 0x000000039e9e7824 */ /* 0x000fe200078e026f */
[C---:B------:R-:W5:Y:S04]  /*1150*/  HMMA.16816.F16 R22, R72.reuse, R66, R22 ;  /* 0x000000424816723c */ /* 0x040f680000000816 */
[----:B------:R-:W-:Y:S01]  /*1160*/  IMAD.U32 R60, R34, 0x2, R61 ;  /* 0x00000002223c7824 */ /* 0x000fe200078e003d */
[----:B------:R-:W-:Y:S01]  /*1170*/  SHF.L.U32 R159, R156, 0x1, RZ ;  /* 0x000000019c9f7819 */ /* 0x000fe200000006ff */
[----:B------:R-:W-:Y:S02]  /*1180*/  IMAD R158, R158, 0x1200, RZ ;  /* 0x000012009e9e7824 */ /* 0x000fe400078e02ff */
[C---:B------:R-:W5:Y:S02]  /*1190*/  HMMA.16816.F16 R20, R72.reuse, R68, R20 ;  /* 0x000000444814723c */ /* 0x040f640000000814 */
[----:B------:R-:W-:Y:S02]  /*11a0*/  LDSM.16.M88.4 R60, [R60] ;  /* 0x000000003c3c783b */ /* 0x000fe40000000200 */
[----:B------:R-:W-:Y:S04]  /*11b0*/  IMAD.SHL.U32 R158, R158, 0x2, RZ ;  /* 0x000000029e9e7824 */ /* 0x000fe800078e00ff */
[----:B------:R5:W5:Y:S07]  /*11c0*/  HMMA.16816.F16 R18, R72, R70, R18 ;  /* 0x000000464812723c */ /* 0x000b6e0000000812 */
[----:B-----5:R-:W-:Y:S01]  /*11d0*/  IADD3 R73, R112, 0x60, RZ ;  /* 0x0000006070497810 */ /* 0x020fe20007ffe0ff */
[C---:B----4-:R-:W5:Y:S08]  /*11e0*/  HMMA.16816.F16 R16, R76.reuse, R64, R16 ;  /* 0x000000404c10723c */ /* 0x050f700000000810 */
[C---:B------:R-:W5:Y:S08]  /*11f0*/  HMMA.16816.F16 R14, R76.reuse, R66, R14 ;  /* 0x000000424c0e723c */ /* 0x040f70000000080e */
[C---:B------:R-:W5:Y:S08]  /*1200*/  HMMA.16816.F16 R12, R76.reuse, R68, R12 ;  /* 0x000000444c0c723c */ /* 0x040f70000000080c */
[----:B------:R-:W5:Y:S08]  /*1210*/  HMMA.16816.F16 R10, R76, R70, R10 ;  /* 0x000000464c0a723c */ /* 0x000f70000000080a */
[C---:B------:R5:W5:Y:S07]  /*1220*/  HMMA.16816.F16 R8, R80.reuse, R64, R8 ;  /* 0x000000405008723c */ /* 0x040b6e0000000808 */
[C---:B-----5:R-:W-:Y:S01]  /*1230*/  IADD3 R65, R113.reuse, 0xab60, RZ ;  /* 0x0000ab6071417810 */ /* 0x060fe20007ffe0ff */
[C---:B------:R5:W5:Y:S04]  /*1240*/  HMMA.16816.F16 R6, R80.reuse, R66, R6 ;  /* 0x000000425006723c */ /* 0x040b680000000806 */
[----:B------:R-:W-:Y:S03]  /*1250*/  IMAD.U32 R64, R0, 0x2, R73 ;  /* 0x0000000200407824 */ /* 0x000fe600078e0049 */
[C---:B-----5:R-:W-:Y:S01]  /*1260*/  IADD3 R67, R113.reuse, 0xa260, RZ ;  /* 0x0000a26071437810 */ /* 0x060fe20007ffe0ff */
[C---:B------:R5:W5:Y:S04]  /*1270*/  HMMA.16816.F16 R4, R80.reuse, R68, R4 ;  /* 0x000000445004723c */ /* 0x040b680000000804 */
[C---:B------:R-:W-:Y:S03]  /*1280*/  IMAD.U32 R76, R34.reuse, 0x2, R67 ;  /* 0x00000002224c7824 */ /* 0x040fe600078e0043 */
[----:B-----5:R-:W-:Y:S01]  /*1290*/  IADD3 R69, R113, 0x9960, RZ ;  /* 0x0000996071457810 */ /* 0x020fe20007ffe0ff */
[----:B------:R5:W5:Y:S02]  /*12a0*/  HMMA.16816.F16 R2, R80, R70, R2 ;  /* 0x000000465002723c */ /* 0x000b640000000802 */
[----:B------:R-:W-:Y:S02]  /*12b0*/  LDSM.16.M88.4 R76, [R76] ;  /* 0x000000004c4c783b */ /* 0x000fe40000000200 */
[C---:B------:R-:W-:Y:S03]  /*12c0*/  LEA R72, R34.reuse, R69, 0x1 ;  /* 0x0000004522487211 */ /* 0x040fe600078e08ff */
[----:B-----5:R-:W-:-:S01]  /*12d0*/  IMAD.U32 R80, R34, 0x2, R65 ;  /* 0x0000000222507824 */ /* 0x020fc200078e0041 */
[C---:B-1----:R-:W5:Y:S01]  /*12e0*/  HMMA.16816.F16 R32, R84.reuse, R88, R32 ;  /* 0x000000585420723c */ /* 0x042f620000000820 */
[----:B------:R-:W0:Y:S03]  /*12f0*/  LDSM.16.M88.4 R64, [R64] ;  /* 0x000000004040783b */ /* 0x000e260000000200 */
[----:B------:R-:W-:Y:S02]  /*1300*/  IADD3 R71, R112, 0x960, RZ ;  /* 0x0000096070477810 */ /* 0x000fe40007ffe0ff */
[----:B------:R-:W-:Y:S02]  /*1310*/  LDSM.16.M88.4 R72, [R72] ;  /* 0x000000004848783b */ /* 0x000fe40000000200 */
[C---:B------:R-:W5:Y:S03]  /*1320*/  HMMA.16816.F16 R30, R84.reuse, R90, R30 ;  /* 0x0000005a541e723c */ /* 0x040f66000000081e */
[----:B------:R-:W-:Y:S01]  /*1330*/  LDSM.16.M88.4 R80, [R80] ;  /* 0x000000005050783b */ /* 0x000fe20000000200 */
[----:B------:R-:W-:Y:S04]  /*1340*/  IMAD.U32 R68, R0, 0x2, R71 ;  /* 0x0000000200447824 */ /* 0x000fe800078e0047 */
[C---:B------:R-:W5:Y:S02]  /*1350*/  HMMA.16816.F16 R28, R84.reuse, R92, R28 ;  /* 0x0000005c541c723c */ /* 0x040f64000000081c */
[----:B------:R-:W0:Y:S05]  /*1360*/  LDSM.16.M88.4 R68, [R68] ;  /* 0x000000004444783b */ /* 0x000e2a0000000200 */
[----:B------:R-:W-:Y:S01]  /*1370*/  BAR.SYNC.DEFER_BLOCKING 0x0 ;  /* 0x0000000000007b1d */ /* 0x000fe20000010000 */
        /* <DEDUP_REMOVED lines=8> */
[----:B------:R-:W5:Y:S08]  /*1400*/  HMMA.16816.F16 R10, R100, R94, R10 ;  /* 0x0000005e640a723c */ /* 0x000f70000000080a */
[C---:B------:R-:W5:Y:S01]  /*1410*/  HMMA.16816.F16 R8, R104.reuse, R88, R8 ;  /* 0x000000586808723c */ /* 0x040f620000000808 */
[----:B------:R1:W-:Y:S07]  /*1420*/  STS.128 [R157], R140 ;  /* 0x0000008c9d007388 */ /* 0x0003ee0000000c00 */
[C---:B------:R-:W5:Y:S01]  /*1430*/  HMMA.16816.F16 R6, R104.reuse, R90, R6 ;  /* 0x0000005a6806723c */ /* 0x040f620000000806 */
[----:B------:R2:W-:Y:S05]  /*1440*/  STS.128 [R157+0x3600], R132 ;  /* 0x003600849d007388 */ /* 0x0005ea0000000c00 */
[----:B------:R-:W-:Y:S02]  /*1450*/  STS.128 [R157+0x1b00], R136 ;  /* 0x001b00889d007388 */ /* 0x000fe40000000c00 */
[C---:B------:R-:W5:Y:S08]  /*1460*/  HMMA.16816.F16 R4, R104.reuse, R92, R4 ;  /* 0x0000005c6804723c */ /* 0x040f700000000804 */
[----:B------:R-:W5:-:S08]  /*1470*/  HMMA.16816.F16 R2, R104, R94, R2 ;  /* 0x0000005e6802723c */ /* 0x000f500000000802 */
[C---:B0----5:R5:W5:Y:S04]  /*1480*/  HMMA.16816.F16 R32, R60.reuse, R64, R32 ;  /* 0x000000403c20723c */ /* 0x061b680000000820 */
[----:B-1----:R-:W-:Y:S04]  /*1490*/  IADD3 R140, R149, 0x9000, R158 ;  /* 0x00009000958c7810 */ /* 0x002fe80007ffe09e */
[C---:B------:R5:W5:Y:S08]  /*14a0*/  HMMA.16816.F16 R30, R60.reuse, R66, R30 ;  /* 0x000000423c1e723c */ /* 0x040b70000000081e */
[C---:B------:R5:W5:Y:S01]  /*14b0*/  HMMA.16816.F16 R28, R60.reuse, R68, R28 ;  /* 0x000000443c1c723c */ /* 0x040b62000000081c */
[----:B--2---:R2:W-:Y:S07]  /*14c0*/  STS.128 [R157+0x5100], R128 ;  /* 0x005100809d007388 */ /* 0x0045ee0000000c00 */
[----:B------:R5:W5:Y:S01]  /*14d0*/  HMMA.16816.F16 R26, R60, R70, R26 ;  /* 0x000000463c1a723c */ /* 0x000b62000000081a */
[----:B------:R0:W-:Y:S03]  /*14e0*/  @!P0 STS.128 [R159], R124 ;  /* 0x0000007c9f008388 */ /* 0x0001e60000000c00 */
[----:B------:R-:W-:Y:S02]  /*14f0*/  IADD3 R35, P0, R35, 0x1, RZ ;  /* 0x0000000123237810 */ /* 0x000fe40007f1e0ff */
[----:B------:R0:W-:Y:S02]  /*1500*/  @!P6 STS.128 [R159+0x1b00], R120 ;  /* 0x001b00789f00e388 */ /* 0x0001e40000000c00 */
[C---:B------:R5:W5:Y:S04]  /*1510*/  HMMA.16816.F16 R24, R72.reuse, R64, R24 ;  /* 0x000000404818723c */ /* 0x040b680000000818 */
[----:B------:R-:W-:Y:S01]  /*1520*/  IMAD.X R148, RZ, RZ, R148, P0 ;  /* 0x000000ffff947224 */ /* 0x000fe200000e0694 */
[----:B------:R-:W-:Y:S03]  /*1530*/  ISETP.NE.AND P0, PT, R152, 0x9f, PT ;  /* 0x0000009f9800780c */ /* 0x000fe60003f05270 */
[C---:B------:R5:W5:Y:S01]  /*1540*/  HMMA.16816.F16 R22, R72.reuse, R66, R22 ;  /* 0x000000424816723c */ /* 0x040b620000000816 */
[----:B------:R0:W-:Y:S03]  /*1550*/  @!P5 STS.128 [R159+0x3600], R116 ;  /* 0x003600749f00d388 */ /* 0x0001e60000000c00 */
[C-C-:B------:R-:W-:Y:S02]  /*1560*/  IADD3 R132, R149.reuse, 0x9900, R158.reuse ;  /* 0x0000990095847810 */ /* 0x140fe40007ffe09e */
[----:B------:R-:W-:Y:S02]  /*1570*/  BAR.SYNC.DEFER_BLOCKING 0x0 ;  /* 0x0000000000007b1d */ /* 0x000fe40000010000 */
[C---:B------:R5:W5:Y:S04]  /*1580*/  HMMA.16816.F16 R20, R72.reuse, R68, R20 ;  /* 0x000000444814723c */ /* 0x040b680000000814 */
[----:B--2---:R-:W-:Y:S01]  /*1590*/  IADD3 R130, R149, 0xa200, R158 ;  /* 0x0000a20095827810 */ /* 0x004fe20007ffe09e */
[----:B------:R-:W-:Y:S01]  /*15a0*/  IMAD R131, R153, 0x2400, R110 ;  /* 0x0000240099837824 */ /* 0x000fe200078e026e */
[----:B------:R-:W-:Y:S02]  /*15b0*/  IADD3 R158, R149, 0xab00, R158 ;  /* 0x0000ab00959e7810 */ /* 0x000fe40007ffe09e */
[----:B------:R5:W5:Y:S04]  /*15c0*/  HMMA.16816.F16 R18, R72, R70, R18 ;  /* 0x000000464812723c */ /* 0x000b680000000812 */
[----:B------:R-:W-:Y:S04]  /*15d0*/  IMAD.SHL.U32 R131, R131, 0x2, RZ ;  /* 0x0000000283837824 */ /* 0x000fe800078e00ff */
[C---:B------:R5:W5:Y:S04]  /*15e0*/  HMMA.16816.F16 R16, R76.reuse, R64, R16 ;  /* 0x000000404c10723c */ /* 0x040b680000000810 */
[----:B------:R-:W-:Y:S01]  /*15f0*/  IMAD.IADD R129, R131, 0x1, R150 ;  /* 0x0000000183817824 */ /* 0x000fe200078e0296 */
[----:B------:R-:W-:Y:S01]  /*1600*/  IADD3 R128, R150, 0x900, R131 ;  /* 0x0000090096807810 */ /* 0x000fe20007ffe083 */
[----:B------:R0:W1:Y:S02]  /*1610*/  LDSM.16.M88.4 R36, [R140] ;  /* 0x000000008c24783b */ /* 0x0000640000000200 */
[C---:B------:R5:W5:Y:S03]  /*1620*/  HMMA.16816.F16 R14, R76.reuse, R66, R14 ;  /* 0x000000424c0e723c */ /* 0x040b66000000080e */
[----:B------:R0:W1:Y:S05]  /*1630*/  LDSM.16.M88.4 R48, [R132] ;  /* 0x000000008430783b */ /* 0x00006a0000000200 */
[C---:B------:R5:W5:Y:S01]  /*1640*/  HMMA.16816.F16 R12, R76.reuse, R68, R12 ;  /* 0x000000444c0c723c */ /* 0x040b62000000080c */
[----:B------:R0:W1:Y:S05]  /*1650*/  LDSM.16.M88.4 R52, [R130] ;  /* 0x000000008234783b */ /* 0x00006a0000000200 */
[----:B------:R0:W1:Y:S02]  /*1660*/  LDSM.16.M88.4 R56, [R158] ;  /* 0x000000009e38783b */ /* 0x0000640000000200 */
[----:B------:R5:W5:Y:S03]  /*1670*/  HMMA.16816.F16 R10, R76, R70, R10 ;  /* 0x000000464c0a723c */ /* 0x000b66000000080a */
[----:B------:R0:W1:Y:S05]  /*1680*/  LDSM.16.M88.4 R40, [R129] ;  /* 0x000000008128783b */ /* 0x00006a0000000200 */
[C---:B------:R5:W5:Y:S01]  /*1690*/  HMMA.16816.F16 R8, R80.reuse, R64, R8 ;  /* 0x000000405008723c */ /* 0x040b620000000808 */
[----:B------:R0:W1:Y:S07]  /*16a0*/  LDSM.16.M88.4 R44, [R128] ;  /* 0x00000000802c783b */ /* 0x00006e0000000200 */
[C---:B------:R5:W5:Y:S08]  /*16b0*/  HMMA.16816.F16 R6, R80.reuse, R66, R6 ;  /* 0x000000425006723c */ /* 0x040b700000000806 */
[C---:B------:R5:W5:Y:S08]  /*16c0*/  HMMA.16816.F16 R4, R80.reuse, R68, R4 ;  /* 0x000000445004723c */ /* 0x040b700000000804 */
[----:B------:R5:W5:Y:S01]  /*16d0*/  HMMA.16816.F16 R2, R80, R70, R2 ;  /* 0x000000465002723c */ /* 0x000b620000000802 */
[----:B------:R-:W-:-:S10]  /*16e0*/  @P0 BRA `(.L_x_6) ;  /* 0xfffff3b000000947 */ /* 0x000fd4000383ffff */
[----:B------:R-:W2:Y:S01]  /*16f0*/  S2R R110, SR_TID.X ;  /* 0x00000000006e7919 */ /* 0x000ea20000002100 */
[----:B-1---5:R5:W-:Y:S01]  /*1700*/  HMMA.16816.F16 R80, R52, R44, R12 ;  /* 0x0000002c3450723c */ /* 0x022be2000000080c */
[----:B------:R-:W-:-:S02]  /*1710*/  IMAD R35, R111, 0x2400, RZ ;  /* 0x000024006f237824 */ /* 0x000fc400078e02ff */
[----:B-----5:R-:W1:Y:S01]  /*1720*/  S2R R13, SR_CTAID.X ;  /* 0x00000000000d7919 */ /* 0x020e620000002500 */
[----:B------:R-:W-:Y:S02]  /*1730*/  IMAD R64, R108, 0x1200, RZ ;  /* 0x000012006c407824 */ /* 0x000fe400078e02ff */
[----:B0-----:R-:W-:Y:S01]  /*1740*/  IMAD.MOV.U32 R119, RZ, RZ, RZ ;  /* 0x000000ffff777224 */ /* 0x001fe200078e00ff */
[----:B------:R-:W0:Y:S01]  /*1750*/  S2R R12, SR_CTAID.Y ;  /* 0x00000000000c7919 */ /* 0x000e220000002600 */
[C---:B------:R5:W-:Y:S07]  /*1760*/  HMMA.16816.F16 R82, R52.reuse, R42, R14 ;  /* 0x0000002a3452723c */ /* 0x040bee000000080e */
[----:B-----5:R-:W-:Y:S01]  /*1770*/  IADD3 R15, R35, 0xfc20, RZ ;  /* 0x0000fc20230f7810 */ /* 0x020fe20007ffe0ff */
[----:B------:R5:W-:Y:S01]  /*1780*/  HMMA.16816.F16 R90, R52, R46, R10 ;  /* 0x0000002e345a723c */ /* 0x000be2000000080a */
[----:B--2---:R-:W-:-:S06]  /*1790*/  SHF.R.U32.HI R118, RZ, 0x2, R110 ;  /* 0x00000002ff767819 */ /* 0x004fcc000001166e */
[----:B-----5:R-:W-:Y:S01]  /*17a0*/  IMAD.U32 R10, R34, 0x2, R15 ;  /* 0x00000002220a7824 */ /* 0x020fe200078e000f */
[C---:B------:R-:W-:Y:S01]  /*17b0*/  IADD3 R11, R64.reuse, 0x4820, RZ ;  /* 0x00004820400b7810 */ /* 0x040fe20007ffe0ff */
[----:B------:R5:W-:Y:S01]  /*17c0*/  HMMA.16816.F16 R94, R56, R42, R6 ;  /* 0x0000002a385e723c */ /* 0x000be20000000806 */
[----:B------:R-:W-:-:S06]  /*17d0*/  IADD3 R15, R64, 0x5120, RZ ;  /* 0x00005120400f7810 */ /* 0x000fcc0007ffe0ff */
[----:B-1---5:R-:W-:Y:S01]  /*17e0*/  IMAD.WIDE.U32 R6, R13, 0xc0, R118 ;  /* 0x000000c00d067825 */ /* 0x022fe200078e0076 */
[----:B------:R-:W5:Y:S04]  /*17f0*/  HMMA.16816.F16 R98, R36, R40, R32 ;  /* 0x000000282462723c */ /* 0x000f680000000820 */
[----:B------:R-:W-:-:S04]  /*1800*/  LEA R106, P0, R111, R6, 0x6 ;  /* 0x000000066f6a7211 */ /* 0x000fc800078030ff */
[----:B------:R-:W5:Y:S01]  /*1810*/  HMMA.16816.F16 R60, R36, R42, R30 ;  /* 0x0000002a243c723c */ /* 0x000f62000000081e */
[----:B------:R-:W-:-:S07]  /*1820*/  IMAD.X R107, RZ, RZ, R7, P0 ;  /* 0x000000ffff6b7224 */ /* 0x000fce00000e0607 */
[C---:B------:R-:W5:Y:S08]  /*1830*/  HMMA.16816.F16 R32, R36.reuse, R44, R28 ;  /* 0x0000002c2420723c */ /* 0x040f70000000081c */
[----:B------:R5:W5:Y:S07]  /*1840*/  HMMA.16816.F16 R88, R36, R46, R26 ;  /* 0x0000002e2458723c */ /* 0x000b6e000000081a */
[C---:B-----5:R-:W-:Y:S01]  /*1850*/  IMAD.U32 R36, R0.reuse, 0x2, R11 ;  /* 0x0000000200247824 */ /* 0x060fe200078e000b */
[C---:B------:R-:W5:Y:S05]  /*1860*/  HMMA.16816.F16 R78, R48.reuse, R40, R24 ;  /* 0x00000028304e723c */ /* 0x040f6a0000000818 */
[----:B------:R-:W-:Y:S03]  /*1870*/  LDSM.16.M88.4 R36, [R36] ;  /* 0x000000002424783b */ /* 0x000fe60000000200 */
[C---:B------:R-:W5:Y:S08]  /*1880*/  HMMA.16816.F16 R76, R48.reuse, R42, R22 ;  /* 0x0000002a304c723c */ /* 0x040f700000000816 */
[C---:B------:R-:W5:Y:S08]  /*1890*/  HMMA.16816.F16 R62, R48.reuse, R44, R20 ;  /* 0x0000002c303e723c */ /* 0x040f700000000814 */
[----:B------:R5:W5:Y:S07]  /*18a0*/  HMMA.16816.F16 R86, R48, R46, R18 ;  /* 0x0000002e3056723c */ /* 0x000b6e0000000812 */
[----:B-----5:R-:W-:Y:S01]  /*18b0*/  IMAD.U32 R48, R0, 0x2, R15 ;  /* 0x0000000200307824 */ /* 0x020fe200078e000f */
[----:B------:R5:W5:Y:S01]  /*18c0*/  HMMA.16816.F16 R84, R52, R40, R16 ;  /* 0x000000283454723c */ /* 0x000b620000000810 */
[----:B0-----:R-:W-:-:S04]  /*18d0*/  IMAD.WIDE.U32 R14, R12, 0x80, RZ ;  /* 0x000000800c0e7825 */ /* 0x001fc800078e00ff */
[----:B------:R-:W-:Y:S02]  /*18e0*/  LDSM.16.M88.4 R48, [R48] ;  /* 0x000000003030783b */ /* 0x000fe40000000200 */
[----:B-----5:R-:W-:Y:S01]  /*18f0*/  IMAD.WIDE.U32 R16, R108, 0x20, R14 ;  /* 0x000000206c107825 */ /* 0x020fe200078e000e */
[C---:B------:R5:W5:Y:S02]  /*1900*/  HMMA.16816.F16 R92, R56.reuse, R40, R8 ;  /* 0x00000028385c723c */ /* 0x040b640000000808 */
[----:B-----5:R-:W0:Y:S05]  /*1910*/  LDSM.16.M88.4 R8, [R10] ;  /* 0x000000000a08783b */ /* 0x020e2a0000000200 */
[----:B------:R-:W-:Y:S01]  /*1920*/  IMAD.SHL.U32 R40, R110, 0x8, RZ ;  /* 0x000000086e287824 */ /* 0x000fe200078e00ff */
[----:B------:R5:W5:Y:S04]  /*1930*/  HMMA.16816.F16 R96, R56, R44, R4 ;  /* 0x0000002c3860723c */ /* 0x000b680000000804 */
[----:B------:R-:W-:-:S03]  /*1940*/  LOP3.LUT R40, R40, 0x18, RZ, 0xc0, !PT ;  /* 0x0000001828287812 */ /* 0x000fc600078ec0ff */
[----:B-----5:R-:W-:Y:S01]  /*1950*/  IADD3 R4, P1, R106, 0x8, RZ ;  /* 0x000000086a047810 */ /* 0x020fe20007f3e0ff */
[----:B------:R5:W5:Y:S01]  /*1960*/  HMMA.16816.F16 R100, R56, R46, R2 ;  /* 0x0000002e3864723c */ /* 0x000b620000000802 */
[----:B------:R-:W-:Y:S02]  /*1970*/  IADD3 R5, R35, 0x10520, RZ ;  /* 0x0001052023057810 */ /* 0x000fe40007ffe0ff */
[----:B------:R-:W-:Y:S02]  /*1980*/  ISETP.GE.U32.AND P0, PT, R4, c[0x0][0x180], PT ;  /* 0x0000600004007a0c */ /* 0x000fe40003f06070 */
[----:B------:R-:W-:Y:S01]  /*1990*/  LOP3.LUT R12, R16, R40, RZ, 0xfc, !PT ;  /* 0x00000028100c7212 */ /* 0x000fe200078efcff */
[----:B------:R-:W-:Y:S02]  /*19a0*/  IMAD.U32 R4, R34, 0x2, R5 ;  /* 0x0000000222047824 */ /* 0x000fe400078e0005 */
[----:B------:R-:W-:Y:S01]  /*19b0*/  IMAD.X R5, RZ, RZ, R107, P1 ;  /* 0x000000ffff057224 */ /* 0x000fe200008e066b */
[----:B-----5:R-:W-:-:S04]  /*19c0*/  IADD3 R2, P1, R106, 0x10, RZ ;  /* 0x000000106a027810 */ /* 0x020fc80007f3e0ff */
[----:B------:R-:W-:Y:S02]  /*19d0*/  ISETP.GE.AND.EX P6, PT, R5, c[0x0][0x184], PT, P0 ;  /* 0x0000610005007a0c */ /* 0x000fe40003fc6300 */
[C---:B------:R-:W-:Y:S01]  /*19e0*/  LEA R112, P0, R12.reuse, c[0x0][0x168], 0x1 ;  /* 0x00005a000c707a11 */ /* 0x040fe200078008ff */
[----:B------:R-:W1:Y:S03]  /*19f0*/  LDSM.16.M88.4 R4, [R4] ;  /* 0x000000000404783b */ /* 0x000e660000000200 */
[----:B------:R-:W-:Y:S02]  /*1a00*/  LEA.HI.X R113, R12, c[0x0][0x16c], R17, 0x1, P0 ;  /* 0x00005b000c717a11 */ /* 0x000fe400000f0c11 */
[----:B------:R-:W-:Y:S01]  /*1a10*/  ISETP.GE.U32.AND P0, PT, R2, c[0x0][0x180], PT ;  /* 0x0000600002007a0c */ /* 0x000fe20003f06070 */
[----:B------:R-:W-:-:S04]  /*1a20*/  IMAD.X R2, RZ, RZ, R107, P1 ;  /* 0x000000ffff027224 */ /* 0x000fc800008e066b */
[----:B------:R-:W2:Y:S01]  /*1a30*/  @!P6 LDG.E.128.CONSTANT R24, [R112.64] ;  /* 0x000000047018e981 */ /* 0x000ea2000c1e9d00 */
[----:B------:R-:W-:Y:S01]  /*1a40*/  ISETP.GE.AND.EX P2, PT, R2, c[0x0][0x184], PT, P0 ;  /* 0x0000610002007a0c */ /* 0x000fe20003f46300 */
[----:B0-----:R-:W-:Y:S01]  /*1a50*/  HMMA.16816.F16 R98, R8, R36, R98 ;  /* 0x000000240862723c */ /* 0x001fe20000000862 */
[----:B------:R-:W-:-:S04]  /*1a60*/  IADD3 R2, P0, R106, 0x18, RZ ;  /* 0x000000186a027810 */ /* 0x000fc80007f1e0ff */
[----:B------:R-:W-:Y:S01]  /*1a70*/  ISETP.GE.U32.AND P5, PT, R2, c[0x0][0x180], PT ;  /* 0x0000600002007a0c */ /* 0x000fe20003fa6070 */
[----:B------:R-:W-:-:S06]  /*1a80*/  IMAD.X R2, RZ, RZ, R107, P0 ;  /* 0x000000ffff027224 */ /* 0x000fcc00000e066b */
[----:B------:R-:W3:Y:S01]  /*1a90*/  @!P2 LDG.E.128.CONSTANT R20, [R112.64] ;  /* 0x000000047014a981 */ /* 0x000ee2000c1e9d00 */
[----:B------:R-:W5:Y:S01]  /*1aa0*/  HMMA.16816.F16 R60, R8, R38, R60 ;  /* 0x00000026083c723c */ /* 0x000f62000000083c */
[----:B------:R-:W-:-:S07]  /*1ab0*/  ISETP.GE.AND.EX P5, PT, R2, c[0x0][0x184], PT, P5 ;  /* 0x0000610002007a0c */ /* 0x000fce0003fa6350 */
[----:B------:R-:W5:Y:S01]  /*1ac0*/  HMMA.16816.F16 R32, R8, R48, R32 ;  /* 0x000000300820723c */ /* 0x000f620000000820 */
[----:B------:R-:W-:-:S07]  /*1ad0*/  IADD3 R2, P0, R106, 0x20, RZ ;  /* 0x000000206a027810 */ /* 0x000fce0007f1e0ff */
[----:B------:R5:W5:Y:S01]  /*1ae0*/  HMMA.16816.F16 R88, R8, R50, R88 ;  /* 0x000000320858723c */ /* 0x000b620000000858 */
[----:B------:R-:W-:Y:S01]  /*1af0*/  IADD3 R3, R35, 0x10e20, RZ ;  /* 0x00010e2023037810 */ /* 0x000fe20007ffe0ff */
[----:B------:R-:W4:Y:S05]  /*1b00*/  @!P5 LDG.E.128.CONSTANT R16, [R112.64] ;  /* 0x000000047010d981 */ /* 0x000f2a000c1e9d00 */
[----:B-----5:R-:W-:Y:S01]  /*1b10*/  IMAD.WIDE.U32 R10, R118, 0xa00, RZ ;  /* 0x00000a00760a7825 */ /* 0x020fe200078e00ff */
[----:B------:R-:W-:-:S05]  /*1b20*/  ISETP.GE.U32.AND P1, PT, R2, c[0x0][0x180], PT ;  /* 0x0000600002007a0c */ /* 0x000fca0003f26070 */
[----:B------:R-:W-:-:S04]  /*1b30*/  IMAD.WIDE.U32 R10, R13, 0x78000, R10 ;  /* 0x000780000d0a7825 */ /* 0x000fc800078e000a */
[----:B------:R-:W-:Y:S01]  /*1b40*/  IMAD.X R2, RZ, RZ, R107, P0 ;  /* 0x000000ffff027224 */ /* 0x000fe200000e066b */
[----:B------:R-:W-:Y:S02]  /*1b50*/  IADD3 R10, P3, R14, R10, RZ ;  /* 0x0000000a0e0a7210 */ /* 0x000fe40007f7e0ff */
[----:B------:R-:W-:Y:S01]  /*1b60*/  IADD3 R8, P0, R106, 0x28, RZ ;  /* 0x000000286a087810 */ /* 0x000fe20007f1e0ff */
[----:B------:R-:W-:Y:S01]  /*1b70*/  IMAD.U32 R28, R34, 0x2, R3 ;  /* 0x00000002221c7824 */ /* 0x000fe200078e0003 */
[----:B------:R-:W-:Y:S01]  /*1b80*/  ISETP.GE.AND.EX P1, PT, R2, c[0x0][0x184], PT, P1 ;  /* 0x0000610002007a0c */ /* 0x000fe20003f26310 */
[----:B------:R-:W-:Y:S01]  /*1b90*/  IMAD.X R11, R15, 0x1, R11, P3 ;  /* 0x000000010f0b7824 */ /* 0x000fe200018e060b */
[----:B------:R-:W-:Y:S01]  /*1ba0*/  ISETP.GE.U32.AND P4, PT, R8, c[0x0][0x180], PT ;  /* 0x0000600008007a0c */ /* 0x000fe20003f86070 */
[C---:B-1----:R-:W5:Y:S01]  /*1bb0*/  HMMA.16816.F16 R78, R4.reuse, R36, R78 ;  /* 0x00000024044e723c */ /* 0x042f62000000084e */
[----:B------:R-:W-:Y:S01]  /*1bc0*/  IMAD.X R8, RZ, RZ, R107, P0 ;  /* 0x000000ffff087224 */ /* 0x000fe200000e066b */
[----:B------:R-:W0:Y:S06]  /*1bd0*/  LDSM.16.M88.4 R28, [R28] ;  /* 0x000000001c1c783b */ /* 0x000e2c0000000200 */
[C---:B------:R-:W5:Y:S08]  /*1be0*/  HMMA.16816.F16 R76, R4.reuse, R38, R76 ;  /* 0x00000026044c723c */ /* 0x040f70000000084c */
[C---:B------:R-:W5:Y:S08]  /*1bf0*/  HMMA.16816.F16 R2, R4.reuse, R48, R62 ;  /* 0x000000300402723c */ /* 0x040f70000000083e */
[----:B------:R5:W5:Y:S01]  /*1c00*/  HMMA.16816.F16 R86, R4, R50, R86 ;  /* 0x000000320456723c */ /* 0x000b620000000856 */
[----:B------:R-:W2:Y:S06]  /*1c10*/  @!P1 LDG.E.128.CONSTANT R12, [R112.64] ;  /* 0x00000004700c9981 */ /* 0x000eac000c1e9d00 */
[----:B-----5:R-:W-:Y:S01]  /*1c20*/  IADD3 R4, P0, R106, 0x30, RZ ;  /* 0x000000306a047810 */ /* 0x020fe20007f1e0ff */
[----:B------:R-:W-:-:S03]  /*1c30*/  IMAD.WIDE.U32 R6, R108, 0x20, R10 ;  /* 0x000000206c067825 */ /* 0x000fc600078e000a */
[----:B------:R-:W-:Y:S02]  /*1c40*/  ISETP.GE.U32.AND P3, PT, R4, c[0x0][0x180], PT ;  /* 0x0000600004007a0c */ /* 0x000fe40003f66070 */
[----:B------:R-:W-:Y:S02]  /*1c50*/  LOP3.LUT R40, R6, R40, RZ, 0xfc, !PT ;  /* 0x0000002806287212 */ /* 0x000fe400078efcff */
[----:B------:R-:W-:Y:S02]  /*1c60*/  P2R R6, PR, RZ, 0x8 ;  /* 0x00000008ff067803 */ /* 0x000fe40000000000 */
[----:B------:R-:W-:Y:S01]  /*1c70*/  ISETP.GE.AND.EX P4, PT, R8, c[0x0][0x184], PT, P4 ;  /* 0x0000610008007a0c */ /* 0x000fe20003f86340 */
[----:B------:R-:W-:Y:S01]  /*1c80*/  IMAD.X R4, RZ, RZ, R107, P0 ;  /* 0x000000ffff047224 */ /* 0x000fe200000e066b */
[----:B------:R-:W-:Y:S01]  /*1c90*/  ISETP.NE.AND P0, PT, R6, RZ, PT ;  /* 0x000000ff0600720c */ /* 0x000fe20003f05270 */
[----:B------:R-:W-:Y:S01]  /*1ca0*/  IMAD R5, R111, 0x28000, RZ ;  /* 0x000280006f057824 */ /* 0x000fe200078e02ff */
[----:B------:R-:W-:-:S02]  /*1cb0*/  IADD3 R9, R35, 0x11720, RZ ;  /* 0x0001172023097810 */ /* 0x000fc40007ffe0ff */
[----:B------:R-:W-:Y:S02]  /*1cc0*/  ISETP.GE.AND.EX P0, PT, R4, c[0x0][0x184], PT, P0 ;  /* 0x0000610004007a0c */ /* 0x000fe40003f06300 */
[----:B------:R-:W-:Y:S01]  /*1cd0*/  IADD3 R5, P3, R5, R40, RZ ;  /* 0x0000002805057210 */ /* 0x000fe20007f7e0ff */
[----:B------:R-:W-:-:S04]  /*1ce0*/  IMAD.U32 R44, R34, 0x2, R9 ;  /* 0x00000002222c7824 */ /* 0x000fc800078e0009 */
[----:B------:R-:W2:Y:S01]  /*1cf0*/  @!P4 LDG.E.128.CONSTANT R8, [R112.64] ;  /* 0x000000047008c981 */ /* 0x000ea2000c1e9d00 */
[----:B------:R-:W-:Y:S01]  /*1d00*/  IMAD.X R4, RZ, RZ, R7, P3 ;  /* 0x000000ffff047224 */ /* 0x000fe200018e0607 */
[C---:B------:R-:W-:Y:S02]  /*1d10*/  LEA R116, P3, R5.reuse, c[0x0][0x178], 0x1 ;  /* 0x00005e0005747a11 */ /* 0x040fe400078608ff */
[----:B------:R-:W1:Y:S02]  /*1d20*/  LDSM.16.M88.4 R44, [R44] ;  /* 0x000000002c2c783b */ /* 0x000e640000000200 */
[----:B------:R-:W-:Y:S02]  /*1d30*/  LEA.HI.X R117, R5, c[0x0][0x17c], R4, 0x1, P3 ;  /* 0x00005f0005757a11 */ /* 0x000fe400018f0c04 */
[----:B------:R-:W2:Y:S01]  /*1d40*/  @!P0 LDG.E.128.CONSTANT R4, [R112.64] ;  /* 0x0000000470048981 */ /* 0x000ea2000c1e9d00 */
[----:B------:R-:W-:-:S04]  /*1d50*/  ISETP.GE.U32.AND P3, PT, R106, c[0x0][0x180], PT ;  /* 0x000060006a007a0c */ /* 0x000fc80003f66070 */
[----:B------:R-:W-:Y:S01]  /*1d60*/  ISETP.GE.AND.EX P3, PT, R107, c[0x0][0x184], PT, P3 ;  /* 0x000061006b007a0c */ /* 0x000fe20003f66330 */
[C---:B0-----:R-:W5:Y:S08]  /*1d70*/  HMMA.16816.F16 R84, R28.reuse, R36, R84 ;  /* 0x000000241c54723c */ /* 0x041f700000000854 */
[C---:B------:R-:W5:Y:S08]  /*1d80*/  HMMA.16816.F16 R82, R28.reuse, R38, R82 ;  /* 0x000000261c52723c */ /* 0x040f700000000852 */
[C---:B------:R-:W5:Y:S08]  /*1d90*/  HMMA.16816.F16 R80, R28.reuse, R48, R80 ;  /* 0x000000301c50723c */ /* 0x040f700000000850 */
[----:B------:R5:W5:Y:S02]  /*1da0*/  HMMA.16816.F16 R90, R28, R50, R90 ;  /* 0x000000321c5a723c */ /* 0x000b64000000085a */
[----:B-----5:R-:W2:Y:S01]  /*1db0*/  @!P3 LDG.E.128.CONSTANT R28, [R112.64] ;  /* 0x00000004701cb981 */ /* 0x020ea2000c1e9d00 */
[----:B------:R-:W-:-:S02]  /*1dc0*/  IADD3 R43, R35, 0xfc40, RZ ;  /* 0x0000fc40232b7810 */ /* 0x000fc40007ffe0ff */
[----:B------:R-:W-:-:S03]  /*1dd0*/  IADD3 R41, R64, 0x4840, RZ ;  /* 0x0000484040297810 */ /* 0x000fc60007ffe0ff */
[----:B------:R-:W-:Y:S02]  /*1de0*/  IMAD.U32 R56, R34, 0x2, R43 ;  /* 0x0000000222387824 */ /* 0x000fe400078e002b */
[----:B------:R-:W-:Y:S01]  /*1df0*/  IMAD.U32 R40, R0, 0x2, R41 ;  /* 0x0000000200287824 */ /* 0x000fe200078e0029 */
[----:B-1----:R5:W5:Y:S03]  /*1e00*/  HMMA.16816.F16 R92, R44, R36, R92 ;  /* 0x000000242c5c723c */ /* 0x002b66000000085c */
[----:B------:R-:W-:Y:S04]  /*1e10*/  LDSM.16.M88.4 R56, [R56] ;  /* 0x000000003838783b */ /* 0x000fe80000000200 */
[----:B------:R-:W0:Y:S01]  /*1e20*/  LDSM.16.M88.4 R40, [R40] ;  /* 0x000000002828783b */ /* 0x000e220000000200 */
[----:B-----5:R-:W-:-:S05]  /*1e30*/  IADD3 R37, R64, 0x5140, RZ ;  /* 0x0000514040257810 */ /* 0x020fca0007ffe0ff */
[----:B------:R-:W-:Y:S01]  /*1e40*/  IMAD.U32 R36, R0, 0x2, R37 ;  /* 0x0000000200247824 */ /* 0x000fe200078e0025 */
[----:B------:R5:W5:Y:S01]  /*1e50*/  HMMA.16816.F16 R94, R44, R38, R94 ;  /* 0x000000262c5e723c */ /* 0x000b62000000085e */
[----:B------:R-:W-:-:S04]  /*1e60*/  IADD3 R53, R35, 0x10540, RZ ;  /* 0x0001054023357810 */ /* 0x000fc80007ffe0ff */
[----:B-----5:R-:W1:Y:S03]  /*1e70*/  LDSM.16.M88.4 R36, [R36] ;  /* 0x000000002424783b */ /* 0x020e660000000200 */
[----:B------:R5:W5:Y:S01]  /*1e80*/  HMMA.16816.F16 R96, R44, R48, R96 ;  /* 0x000000302c60723c */ /* 0x000b620000000860 */
[----:B------:R-:W-:-:S06]  /*1e90*/  IMAD.U32 R52, R34, 0x2, R53 ;  /* 0x0000000222347824 */ /* 0x000fcc00078e0035 */
[----:B-----5:R-:W-:Y:S01]  /*1ea0*/  IADD3 R49, R35, 0x10e40, RZ ;  /* 0x00010e4023317810 */ /* 0x020fe20007ffe0ff */
[----:B------:R5:W5:Y:S01]  /*1eb0*/  HMMA.16816.F16 R100, R44, R50, R100 ;  /* 0x000000322c64723c */ /* 0x000b620000000864 */
[----:B------:R-:W1:Y:S03]  /*1ec0*/  LDSM.16.M88.4 R52, [R52] ;  /* 0x000000003434783b */ /* 0x000e660000000200 */
[----:B------:R-:W-:-:S03]  /*1ed0*/  IMAD.U32 R49, R34, 0x2, R49 ;  /* 0x0000000222317824 */ /* 0x000fc600078e0031 */
[----:B-----5:R-:W-:-:S03]  /*1ee0*/  IADD3 R45, R35, 0x11740, RZ ;  /* 0x00011740232d7810 */ /* 0x020fc60007ffe0ff */
[----:B------:R-:W1:Y:S02]  /*1ef0*/  LDSM.16.M88.4 R48, [R49] ;  /* 0x000000003130783b */ /* 0x000e640000000200 */
[----:B------:R-:W-:Y:S01]  /*1f00*/  IMAD.U32 R44, R34, 0x2, R45 ;  /* 0x00000002222c7824 */ /* 0x000fe200078e002d */
[----:B------:R-:W-:-:S05]  /*1f10*/  IADD3 R63, R64, 0x5160, RZ ;  /* 0x00005160403f7810 */ /* 0x000fca0007ffe0ff */
[----:B------:R-:W3:Y:S01]  /*1f20*/  LDSM.16.M88.4 R44, [R44] ;  /* 0x000000002c2c783b */ /* 0x000ee20000000200 */
[----:B------:R-:W-:Y:S01]  /*1f30*/  IADD3 R65, R64, 0x4860, RZ ;  /* 0x0000486040417810 */ /* 0x000fe20007ffe0ff */
[C---:B------:R-:W-:Y:S01]  /*1f40*/  IMAD.U32 R62, R0.reuse, 0x2, R63 ;  /* 0x00000002003e7824 */ /* 0x040fe200078e003f */
[C---:B------:R-:W-:Y:S01]  /*1f50*/  IADD3 R67, R35.reuse, 0xfc60, RZ ;  /* 0x0000fc6023437810 */ /* 0x040fe20007ffe0ff */
[----:B0-----:R5:W-:Y:S01]  /*1f60*/  HMMA.16816.F16 R102, R56, R42, R60 ;  /* 0x0000002a3866723c */ /* 0x001be2000000083c */
[----:B------:R-:W-:Y:S01]  /*1f70*/  IADD3 R63, R35, 0x10560, RZ ;  /* 0x00010560233f7810 */ /* 0x000fe20007ffe0ff */
[----:B------:R-:W-:Y:S02]  /*1f80*/  IMAD.U32 R64, R0, 0x2, R65 ;  /* 0x0000000200407824 */ /* 0x000fe400078e0041 */
[----:B------:R-:W-:-:S03]  /*1f90*/  IMAD.U32 R72, R34, 0x2, R67 ;  /* 0x0000000222487824 */ /* 0x000fc600078e0043 */
[C---:B-----5:R-:W-:Y:S01]  /*1fa0*/  IADD3 R61, R35.reuse, 0x10e60, RZ ;  /* 0x00010e60233d7810 */ /* 0x060fe20007ffe0ff */
[C---:B------:R-:W-:Y:S01]  /*1fb0*/  IMAD.U32 R68, R34.reuse, 0x2, R63 ;  /* 0x0000000222447824 */ /* 0x040fe200078e003f */
[----:B------:R-:W-:Y:S01]  /*1fc0*/  IADD3 R115, R35, 0x11760, RZ ;  /* 0x0001176023737810 */ /* 0x000fe20007ffe0ff */
[----:B------:R-:W-:Y:S02]  /*1fd0*/  LDSM.16.M88.4 R72, [R72] ;  /* 0x000000004848783b */ /* 0x000fe40000000200 */
[C---:B------:R-:W-:Y:S02]  /*1fe0*/  IMAD.U32 R35, R34.reuse, 0x2, R61 ;  /* 0x0000000222237824 */ /* 0x040fe400078e003d */
[----:B------:R-:W0:Y:S01]  /*1ff0*/  LDSM.16.M88.4 R64, [R64] ;  /* 0x000000004040783b */ /* 0x000e220000000200 */
[----:B------:R-:W-:Y:S01]  /*2000*/  IMAD.U32 R0, R34, 0x2, R115 ;  /* 0x0000000222007824 */ /* 0x000fe200078e0073 */
[C---:B-1----:R5:W-:Y:S02]  /*2010*/  HMMA.16816.F16 R104, R56.reuse, R36, R32 ;  /* 0x000000243868723c */ /* 0x042be40000000820 */
[----:B------:R-:W1:Y:S04]  /*2020*/  LDSM.16.M88.4 R60, [R62] ;  /* 0x000000003e3c783b */ /* 0x000e680000000200 */
[----:B------:R-:W0:Y:S02]  /*2030*/  LDSM.16.M88.4 R68, [R68] ;  /* 0x000000004444783b */ /* 0x000e240000000200 */
[C---:B------:R-:W5:Y:S02]  /*2040*/  HMMA.16816.F16 R98, R56.reuse, R40, R98 ;  /* 0x000000283862723c */ /* 0x040f640000000862 */
[----:B-----5:R-:W0:Y:S06]  /*2050*/  LDSM.16.M88.4 R32, [R35] ;  /* 0x000000002320783b */ /* 0x020e2c0000000200 */
[----:B------:R5:W5:Y:S02]  /*2060*/  HMMA.16816.F16 R88, R56, R38, R88 ;  /* 0x000000263858723c */ /* 0x000b640000000858 */
[----:B-----5:R0:W0:Y:S06]  /*2070*/  LDSM.16.M88.4 R56, [R0] ;  /* 0x000000000038783b */ /* 0x02002c0000000200 */
[C---:B------:R-:W5:Y:S08]  /*2080*/  HMMA.16816.F16 R78, R52.reuse, R40, R78 ;  /* 0x00000028344e723c */ /* 0x040f70000000084e */
[C---:B------:R-:W5:Y:S08]  /*2090*/  HMMA.16816.F16 R76, R52.reuse, R42, R76 ;  /* 0x0000002a344c723c */ /* 0x040f70000000084c */
[C---:B------:R-:W5:Y:S08]  /*20a0*/  HMMA.16816.F16 R2, R52.reuse, R36, R2 ;  /* 0x000000243402723c */ /* 0x040f700000000802 */
[----:B------:R-:W5:Y:S08]  /*20b0*/  HMMA.16816.F16 R86, R52, R38, R86 ;  /* 0x000000263456723c */ /* 0x000f700000000856 */
[C---:B------:R-:W5:Y:S08]  /*20c0*/  HMMA.16816.F16 R84, R48.reuse, R40, R84 ;  /* 0x000000283054723c */ /* 0x040f700000000854 */
[C---:B------:R-:W5:Y:S08]  /*20d0*/  HMMA.16816.F16 R82, R48.reuse, R42, R82 ;  /* 0x0000002a3052723c */ /* 0x040f700000000852 */
[C---:B------:R-:W5:Y:S08]  /*20e0*/  HMMA.16816.F16 R80, R48.reuse, R36, R80 ;  /* 0x000000243050723c */ /* 0x040f700000000850 */
[----:B------:R5:W5:Y:S08]  /*20f0*/  HMMA.16816.F16 R90, R48, R38, R90 ;  /* 0x00000026305a723c */ /* 0x000b70000000085a */
[C---:B---3--:R-:W5:Y:S08]  /*2100*/  HMMA.16816.F16 R92, R44.reuse, R40, R92 ;  /* 0x000000282c5c723c */ /* 0x048f70000000085c */
[C---:B------:R-:W5:Y:S08]  /*2110*/  HMMA.16816.F16 R94, R44.reuse, R42, R94 ;  /* 0x0000002a2c5e723c */ /* 0x040f70000000085e */
[C---:B------:R5:W5:Y:S08]  /*2120*/  HMMA.16816.F16 R96, R44.reuse, R36, R96 ;  /* 0x000000242c60723c */ /* 0x040b700000000860 */
[----:B------:R-:W5:Y:S01]  /*2130*/  HMMA.16816.F16 R100, R44, R38, R100 ;  /* 0x000000262c64723c */ /* 0x000f620000000864 */
[----:B------:R-:W-:-:S07]  /*2140*/  IMAD R111, R111, 0x100, R108 ;  /* 0x000001006f6f7824 */ /* 0x000fce00078e026c */
[----:B0-----:R-:W5:Y:S02]  /*2150*/  HMMA.16816.F16 R98, R72, R64, R98 ;  /* 0x000000404862723c */ /* 0x001f640000000862 */
[----:B-----5:R-:W-:-:S06]  /*2160*/  IMAD.SHL.U32 R49, R111, 0x20, RZ ;  /* 0x000000206f317824 */ /* 0x020fcc00078e00ff */
[----:B------:R-:W5:Y:S01]  /*2170*/  HMMA.16816.F16 R102, R72, R66, R102 ;  /* 0x000000424866723c */ /* 0x000f620000000866 */
[----:B------:R-:W-:-:S07]  /*2180*/  IMAD.SHL.U32 R49, R49, 0x2, RZ ;  /* 0x0000000231317824 */ /* 0x000fce00078e00ff */
[C---:B-1----:R-:W5:Y:S08]  /*2190*/  HMMA.16816.F16 R104, R72.reuse, R60, R104 ;  /* 0x0000003c4868723c */ /* 0x042f700000000868 */
[----:B------:R-:W5:Y:S01]  /*21a0*/  HMMA.16816.F16 R88, R72, R62, R88 ;  /* 0x0000003e4858723c */ /* 0x000f620000000858 */
[----:B------:R-:W-:-:S07]  /*21b0*/  SHF.R.U32.HI R0, RZ, 0x2, R114 ;  /* 0x00000002ff007819 */ /* 0x000fce0000011672 */
[C---:B------:R-:W5:Y:S08]  /*21c0*/  HMMA.16816.F16 R78, R68.reuse, R64, R78 ;  /* 0x00000040444e723c */ /* 0x040f70000000084e */
[C---:B------:R-:W5:Y:S08]  /*21d0*/  HMMA.16816.F16 R76, R68.reuse, R66, R76 ;  /* 0x00000042444c723c */ /* 0x040f70000000084c */
[C---:B------:R-:W5:Y:S08]  /*21e0*/  HMMA.16816.F16 R2, R68.reuse, R60, R2 ;  /* 0x0000003c4402723c */ /* 0x040f700000000802 */
[----:B------:R-:W5:Y:S08]  /*21f0*/  HMMA.16816.F16 R86, R68, R62, R86 ;  /* 0x0000003e4456723c */ /* 0x000f700000000856 */
[C---:B------:R-:W5:Y:S08]  /*2200*/  HMMA.16816.F16 R84, R32.reuse, R64, R84 ;  /* 0x000000402054723c */ /* 0x040f700000000854 */
[C---:B------:R-:W5:Y:S08]  /*2210*/  HMMA.16816.F16 R82, R32.reuse, R66, R82 ;  /* 0x000000422052723c */ /* 0x040f700000000852 */
[C---:B------:R-:W5:Y:S08]  /*2220*/  HMMA.16816.F16 R80, R32.reuse, R60, R80 ;  /* 0x0000003c2050723c */ /* 0x040f700000000850 */
[----:B------:R5:W5:Y:S01]  /*2230*/  HMMA.16816.F16 R90, R32, R62, R90 ;  /* 0x0000003e205a723c */ /* 0x000b62000000085a */
[----:B------:R-:W-:-:S07]  /*2240*/  IADD3 R37, R49, 0x9000, RZ ;  /* 0x0000900031257810 */ /* 0x000fce0007ffe0ff */
[----:B------:R-:W5:Y:S02]  /*2250*/  HMMA.16816.F16 R92, R56, R64, R92 ;  /* 0x00000040385c723c */ /* 0x000f64000000085c */
[----:B-----5:R-:W-:-:S06]  /*2260*/  LOP3.LUT R33, R114, 0x3, RZ, 0xc0, !PT ;  /* 0x0000000372217812 */ /* 0x020fcc00078ec0ff */
[----:B------:R-:W5:Y:S01]  /*2270*/  HMMA.16816.F16 R94, R56, R66, R94 ;  /* 0x00000042385e723c */ /* 0x000f62000000085e */
[----:B------:R-:W-:-:S07]  /*2280*/  IMAD R0, R0, 0x40, R33 ;  /* 0x0000004000007824 */ /* 0x000fce00078e0221 */
[----:B------:R-:W5:Y:S01]  /*2290*/  HMMA.16816.F16 R96, R56, R60, R96 ;  /* 0x0000003c3860723c */ /* 0x000f620000000860 */
[----:B------:R-:W-:-:S07]  /*22a0*/  IADD3 R45, R49, 0x9020, RZ ;  /* 0x00009020312d7810 */ /* 0x000fce0007ffe0ff */
[----:B------:R-:W5:Y:S01]  /*22b0*/  HMMA.16816.F16 R100, R56, R62, R100 ;  /* 0x0000003e3864723c */ /* 0x000f620000000864 */
[C---:B------:R-:W-:Y:S02]  /*22c0*/  IADD3 R33, R49.reuse, 0xa000, RZ ;  /* 0x0000a00031217810 */ /* 0x040fe40007ffe0ff */
[C---:B------:R-:W-:Y:S01]  /*22d0*/  IADD3 R43, R49.reuse, 0xa020, RZ ;  /* 0x0000a020312b7810 */ /* 0x040fe20007ffe0ff */
[C---:B------:R-:W-:Y:S01]  /*22e0*/  IMAD.U32 R37, R0.reuse, 0x4, R37 ;  /* 0x0000000400257824 */ /* 0x040fe200078e0025 */
[----:B------:R-:W-:Y:S01]  /*22f0*/  BAR.SYNC.DEFER_BLOCKING 0x0 ;  /* 0x0000000000007b1d */ /* 0x000fe20000010000 */
[C---:B------:R-:W-:Y:S01]  /*2300*/  IADD3 R35, R49.reuse, 0xb000, RZ ;  /* 0x0000b00031237810 */ /* 0x040fe20007ffe0ff */
[C---:B------:R-:W-:Y:S01]  /*2310*/  IMAD.U32 R32, R0.reuse, 0x4, R45 ;  /* 0x0000000400207824 */ /* 0x040fe200078e002d */
[C---:B------:R-:W-:Y:S01]  /*2320*/  IADD3 R41, R49.reuse, 0xb020, RZ ;  /* 0x0000b02031297810 */ /* 0x040fe20007ffe0ff */
[C---:B------:R-:W-:Y:S01]  /*2330*/  IMAD.U32 R33, R0.reuse, 0x4, R33 ;  /* 0x0000000400217824 */ /* 0x040fe200078e0021 */
[C---:B------:R-:W-:Y:S01]  /*2340*/  IADD3 R39, R49.reuse, 0xc000, RZ ;  /* 0x0000c00031277810 */ /* 0x040fe20007ffe0ff */
[----:B------:R-:W-:Y:S01]  /*2350*/  IMAD.U32 R34, R0, 0x4, R43 ;  /* 0x0000000400227824 */ /* 0x000fe200078e002b */
[----:B------:R-:W-:Y:S01]  /*2360*/  IADD3 R49, R49, 0xc020, RZ ;  /* 0x0000c02031317810 */ /* 0x000fe20007ffe0ff */
[----:B------:R-:W-:-:S02]  /*2370*/  IMAD.SHL.U32 R110, R110, 0x10, RZ ;  /* 0x000000106e6e7824 */ /* 0x000fc400078e00ff */
[C---:B------:R-:W-:Y:S02]  /*2380*/  IMAD.U32 R35, R0.reuse, 0x4, R35 ;  /* 0x0000000400237824 */ /* 0x040fe400078e0023 */
[C---:B------:R-:W-:Y:S02]  /*2390*/  IMAD.U32 R36, R0.reuse, 0x4, R41 ;  /* 0x0000000400247824 */ /* 0x040fe400078e0029 */
[C---:B------:R-:W-:Y:S02]  /*23a0*/  IMAD.U32 R48, R0.reuse, 0x4, R39 ;  /* 0x0000000400307824 */ /* 0x040fe400078e0027 */
[----:B------:R-:W-:Y:S01]  /*23b0*/  IMAD.U32 R49, R0, 0x4, R49 ;  /* 0x0000000400317824 */ /* 0x000fe200078e0031 */
[----:B------:R-:W-:Y:S01]  /*23c0*/  LOP3.LUT R110, R110, 0x30, RZ, 0xc0, !PT ;  /* 0x000000306e6e7812 */ /* 0x000fe200078ec0ff */
        /* <DEDUP_REMOVED lines=24> */
[----:B------:R-:W-:-:S03]  /*2550*/  IMAD R119, R109, 0x4000, R110 ;  /* 0x000040006d777824 */ /* 0x000fc600078e026e */
[----:B------:R-:W-:Y:S04]  /*2560*/  STS [R48], R92 ;  /* 0x0000005c30007388 */ /* 0x000fe80000000800 */
[----:B------:R-:W-:Y:S04]  /*2570*/  STS [R48+0x800], R93 ;  /* 0x0008005d30007388 */ /* 0x000fe80000000800 */
[----:B-----5:R-:W-:Y:S04]  /*2580*/  STS [R48+0x10], R94 ;  /* 0x0000105e30007388 */ /* 0x020fe80000000800 */
        /* <DEDUP_REMOVED lines=10> */
[----:B------:R-:W2:Y:S04]  /*2630*/  @!P6 LDS.128 R44, [R108] ;  /* 0x000000006c2ce984 */ /* 0x000ea80000000c00 */
[----:B------:R-:W0:Y:S04]  /*2640*/  @!P2 LDS.128 R40, [R108+0x800] ;  /* 0x000800006c28a984 */ /* 0x000e280000000c00 */
[----:B------:R-:W4:Y:S04]  /*2650*/  @!P5 LDS.128 R36, [R108+0x1000] ;  /* 0x001000006c24d984 */ /* 0x000f280000000c00 */
[----:B------:R-:W1:Y:S01]  /*2660*/  @!P1 LDS.128 R32, [R108+0x1800] ;  /* 0x001800006c209984 */ /* 0x000e620000000c00 */
[----:B--2---:R-:W-:-:S02]  /*2670*/  @!P6 HADD2 R3, R46.H1_H1, R26.H1_H1 ;  /* 0x3000001a2e03e230 */ /* 0x004fc40000000c00 */
        /* <DEDUP_REMOVED lines=9> */
[C-C-:B0-----:R-:W-:Y:S02]  /*2710*/  @!P2 HADD2 R3, R41.reuse.H1_H1, R21.reuse.H1_H1 ;  /* 0x300000152903a230 */ /* 0x141fe40000000c00 */
        /* <DEDUP_REMOVED lines=17> */
[----:B--2---:R-:W-:Y:S02]  /*2830*/  @!P2 PRMT R41, R22, 0x5410, R21 ;  /* 0x000054101629a816 */ /* 0x004fe40000000015 */
[----:B------:R-:W2:Y:S01]  /*2840*/  @!P0 LDS.128 R20, [R108+0x2800] ;  /* 0x002800006c148984 */ /* 0x000ea20000000c00 */
        /* <DEDUP_REMOVED lines=9> */
[C-C-:B-1----:R-:W-:Y:S01]  /*28e0*/  @!P1 HADD2 R3, R34.reuse.H1_H1, R14.reuse.H1_H1 ;  /* 0x3000000e22039230 */ /* 0x142fe20000000c00 */
        /* <DEDUP_REMOVED lines=17> */
[C-C-:B--2---:R-:W-:Y:S01]  /*2a00*/  @!P0 HADD2 R3, R22.reuse.H1_H1, R6.reuse.H1_H1 ;  /* 0x3000000616038230 */ /* 0x144fe20000000c00 */
        /* <DEDUP_REMOVED lines=17> */
[----:B------:R-:W-:Y:S04]  /*2b20*/  @!P0 STG.E [R116.64+0x3c004], R5 ;  /* 0x03c0040574008986 */ /* 0x000fe8000c101904 */
[----:B------:R-:W-:Y:S04]  /*2b30*/  @!P0 STG.E [R116.64+0x3c008], R22 ;  /* 0x03c0081674008986 */ /* 0x000fe8000c101904 */
[----:B------:R-:W-:Y:S01]  /*2b40*/  @!P0 STG.E [R116.64+0x3c00c], R7 ;  /* 0x03c00c0774008986 */ /* 0x000fe2000c101904 */
[----:B------:R-:W-:-:S03]  /*2b50*/  IADD3 R106, P0, R106, 0x38, RZ ;  /* 0x000000386a6a7810 */ /* 0x000fc60007f1e0ff */
[----:B------:R1:W-:Y:S02]  /*2b60*/  @!P1 STG.E [R116.64+0x28000], R12 ;  /* 0x0280000c74009986 */ /* 0x0003e4000c101904 */
[----:B------:R-:W-:Y:S02]  /*2b70*/  IMAD.X R107, RZ, RZ, R107, P0 ;  /* 0x000000ffff6b7224 */ /* 0x000fe400000e066b */
[----:B------:R2:W-:Y:S04]  /*2b80*/  @!P1 STG.E [R116.64+0x28004], R13 ;  /* 0x0280040d74009986 */ /* 0x0005e8000c101904 */
[----:B------:R2:W-:Y:S04]  /*2b90*/  @!P1 STG.E [R116.64+0x28008], R34 ;  /* 0x0280082274009986 */ /* 0x0005e8000c101904 */
[----:B------:R2:W-:Y:S01]  /*2ba0*/  @!P1 STG.E [R116.64+0x2800c], R15 ;  /* 0x02800c0f74009986 */ /* 0x0005e2000c101904 */
[----:B------:R-:W-:Y:S01]  /*2bb0*/  ISETP.GE.U32.AND P1, PT, R106, c[0x0][0x180], PT ;  /* 0x000060006a007a0c */ /* 0x000fe20003f26070 */
[----:B---3--:R-:W-:-:S02]  /*2bc0*/  @!P3 HADD2 R0, R36.H1_H1, R28.H1_H1 ;  /* 0x3000001c2400b230 */ /* 0x008fc40000000c00 */
[----:B------:R-:W-:Y:S01]  /*2bd0*/  @!P3 HADD2 R2, R37.H1_H1, R29.H1_H1 ;  /* 0x3000001d2502b230 */ /* 0x000fe20000000c00 */
[----:B------:R-:W-:Y:S01]  /*2be0*/  ISETP.GE.AND.EX P0, PT, R107, c[0x0][0x184], PT, P1 ;  /* 0x000061006b007a0c */ /* 0x000fe20003f06310 */
[----:B------:R-:W-:Y:S02]  /*2bf0*/  @!P3 HADD2 R3, R38.H1_H1, R30.H1_H1 ;  /* 0x3000001e2603b230 */ /* 0x000fe40000000c00 */
[----:B0-----:R-:W-:Y:S02]  /*2c00*/  @!P3 HADD2 R4, R39.H1_H1, R31.H1_H1 ;  /* 0x3000001f2704b230 */ /* 0x001fe40000000c00 */
[----:B------:R-:W-:Y:S02]  /*2c10*/  @!P3 HADD2 R28, R36.H0_H0, R28.H0_H0 ;  /* 0x2000001c241cb230 */ /* 0x000fe40000000800 */
[----:B------:R-:W-:Y:S02]  /*2c20*/  @!P3 HADD2 R29, R37.H0_H0, R29.H0_H0 ;  /* 0x2000001d251db230 */ /* 0x000fe40000000800 */
[----:B------:R-:W-:-:S02]  /*2c30*/  @!P3 HADD2 R30, R38.H0_H0, R30.H0_H0 ;  /* 0x2000001e261eb230 */ /* 0x000fc40000000800 */
[C-C-:B-1----:R-:W-:Y:S02]  /*2c40*/  @!P4 HADD2 R12, R24.reuse.H1_H1, R8.reuse.H1_H1 ;  /* 0x30000008180cc230 */ /* 0x142fe40000000c00 */
        /* <DEDUP_REMOVED lines=17> */
[----:B------:R-:W3:Y:S04]  /*2d60*/  LDG.E.128.CONSTANT R4, [R112.64] ;  /* 0x0000000470047981 */ /* 0x000ee8000c1e9d00 */
[----:B--2---:R-:W3:Y:S02]  /*2d70*/  LDS.128 R8, [R108+0x3000] ;  /* 0x003000006c087984 */ /* 0x004ee40000000c00 */
[----:B---3--:R-:W-:-:S02]  /*2d80*/  HADD2 R7, R11, R7 ;  /* 0x000000070b077230 */ /* 0x008fc40000000000 */
[----:B------:R-:W-:Y:S02]  /*2d90*/  HADD2 R6, R10, R6 ;  /* 0x000000060a067230 */ /* 0x000fe40000000000 */
[----:B------:R-:W-:Y:S02]  /*2da0*/  HADD2 R5, R9, R5 ;  /* 0x0000000509057230 */ /* 0x000fe40000000000 */
[----:B------:R-:W-:-:S05]  /*2db0*/  HADD2 R4, R8, R4 ;  /* 0x0000000408047230 */ /* 0x000fca0000000000 */
[----:B------:R-:W-:Y:S01]  /*2dc0*/  STG.E.128 [R116.64+0x46000], R4 ;  /* 0x0460000474007986 */ /* 0x000fe2000c101d04 */
[----:B------:R-:W-:Y:S05]  /*2dd0*/  EXIT ;  /* 0x000000000000794d */ /* 0x000fea0003800000 */
.L_x_7:
        /* <DEDUP_REMOVED lines=10> */
.L_x_35:


//--------------------- .text.gemm_n_2817_to_3072__kernel --------------------------
	.section	.text.gemm_n_2817_to_3072__kernel,"ax",@progbits
	.sectionflags	@"SHF_BARRIERS=1"
	.sectioninfo	@"SHI_REGISTERS=116"
	.align	128
        .global         gemm_n_2817_to_3072__kernel
        .type           gemm_n_2817_to_3072__kernel,@function
        .size           gemm_n_2817_to_3072__kernel,(.L_x_36 - gemm_n_2817_to_3072__kernel)
        .other          gemm_n_2817_to_3072__kernel,@"STO_CUDA_ENTRY STV_DEFAULT"
gemm_n_2817_to_3072__kernel:
.text.gemm_n_2817_to_3072__kernel:
        /* <DEDUP_REMOVED lines=124> */
.L_x_8:
        /* <DEDUP_REMOVED lines=448> */
.L_x_9:
        /* <DEDUP_REMOVED lines=12> */
.L_x_36:


//--------------------- .text.gemm_n_2561_to_2816__kernel --------------------------
	.section	.text.gemm_n_2561_to_2816__kernel,"ax",@progbits
	.sectionflags	@"SHF_BARRIERS=1"
	.sectioninfo	@"SHI_REGISTERS=162"
	.align	128
        .global         gemm_n_2561_to_2816__kernel
        .type           gemm_n_2561_to_2816__kernel,@function
        .size           gemm_n_2561_to_2816__kernel,(.L_x_37 - gemm_n_2561_to_2816__kernel)
        .other          gemm_n_2561_to_2816__kernel,@"STO_CUDA_ENTRY STV_DEFAULT"
gemm_n_2561_to_2816__kernel:
.text.gemm_n_2561_to_2816__kernel:
        /* <DEDUP_REMOVED lines=170> */
.L_x_10:
        /* <DEDUP_REMOVED lines=562> */
.L_x_11:
        /* <DEDUP_REMOVED lines=12> */
.L_x_37:


//--------------------- .text.gemm_n_2305_to_2560__kernel --------------------------
	.section	.text.gemm_n_2305_to_2560__kernel,"ax",@progbits
	.sectionflags	@"SHF_BARRIERS=1"
	.sectioninfo	@"SHI_REGISTERS=228"
	.align	128
        .global         gemm_n_2305_to_2560__kernel
        .type           gemm_n_2305_to_2560__kernel,@function
        .size           gemm_n_2305_to_2560__kernel,(.L_x_38 - gemm_n_2305_to_2560__kernel)
        .other          gemm_n_2305_to_2560__kernel,@"STO_CUDA_ENTRY STV_DEFAULT"
gemm_n_2305_to_2560__kernel:
.text.gemm_n_2305_to_2560__kernel:
[----:B------:R-:W-:-:S02]  /*0000*/  MOV R1, c[0x0][0x28] ;  /* 0x00000a0000017a02 */ /* 0x000fc40000000f00 */
[----:B------:R-:W0:Y:S01]  /*0010*/  S2R R148, SR_TID.Y ;  /* 0x0000000000947919 */ /* 0x000e220000002200 */
[----:B------:R-:W-:-:S03]  /*0020*/  ULDC.64 UR4, c[0x0][0x118] ;  /* 0x0000460000047ab9 */ /* 0x000fc60000000a00 */
[----:B------:R-:W1:Y:S04]  /*0030*/  S2R R0, SR_CTAID.Y ;  /* 0x0000000000007919 */ /* 0x000e680000002600 */
[----:B------:R-:W2:Y:S01]  /*0040*/  S2R R204, SR_TID.X ;  /* 0x0000000000cc7919 */ /* 0x000ea20000002100 */
[C---:B0-----:R-:W-:Y:S01]  /*0050*/  IMAD.WIDE.U32 R224, R148.reuse, 0xa000, RZ ;  /* 0x0000a00094e07825 */ /* 0x041fe200078e00ff */
[----:B------:R-:W-:-:S05]  /*0060*/  ISETP.GT.U32.AND P6, PT, R148, 0x1f, PT ;  /* 0x0000001f9400780c */ /* 0x000fca0003fc4070 */
[----:B-1----:R-:W-:Y:S01]  /*0070*/  IMAD.WIDE.U32 R222, R0, 0x140000, R224 ;  /* 0x0014000000de7825 */ /* 0x002fe200078e00e0 */
[----:B--2---:R-:W-:-:S03]  /*0080*/  SHF.R.U32.HI R3, RZ, 0x3, R204 ;  /* 0x00000003ff037819 */ /* 0x004fc600000116cc */
[----:B------:R-:W-:Y:S02]  /*0090*/  IMAD.SHL.U32 R204, R204, 0x8, RZ ;  /* 0x00000008cccc7824 */ /* 0x000fe400078e00ff */
[----:B------:R-:W-:-:S03]  /*00a0*/  IMAD.WIDE.U32 R222, R3, 0x2800, R222 ;  /* 0x0000280003de7825 */ /* 0x000fc600078e00de */
[----:B------:R-:W-:-:S04]  /*00b0*/  LOP3.LUT R204, R204, 0x38, RZ, 0xc0, !PT ;  /* 0x00000038cccc7812 */ /* 0x000fc800078ec0ff */
[----:B------:R-:W-:-:S05]  /*00c0*/  IADD3 R2, P0, R204, R222, RZ ;  /* 0x000000decc027210 */ /* 0x000fca0007f1e0ff */
[----:B------:R-:W-:Y:S01]  /*00d0*/  IMAD.X R0, RZ, RZ, R223, P0 ;  /* 0x000000ffff007224 */ /* 0x000fe200000e06df */
[----:B------:R-:W-:-:S04]  /*00e0*/  LEA R54, P0, R2, c[0x0][0x160], 0x1 ;  /* 0x0000580002367a11 */ /* 0x000fc800078008ff */
[----:B------:R-:W-:-:S05]  /*00f0*/  LEA.HI.X R55, R2, c[0x0][0x164], R0, 0x1, P0 ;  /* 0x0000590002377a11 */ /* 0x000fca00000f0c00 */
[----:B------:R-:W2:Y:S01]  /*0100*/  @!P6 LDG.E.128.CONSTANT R20, [R54.64] ;  /* 0x000000043614e981 */ /* 0x000ea2000c1e9d00 */
[C---:B------:R-:W-:Y:S02]  /*0110*/  IADD3 R0, P3, R148.reuse, 0x7, RZ ;  /* 0x0000000794007810 */ /* 0x040fe40007f7e0ff */
[----:B------:R-:W-:Y:S01]  /*0120*/  IADD3 R24, P0, R148, 0x15, RZ ;  /* 0x0000001594187810 */ /* 0x000fe20007f1e0ff */
[----:B------:R-:W0:Y:S01]  /*0130*/  S2R R2, SR_CTAID.X ;  /* 0x0000000000027919 */ /* 0x000e220000002500 */
[----:B------:R-:W-:Y:S01]  /*0140*/  ISETP.GT.U32.AND P2, PT, R0, 0x1f, PT ;  /* 0x0000001f0000780c */ /* 0x000fe20003f44070 */
[----:B------:R-:W-:Y:S01]  /*0150*/  IMAD R0, R148, 0x4, R3 ;  /* 0x0000000494007824 */ /* 0x000fe200078e0203 */
[----:B------:R-:W-:Y:S01]  /*0160*/  ISETP.GT.U32.AND P5, PT, R24, 0x1f, PT ;  /* 0x0000001f1800780c */ /* 0x000fe20003fa4070 */
[----:B------:R-:W-:Y:S01]  /*0170*/  IMAD.X R25, RZ, RZ, RZ, P0 ;  /* 0x000000ffff197224 */ /* 0x000fe200000e06ff */
[----:B------:R-:W-:Y:S01]  /*0180*/  LOP3.LUT R205, R205, 0xffffffdf, RZ, 0xc0, !PT ;  /* 0xffffffdfcdcd7812 */ /* 0x000fe200078ec0ff */
[----:B------:R-:W-:-:S04]  /*0190*/  IMAD R0, R0, 0x48, R204 ;  /* 0x0000004800007824 */ /* 0x000fc800078e02cc */
[----:B------:R-:W-:Y:S02]  /*01a0*/  IMAD.SHL.U32 R0, R0, 0x2, RZ ;  /* 0x0000000200007824 */ /* 0x000fe400078e00ff */
[----:B0-----:R-:W-:-:S04]  /*01b0*/  IMAD.WIDE.U32 R224, R2, 0x230000, R224 ;  /* 0x0023000002e07825 */ /* 0x001fc800078e00e0 */
[----:B------:R-:W-:Y:S01]  /*01c0*/  IMAD.WIDE.U32 R26, R2, 0xe0, RZ ;  /* 0x000000e0021a7825 */ /* 0x000fe200078e00ff */
[----:B------:R-:W-:-:S03]  /*01d0*/  IADD3 R2, P1, R148, 0xe, RZ ;  /* 0x0000000e94027810 */ /* 0x000fc60007f3e0ff */
[----:B------:R-:W-:Y:S01]  /*01e0*/  IMAD.WIDE.U32 R224, R3, 0x2800, R224 ;  /* 0x0000280003e07825 */ /* 0x000fe200078e00e0 */
[----:B------:R-:W-:-:S03]  /*01f0*/  ISETP.GT.U32.AND P4, PT, R2, 0x1f, PT ;  /* 0x0000001f0200780c */ /* 0x000fc60003f84070 */
[----:B------:R-:W-:Y:S02]  /*0200*/  IMAD.X R2, RZ, RZ, RZ, P3 ;  /* 0x000000ffff027224 */ /* 0x000fe400018e06ff */
[----:B------:R-:W-:Y:S01]  /*0210*/  IMAD.X R24, RZ, RZ, RZ, P1 ;  /* 0x000000ffff187224 */ /* 0x000fe200008e06ff */
[----:B------:R-:W-:Y:S01]  /*0220*/  ISETP.GT.U32.AND.EX P1, PT, R25, RZ, PT, P5 ;  /* 0x000000ff1900720c */ /* 0x000fe20003f24150 */
[----:B------:R-:W-:Y:S01]  /*0230*/  IMAD.WIDE.U32 R26, R148, 0x4, R26 ;  /* 0x00000004941a7825 */ /* 0x000fe200078e001a */
[----:B------:R-:W-:Y:S02]  /*0240*/  ISETP.GT.U32.AND.EX P3, PT, R2, RZ, PT, P2 ;  /* 0x000000ff0200720c */ /* 0x000fe40003f64120 */
[----:B------:R-:W-:Y:S02]  /*0250*/  ISETP.GT.U32.AND.EX P2, PT, R24, RZ, PT, P4 ;  /* 0x000000ff1800720c */ /* 0x000fe40003f44140 */
[----:B------:R-:W-:-:S04]  /*0260*/  IADD3 R3, P0, R3, R26, RZ ;  /* 0x0000001a03037210 */ /* 0x000fc80007f1e0ff */
[----:B------:R-:W-:Y:S01]  /*0270*/  ISETP.GE.U32.AND P4, PT, R3, c[0x0][0x180], PT ;  /* 0x0000600003007a0c */ /* 0x000fe20003f86070 */
[----:B------:R-:W-:-:S04]  /*0280*/  IMAD.X R2, RZ, RZ, R27, P0 ;  /* 0x000000ffff027224 */ /* 0x000fc800000e061b */
[----:B------:R-:W-:-:S04]  /*0290*/  @P3 LOP3.LUT R205, R205, 0x20, RZ, 0xfc, !PT ;  /* 0x00000020cdcd3812 */ /* 0x000fc800078efcff */
[----:B------:R-:W-:-:S04]  /*02a0*/  LOP3.LUT R205, R205, 0xffffffef, RZ, 0xc0, !PT ;  /* 0xffffffefcdcd7812 */ /* 0x000fc800078ec0ff */
[----:B------:R-:W-:-:S04]  /*02b0*/  @P2 LOP3.LUT R205, R205, 0x10, RZ, 0xfc, !PT ;  /* 0x00000010cdcd2812 */ /* 0x000fc800078efcff */
[----:B------:R-:W-:-:S04]  /*02c0*/  LOP3.LUT R205, R205, 0xfffffff7, RZ, 0xc0, !PT ;  /* 0xfffffff7cdcd7812 */ /* 0x000fc800078ec0ff */
[----:B------:R-:W-:Y:S02]  /*02d0*/  @P1 LOP3.LUT R205, R205, 0x8, RZ, 0xfc, !PT ;  /* 0x00000008cdcd1812 */ /* 0x000fe400078efcff */
[----:B------:R-:W-:Y:S02]  /*02e0*/  IADD3 R25, P1, R3, 0x54, RZ ;  /* 0x0000005403197810 */ /* 0x000fe40007f3e0ff */
[----:B------:R-:W-:Y:S02]  /*02f0*/  LOP3.LUT R205, R205, 0xfffffffd, RZ, 0xc0, !PT ;  /* 0xfffffffdcdcd7812 */ /* 0x000fe400078ec0ff */
[----:B------:R-:W-:Y:S01]  /*0300*/  ISETP.GE.U32.AND P5, PT, R25, c[0x0][0x180], PT ;  /* 0x0000600019007a0c */ /* 0x000fe20003fa6070 */
[----:B------:R-:W-:Y:S01]  /*0310*/  IMAD.X R24, RZ, RZ, R2, P1 ;  /* 0x000000ffff187224 */ /* 0x000fe200008e0602 */
[----:B------:R-:W-:-:S04]  /*0320*/  IADD3 R32, P1, R3, 0xc4, RZ ;  /* 0x000000c403207810 */ /* 0x000fc80007f3e0ff */
[----:B------:R-:W-:-:S13]  /*0330*/  ISETP.GE.AND.EX P5, PT, R24, c[0x0][0x184], PT, P5 ;  /* 0x0000610018007a0c */ /* 0x000fda0003fa6350 */
[----:B------:R-:W-:-:S05]  /*0340*/  @P5 PRMT R36, RZ, 0x1054, RZ ;  /* 0x00001054ff245816 */ /* 0x000fca00000000ff */
[--C-:B------:R-:W-:Y:S02]  /*0350*/  @P5 IMAD.MOV.U32 R39, RZ, RZ, R36.reuse ;  /* 0x000000ffff275224 */ /* 0x100fe400078e0024 */
[--C-:B------:R-:W-:Y:S02]  /*0360*/  @P5 IMAD.MOV.U32 R38, RZ, RZ, R36.reuse ;  /* 0x000000ffff265224 */ /* 0x100fe400078e0024 */
[----:B------:R-:W-:Y:S01]  /*0370*/  @P5 IMAD.MOV.U32 R37, RZ, RZ, R36 ;  /* 0x000000ffff255224 */ /* 0x000fe200078e0024 */
[----:B--2---:R0:W-:Y:S01]  /*0380*/  @!P6 STS.128 [R0], R20 ;  /* 0x000000140000e388 */ /* 0x0041e20000000c00 */
[----:B------:R-:W-:Y:S02]  /*0390*/  @!P6 IMAD.MOV.U32 R168, RZ, RZ, R20 ;  /* 0x000000ffffa8e224 */ /* 0x000fe400078e0014 */
[----:B------:R-:W-:Y:S02]  /*03a0*/  @!P6 IMAD.MOV.U32 R169, RZ, RZ, R21 ;  /* 0x000000ffffa9e224 */ /* 0x000fe400078e0015 */
[----:B------:R-:W-:-:S02]  /*03b0*/  @!P6 IMAD.MOV.U32 R171, RZ, RZ, R23 ;  /* 0x000000ffffabe224 */ /* 0x000fc400078e0017 */
[----:B------:R-:W-:Y:S01]  /*03c0*/  @!P6 IMAD.MOV.U32 R170, RZ, RZ, R22 ;  /* 0x000000ffffaae224 */ /* 0x000fe200078e0016 */
[----:B0-----:R-:W-:Y:S02]  /*03d0*/  LOP3.LUT R20, R224, R204, RZ, 0xfc, !PT ;  /* 0x000000cce0147212 */ /* 0x001fe400078efcff */
[C---:B------:R-:W-:Y:S02]  /*03e0*/  IADD3 R21, P2, R3.reuse, 0x1c, RZ ;  /* 0x0000001c03157810 */ /* 0x040fe40007f5e0ff */
[C---:B------:R-:W-:Y:S02]  /*03f0*/  LEA R58, P0, R20.reuse, c[0x0][0x170], 0x1 ;  /* 0x00005c00143a7a11 */ /* 0x040fe400078008ff */
[C---:B------:R-:W-:Y:S02]  /*0400*/  IADD3 R23, P3, R3.reuse, 0x38, RZ ;  /* 0x0000003803177810 */ /* 0x040fe40007f7e0ff */
[----:B------:R-:W-:Y:S01]  /*0410*/  LEA.HI.X R59, R20, c[0x0][0x174], R225, 0x1, P0 ;  /* 0x00005d00143b7a11 */ /* 0x000fe200000f0ce1 */
[--C-:B------:R-:W-:Y:S01]  /*0420*/  IMAD.X R20, RZ, RZ, R2.reuse, P2 ;  /* 0x000000ffff147224 */ /* 0x100fe200010e0602 */
[C---:B------:R-:W-:Y:S01]  /*0430*/  IADD3 R29, P2, R3.reuse, 0xa8, RZ ;  /* 0x000000a8031d7810 */ /* 0x040fe20007f5e0ff */
[--C-:B------:R-:W-:Y:S01]  /*0440*/  IMAD.X R22, RZ, RZ, R2.reuse, P3 ;  /* 0x000000ffff167224 */ /* 0x100fe200018e0602 */
[C---:B------:R-:W-:Y:S01]  /*0450*/  IADD3 R27, P0, R3.reuse, 0x70, RZ ;  /* 0x00000070031b7810 */ /* 0x040fe20007f1e0ff */
[----:B------:R-:W2:Y:S01]  /*0460*/  @!P5 LDG.E.128.CONSTANT R36, [R58.64+0x1a4000] ;  /* 0x1a4000043a24d981 */ /* 0x000ea2000c1e9d00 */
[----:B------:R-:W-:Y:S01]  /*0470*/  IADD3 R28, P3, R3, 0x8c, RZ ;  /* 0x0000008c031c7810 */ /* 0x000fe20007f7e0ff */
[--C-:B------:R-:W-:Y:S01]  /*0480*/  IMAD.X R31, RZ, RZ, R2.reuse, P2 ;  /* 0x000000ffff1f7224 */ /* 0x100fe200010e0602 */
[----:B------:R-:W-:Y:S01]  /*0490*/  ISETP.GE.U32.AND P2, PT, R21, c[0x0][0x180], PT ;  /* 0x0000600015007a0c */ /* 0x000fe20003f46070 */
[--C-:B------:R-:W-:Y:S01]  /*04a0*/  IMAD.X R21, RZ, RZ, R2.reuse, P1 ;  /* 0x000000ffff157224 */ /* 0x100fe200008e0602 */
[----:B------:R-:W-:Y:S01]  /*04b0*/  ISETP.GE.AND.EX P1, PT, R2, c[0x0][0x184], PT, P4 ;  /* 0x0000610002007a0c */ /* 0x000fe20003f26340 */
[--C-:B------:R-:W-:Y:S01]  /*04c0*/  IMAD.X R26, RZ, RZ, R2.reuse, P0 ;  /* 0x000000ffff1a7224 */ /* 0x100fe200000e0602 */
[----:B------:R-:W-:Y:S01]  /*04d0*/  IADD3 R3, P0, R148, 0x1c, RZ ;  /* 0x0000001c94037810 */ /* 0x000fe20007f1e0ff */
[----:B------:R-:W-:Y:S01]  /*04e0*/  IMAD.X R30, RZ, RZ, R2, P3 ;  /* 0x000000ffff1e7224 */ /* 0x000fe200018e0602 */
[----:B------:R-:W-:-:S02]  /*04f0*/  ISETP.GE.U32.AND P6, PT, R23, c[0x0][0x180], PT ;  /* 0x0000600017007a0c */ /* 0x000fc40003fc6070 */
[----:B------:R-:W-:Y:S01]  /*0500*/  ISETP.GE.U32.AND P4, PT, R27, c[0x0][0x180], PT ;  /* 0x000060001b007a0c */ /* 0x000fe20003f86070 */
[----:B------:R-:W-:Y:S01]  /*0510*/  IMAD.X R23, RZ, RZ, RZ, P0 ;  /* 0x000000ffff177224 */ /* 0x000fe200000e06ff */
[----:B------:R-:W-:Y:S02]  /*0520*/  ISETP.GE.AND.EX P0, PT, R20, c[0x0][0x184], PT, P2 ;  /* 0x0000610014007a0c */ /* 0x000fe40003f06320 */
[----:B------:R-:W-:Y:S02]  /*0530*/  ISETP.GE.AND.EX P6, PT, R22, c[0x0][0x184], PT, P6 ;  /* 0x0000610016007a0c */ /* 0x000fe40003fc6360 */
[----:B------:R-:W-:Y:S02]  /*0540*/  ISETP.GE.U32.AND P3, PT, R28, c[0x0][0x180], PT ;  /* 0x000060001c007a0c */ /* 0x000fe40003f66070 */
[----:B------:R-:W-:Y:S02]  /*0550*/  @P1 LOP3.LUT R205, R205, 0x2, RZ, 0xfc, !PT ;  /* 0x00000002cdcd1812 */ /* 0x000fe400078efcff */
[----:B------:R-:W-:-:S02]  /*0560*/  P2R R2, PR, RZ, 0x40 ;  /* 0x00000040ff027803 */ /* 0x000fc40000000000 */
[----:B------:R-:W-:Y:S02]  /*0570*/  LOP3.LUT R205, R205, 0xfffffffe, RZ, 0xc0, !PT ;  /* 0xfffffffecdcd7812 */ /* 0x000fe400078ec0ff */
[----:B------:R-:W-:Y:S02]  /*0580*/  ISETP.GE.U32.AND P1, PT, R32, c[0x0][0x180], PT ;  /* 0x0000600020007a0c */ /* 0x000fe40003f26070 */
[----:B------:R-:W-:Y:S02]  /*0590*/  @P0 LOP3.LUT R205, R205, 0x1, RZ, 0xfc, !PT ;  /* 0x00000001cdcd0812 */ /* 0x000fe400078efcff */
[----:B------:R-:W-:Y:S02]  /*05a0*/  ISETP.GT.U32.AND P0, PT, R3, 0x1f, PT ;  /* 0x0000001f0300780c */ /* 0x000fe40003f04070 */
[----:B------:R-:W-:Y:S02]  /*05b0*/  LOP3.LUT P6, RZ, R205, 0x2, RZ, 0xc0, !PT ;  /* 0x00000002cdff7812 */ /* 0x000fe400078cc0ff */
[----:B------:R-:W-:-:S02]  /*05c0*/  ISETP.GT.U32.AND.EX P0, PT, R23, RZ, PT, P0 ;  /* 0x000000ff1700720c */ /* 0x000fc40003f04100 */
[----:B------:R-:W-:Y:S02]  /*05d0*/  LOP3.LUT R205, R205, 0xfffffffb, RZ, 0xc0, !PT ;  /* 0xfffffffbcdcd7812 */ /* 0x000fe400078ec0ff */
[----:B------:R-:W-:Y:S02]  /*05e0*/  ISETP.GE.AND.EX P1, PT, R21, c[0x0][0x184], PT, P1 ;  /* 0x0000610015007a0c */ /* 0x000fe40003f26310 */
[----:B------:R-:W-:Y:S02]  /*05f0*/  ISETP.GE.U32.AND P2, PT, R29, c[0x0][0x180], PT ;  /* 0x000060001d007a0c */ /* 0x000fe40003f46070 */
[----:B------:R-:W-:Y:S02]  /*0600*/  ISETP.GE.AND.EX P4, PT, R26, c[0x0][0x184], PT, P4 ;  /* 0x000061001a007a0c */ /* 0x000fe40003f86340 */
[----:B------:R-:W-:Y:S02]  /*0610*/  ISETP.GE.AND.EX P3, PT, R30, c[0x0][0x184], PT, P3 ;  /* 0x000061001e007a0c */ /* 0x000fe40003f66330 */
[----:B------:R-:W-:-:S02]  /*0620*/  @P6 PRMT R48, RZ, 0x1054, RZ ;  /* 0x00001054ff306816 */ /* 0x000fc400000000ff */
[----:B------:R-:W-:Y:S02]  /*0630*/  @P0 LOP3.LUT R205, R205, 0x4, RZ, 0xfc, !PT ;  /* 0x00000004cdcd0812 */ /* 0x000fe400078efcff */
[----:B------:R-:W-:Y:S01]  /*0640*/  ISETP.GE.AND.EX P2, PT, R31, c[0x0][0x184], PT, P2 ;  /* 0x000061001f007a0c */ /* 0x000fe20003f46320 */
[--C-:B------:R-:W-:Y:S01]  /*0650*/  @P6 IMAD.MOV.U32 R51, RZ, RZ, R48.reuse ;  /* 0x000000ffff336224 */ /* 0x100fe200078e0030 */
[----:B------:R-:W-:Y:S01]  /*0660*/  @P1 PRMT R20, RZ, 0x1054, RZ ;  /* 0x00001054ff141816 */ /* 0x000fe200000000ff */
[--C-:B------:R-:W-:Y:S02]  /*0670*/  @P6 IMAD.MOV.U32 R50, RZ, RZ, R48.reuse ;  /* 0x000000ffff326224 */ /* 0x100fe400078e0030 */
[----:B------:R-:W-:Y:S01]  /*0680*/  @P6 IMAD.MOV.U32 R49, RZ, RZ, R48 ;  /* 0x000000ffff316224 */ /* 0x000fe200078e0030 */
[----:B------:R-:W-:Y:S02]  /*0690*/  ISETP.NE.AND P6, PT, R2, RZ, PT ;  /* 0x000000ff0200720c */ /* 0x000fe40003fc5270 */
[----:B------:R-:W-:-:S02]  /*06a0*/  P2R R2, PR, RZ, 0x1 ;  /* 0x00000001ff027803 */ /* 0x000fc40000000000 */
[----:B------:R-:W-:Y:S02]  /*06b0*/  LOP3.LUT P0, RZ, R205, 0x1, RZ, 0xc0, !PT ;  /* 0x00000001cdff7812 */ /* 0x000fe4000780c0ff */
[----:B------:R-:W-:Y:S02]  /*06c0*/  @P4 PRMT R32, RZ, 0x1054, RZ ;  /* 0x00001054ff204816 */ /* 0x000fe400000000ff */
[----:B------:R-:W-:Y:S02]  /*06d0*/  P2R R3, PR, RZ, 0x1 ;  /* 0x00000001ff037803 */ /* 0x000fe40000000000 */
[----:B------:R-:W-:Y:S02]  /*06e0*/  @P3 PRMT R28, RZ, 0x1054, RZ ;  /* 0x00001054ff1c3816 */ /* 0x000fe400000000ff */
[----:B------:R-:W-:Y:S02]  /*06f0*/  @P2 PRMT R24, RZ, 0x1054, RZ ;  /* 0x00001054ff182816 */ /* 0x000fe400000000ff */
[----:B------:R-:W-:-:S03]  /*0700*/  @P6 PRMT R40, RZ, 0x1054, RZ ;  /* 0x00001054ff286816 */ /* 0x000fc600000000ff */
[----:B------:R-:W-:Y:S02]  /*0710*/  @P0 PRMT R44, RZ, 0x1054, RZ ;  /* 0x00001054ff2c0816 */ /* 0x000fe400000000ff */
[----:B------:R-:W-:-:S04]  /*0720*/  LOP3.LUT P0, RZ, R205, 0x2, RZ, 0xc0, !PT ;  /* 0x00000002cdff7812 */ /* 0x000fc8000780c0ff */
[----:B------:R-:W-:Y:S02]  /*0730*/  P2R R21, PR, RZ, 0x1 ;  /* 0x00000001ff157803 */ /* 0x000fe40000000000 */
[----:B------:R-:W-:-:S04]  /*0740*/  LOP3.LUT P0, RZ, R205, 0x10, RZ, 0xc0, !PT ;  /* 0x00000010cdff7812 */ /* 0x000fc8000780c0ff */
[----:B------:R-:W-:Y:S02]  /*0750*/  P2R R22, PR, RZ, 0x1 ;  /* 0x00000001ff167803 */ /* 0x000fe40000000000 */
[----:B------:R-:W-:-:S13]  /*0760*/  LOP3.LUT P0, RZ, R205, 0x20, RZ, 0xc0, !PT ;  /* 0x00000020cdff7812 */ /* 0x000fda000780c0ff */
[----:B------:R0:W3:Y:S01]  /*0770*/  @!P0 LDG.E.128.CONSTANT R16, [R54.64+0x8c000] ;  /* 0x08c0000436108981 */ /* 0x0000e2000c1e9d00 */
[----:B------:R-:W-:-:S13]  /*0780*/  ISETP.NE.AND P0, PT, R22, RZ, PT ;  /* 0x000000ff1600720c */ /* 0x000fda0003f05270 */
[----:B------:R0:W4:Y:S01]  /*0790*/  @!P0 LDG.E.128.CONSTANT R12, [R54.64+0x118000] ;  /* 0x11800004360c8981 */ /* 0x000122000c1e9d00 */
[----:B------:R-:W-:-:S13]  /*07a0*/  ISETP.NE.AND P0, PT, R21, RZ, PT ;  /* 0x000000ff1500720c */ /* 0x000fda0003f05270 */
[----:B------:R1:W4:Y:S01]  /*07b0*/  @!P0 LDG.E.128.CONSTANT R48, [R58.64] ;  /* 0x000000043a308981 */ /* 0x000322000c1e9d00 */
[----:B------:R-:W-:Y:S01]  /*07c0*/  ISETP.NE.AND P0, PT, R3, RZ, PT ;  /* 0x000000ff0300720c */ /* 0x000fe20003f05270 */
[--C-:B------:R-:W-:Y:S02]  /*07d0*/  @P6 IMAD.MOV.U32 R43, RZ, RZ, R40.reuse ;  /* 0x000000ffff2b6224 */ /* 0x100fe400078e0028 */
[--C-:B------:R-:W-:Y:S02]  /*07e0*/  @P6 IMAD.MOV.U32 R42, RZ, RZ, R40.reuse ;  /* 0x000000ffff2a6224 */ /* 0x100fe400078e0028 */
[----:B------:R-:W-:Y:S02]  /*07f0*/  @P6 IMAD.MOV.U32 R41, RZ, RZ, R40 ;  /* 0x000000ffff296224 */ /* 0x000fe400078e0028 */
[--C-:B------:R-:W-:Y:S02]  /*0800*/  @P4 IMAD.MOV.U32 R35, RZ, RZ, R32.reuse ;  /* 0x000000ffff234224 */ /* 0x100fe400078e0020 */
[----:B------:R-:W-:-:S02]  /*0810*/  @P4 IMAD.MOV.U32 R34, RZ, RZ, R32 ;  /* 0x000000ffff224224 */ /* 0x000fc400078e0020 */
[----:B------:R1:W4:Y:S01]  /*0820*/  @!P6 LDG.E.128.CONSTANT R40, [R58.64+0x118000] ;  /* 0x118000043a28e981 */ /* 0x000322000c1e9d00 */
[----:B------:R-:W-:Y:S02]  /*0830*/  @P4 IMAD.MOV.U32 R33, RZ, RZ, R32 ;  /* 0x000000ffff214224 */ /* 0x000fe400078e0020 */
[--C-:B------:R-:W-:Y:S02]  /*0840*/  @P0 IMAD.MOV.U32 R47, RZ, RZ, R44.reuse ;  /* 0x000000ffff2f0224 */ /* 0x100fe400078e002c */
[--C-:B------:R-:W-:Y:S02]  /*0850*/  @P0 IMAD.MOV.U32 R46, RZ, RZ, R44.reuse ;  /* 0x000000ffff2e0224 */ /* 0x100fe400078e002c */
[----:B------:R-:W-:Y:S01]  /*0860*/  @P0 IMAD.MOV.U32 R45, RZ, RZ, R44 ;  /* 0x000000ffff2d0224 */ /* 0x000fe200078e002c */
[----:B------:R1:W4:Y:S01]  /*0870*/  @!P4 LDG.E.128.CONSTANT R32, [R58.64+0x230000] ;  /* 0x230000043a20c981 */ /* 0x000322000c1e9d00 */
[--C-:B------:R-:W-:Y:S02]  /*0880*/  @P3 IMAD.MOV.U32 R31, RZ, RZ, R28.reuse ;  /* 0x000000ffff1f3224 */ /* 0x100fe400078e001c */
[----:B------:R-:W-:-:S02]  /*0890*/  @P3 IMAD.MOV.U32 R30, RZ, RZ, R28 ;  /* 0x000000ffff1e3224 */ /* 0x000fc400078e001c */
[----:B------:R1:W4:Y:S01]  /*08a0*/  @!P0 LDG.E.128.CONSTANT R44, [R58.64+0x8c000] ;  /* 0x08c000043a2c8981 */ /* 0x000322000c1e9d00 */
[----:B------:R-:W-:Y:S01]  /*08b0*/  ISETP.NE.AND P0, PT, R2, RZ, PT ;  /* 0x000000ff0200720c */ /* 0x000fe20003f05270 */
[----:B------:R-:W-:Y:S01]  /*08c0*/  @P3 IMAD.MOV.U32 R29, RZ, RZ, R28 ;  /* 0x000000ffff1d3224 */ /* 0x000fe200078e001c */
[----:B------:R-:W-:Y:S01]  /*08d0*/  P2R R2, PR, RZ, 0x40 ;  /* 0x00000040ff027803 */ /* 0x000fe20000000000 */
[--C-:B------:R-:W-:Y:S01]  /*08e0*/  @P2 IMAD.MOV.U32 R27, RZ, RZ, R24.reuse ;  /* 0x000000ffff1b2224 */ /* 0x100fe200078e0018 */
[----:B------:R-:W-:Y:S01]  /*08f0*/  LOP3.LUT P6, RZ, R205, 0x8, RZ, 0xc0, !PT ;  /* 0x00000008cdff7812 */ /* 0x000fe200078cc0ff */
[--C-:B------:R-:W-:Y:S02]  /*0900*/  @P2 IMAD.MOV.U32 R26, RZ, RZ, R24.reuse ;  /* 0x000000ffff1a2224 */ /* 0x100fe400078e0018 */
[----:B------:R-:W-:Y:S01]  /*0910*/  @P2 IMAD.MOV.U32 R25, RZ, RZ, R24 ;  /* 0x000000ffff192224 */ /* 0x000fe200078e0018 */
[----:B------:R1:W4:Y:S01]  /*0920*/  @!P3 LDG.E.128.CONSTANT R28, [R58.64+0x2bc000] ;  /* 0x2bc000043a1cb981 */ /* 0x000322000c1e9d00 */
[----:B------:R-:W-:-:S02]  /*0930*/  @P1 IMAD.MOV.U32 R23, RZ, RZ, R20 ;  /* 0x000000ffff171224 */ /* 0x000fc400078e0014 */
[--C-:B------:R-:W-:Y:S02]  /*0940*/  @P1 IMAD.MOV.U32 R22, RZ, RZ, R20.reuse ;  /* 0x000000ffff161224 */ /* 0x100fe400078e0014 */
[----:B------:R-:W-:Y:S01]  /*0950*/  @P1 IMAD.MOV.U32 R21, RZ, RZ, R20 ;  /* 0x000000ffff151224 */ /* 0x000fe200078e0014 */
[----:B------:R1:W4:Y:S04]  /*0960*/  @!P2 LDG.E.128.CONSTANT R24, [R58.64+0x348000] ;  /* 0x348000043a18a981 */ /* 0x000328000c1e9d00 */
[----:B------:R0:W4:Y:S04]  /*0970*/  @!P6 LDG.E.128.CONSTANT R8, [R54.64+0x1a4000] ;  /* 0x1a4000043608e981 */ /* 0x000128000c1e9d00 */
[----:B------:R1:W4:Y:S04]  /*0980*/  @!P1 LDG.E.128.CONSTANT R20, [R58.64+0x3d4000] ;  /* 0x3d4000043a149981 */ /* 0x000328000c1e9d00 */
[----:B------:R0:W4:Y:S01]  /*0990*/  @!P0 LDG.E.128.CONSTANT R4, [R54.64+0x230000] ;  /* 0x2300000436048981 */ /* 0x000122000c1e9d00 */
[----:B------:R-:W-:-:S02]  /*09a0*/  P2R R3, PR, RZ, 0x20 ;  /* 0x00000020ff037803 */ /* 0x000fc40000000000 */
[----:B------:R-:W-:-:S04]  /*09b0*/  LOP3.LUT P5, RZ, R205, 0x10, RZ, 0xc0, !PT ;  /* 0x00000010cdff7812 */ /* 0x000fc800078ac0ff */
[----:B------:R-:W-:Y:S02]  /*09c0*/  P2R R52, PR, RZ, 0x20 ;  /* 0x00000020ff347803 */ /* 0x000fe40000000000 */
[----:B------:R-:W-:Y:S01]  /*09d0*/  LOP3.LUT P5, RZ, R205, 0x20, RZ, 0xc0, !PT ;  /* 0x00000020cdff7812 */ /* 0x000fe200078ac0ff */
[----:B0-----:R-:W0:Y:S01]  /*09e0*/  S2R R55, SR_LANEID ;  /* 0x0000000000377919 */ /* 0x001e220000000000 */
[----:B------:R-:W-:-:S05]  /*09f0*/  IMAD R104, R148, 0x1200, RZ ;  /* 0x0000120094687824 */ /* 0x000fca00078e02ff */
[----:B------:R-:W-:Y:S02]  /*0a00*/  IADD3 R66, R104, 0x9000, RZ ;  /* 0x0000900068427810 */ /* 0x000fe40007ffe0ff */
[C---:B0-----:R-:W-:Y:S02]  /*0a10*/  LOP3.LUT R57, R55.reuse, 0xf, RZ, 0xc0, !PT ;  /* 0x0000000f37397812 */ /* 0x041fe400078ec0ff */
[----:B------:R-:W-:Y:S02]  /*0a20*/  SHF.R.U32.HI R53, RZ, 0x3, R55 ;  /* 0x00000003ff357819 */ /* 0x000fe40000011637 */
[----:B------:R-:W-:Y:S02]  /*0a30*/  SHF.R.U32.HI R54, RZ, 0x3, R57 ;  /* 0x00000003ff367819 */ /* 0x000fe40000011639 */
[----:B------:R-:W-:Y:S01]  /*0a40*/  LOP3.LUT R56, R55, 0x7, RZ, 0xc0, !PT ;  /* 0x0000000737387812 */ /* 0x000fe200078ec0ff */
[----:B------:R-:W-:Y:S02]  /*0a50*/  IMAD.SHL.U32 R53, R53, 0x8, RZ ;  /* 0x0000000835357824 */ /* 0x000fe400078e00ff */
[----:B------:R-:W-:Y:S01]  /*0a60*/  IMAD.SHL.U32 R54, R54, 0x8, RZ ;  /* 0x0000000836367824 */ /* 0x000fe200078e00ff */
[----:B------:R-:W-:-:S02]  /*0a70*/  SHF.R.U32.HI R55, RZ, 0x4, R55 ;  /* 0x00000004ff377819 */ /* 0x000fc40000011637 */
[----:B------:R-:W-:Y:S02]  /*0a80*/  LOP3.LUT R208, R57, 0x7, RZ, 0xc0, !PT ;  /* 0x0000000739d07812 */ /* 0x000fe400078ec0ff */
[----:B------:R-:W-:Y:S01]  /*0a90*/  LOP3.LUT R54, R54, 0x8, RZ, 0xe2, !PT ;  /* 0x0000000836367812 */ /* 0x000fe200078ee2ff */
[----:B------:R-:W-:Y:S01]  /*0aa0*/  IMAD.SHL.U32 R55, R55, 0x8, RZ ;  /* 0x0000000837377824 */ /* 0x000fe200078e00ff */
[----:B------:R-:W-:Y:S02]  /*0ab0*/  LOP3.LUT R53, R53, 0x8, R56, 0xe2, !PT ;  /* 0x0000000835357812 */ /* 0x000fe400078ee238 */
[C---:B------:R-:W-:Y:S02]  /*0ac0*/  IADD3 R100, R104.reuse, 0x9480, RZ ;  /* 0x0000948068647810 */ /* 0x040fe40007ffe0ff */
[----:B------:R-:W-:Y:S01]  /*0ad0*/  IADD3 R102, R104, 0x9900, RZ ;  /* 0x0000990068667810 */ /* 0x000fe20007ffe0ff */
[----:B------:R-:W-:Y:S01]  /*0ae0*/  IMAD R208, R208, 0x48, R54 ;  /* 0x00000048d0d07824 */ /* 0x000fe200078e0236 */
[----:B------:R-:W-:Y:S01]  /*0af0*/  IADD3 R104, R104, 0x9d80, RZ ;  /* 0x00009d8068687810 */ /* 0x000fe20007ffe0ff */
[----:B------:R-:W-:-:S02]  /*0b00*/  IMAD R207, R53, 0x48, R55 ;  /* 0x0000004835cf7824 */ /* 0x000fc400078e0237 */
[C---:B------:R-:W-:Y:S02]  /*0b10*/  IMAD.U32 R66, R208.reuse, 0x2, R66 ;  /* 0x00000002d0427824 */ /* 0x040fe400078e0042 */
[C---:B------:R-:W-:Y:S02]  /*0b20*/  IMAD.U32 R100, R208.reuse, 0x2, R100 ;  /* 0x00000002d0647824 */ /* 0x040fe400078e0064 */
[C---:B------:R-:W-:Y:S02]  /*0b30*/  IMAD.U32 R102, R208.reuse, 0x2, R102 ;  /* 0x00000002d0667824 */ /* 0x040fe400078e0066 */
[C---:B------:R-:W-:Y:S02]  /*0b40*/  IMAD.U32 R104, R208.reuse, 0x2, R104 ;  /* 0x00000002d0687824 */ /* 0x040fe400078e0068 */
[----:B------:R-:W-:Y:S01]  /*0b50*/  IMAD.SHL.U32 R207, R207, 0x2, RZ ;  /* 0x00000002cfcf7824 */ /* 0x000fe200078e00ff */
[----:B--2---:R-:W-:Y:S01]  /*0b60*/  STS.128 [R0+0xbf40], R36 ;  /* 0x00bf402400007388 */ /* 0x004fe20000000c00 */
[----:B------:R-:W-:Y:S01]  /*0b70*/  IMAD.MOV.U32 R147, RZ, RZ, RZ ;  /* 0x000000ffff937224 */ /* 0x000fe200078e00ff */
[----:B------:R-:W-:Y:S01]  /*0b80*/  CS2R R62, SRZ ;  /* 0x00000000003e7805 */ /* 0x000fe2000001ff00 */
[----:B------:R-:W-:Y:S01]  /*0b90*/  IMAD.MOV.U32 R206, RZ, RZ, RZ ;  /* 0x000000ffffce7224 */ /* 0x000fe200078e00ff */
[----:B-1----:R-:W-:Y:S01]  /*0ba0*/  CS2R R58, SRZ ;  /* 0x00000000003a7805 */ /* 0x002fe2000001ff00 */
[----:B------:R-:W-:Y:S01]  /*0bb0*/  IMAD.MOV.U32 R210, RZ, RZ, RZ ;  /* 0x000000ffffd27224 */ /* 0x000fe200078e00ff */
[----:B------:R-:W-:Y:S01]  /*0bc0*/  CS2R R54, SRZ ;  /* 0x0000000000367805 */ /* 0x000fe2000001ff00 */
[----:B------:R-:W-:Y:S01]  /*0bd0*/  CS2R R56, SRZ ;  /* 0x0000000000387805 */ /* 0x000fe2000001ff00 */
[----:B------:R-:W-:Y:S01]  /*0be0*/  CS2R R60, SRZ ;  /* 0x00000000003c7805 */ /* 0x000fe2000001ff00 */
[----:B------:R-:W-:Y:S01]  /*0bf0*/  CS2R R64, SRZ ;  /* 0x0000000000407805 */ /* 0x000fe2000001ff00 */
[----:B------:R-:W-:Y:S01]  /*0c00*/  IMAD.SHL.U32 R208, R208, 0x2, RZ ;  /* 0x00000002d0d07824 */ /* 0x000fe200078e00ff */
[----:B------:R-:W-:Y:S01]  /*0c10*/  ULDC.64 UR6, c[0x0][0x118] ;  /* 0x0000460000067ab9 */ /* 0x000fe20000000a00 */
[----:B---3--:R-:W-:Y:S01]  /*0c20*/  @!P5 STS.128 [R0+0xfc0], R16 ;  /* 0x000fc0100000d388 */ /* 0x008fe20000000c00 */
[----:B------:R-:W-:-:S02]  /*0c30*/  @!P5 IMAD.MOV.U32 R164, RZ, RZ, R16 ;  /* 0x000000ffffa4d224 */ /* 0x000fc400078e0010 */
[----:B------:R-:W-:Y:S02]  /*0c40*/  @!P5 IMAD.MOV.U32 R165, RZ, RZ, R17 ;  /* 0x000000ffffa5d224 */ /* 0x000fe400078e0011 */
[----:B------:R-:W-:Y:S02]  /*0c50*/  @!P5 IMAD.MOV.U32 R166, RZ, RZ, R18 ;  /* 0x000000ffffa6d224 */ /* 0x000fe400078e0012 */
[----:B------:R-:W-:Y:S01]  /*0c60*/  @!P5 IMAD.MOV.U32 R167, RZ, RZ, R19 ;  /* 0x000000ffffa7d224 */ /* 0x000fe200078e0013 */
[----:B------:R-:W-:-:S13]  /*0c70*/  ISETP.NE.AND P5, PT, R52, RZ, PT ;  /* 0x000000ff3400720c */ /* 0x000fda0003fa5270 */
[----:B----4-:R-:W-:Y:S04]  /*0c80*/  @!P5 STS.128 [R0+0x1f80], R12 ;  /* 0x001f800c0000d388 */ /* 0x010fe80000000c00 */
[----:B------:R0:W-:Y:S04]  /*0c90*/  STS.128 [R0+0x9000], R48 ;  /* 0x0090003000007388 */ /* 0x0001e80000000c00 */
[----:B------:R-:W-:Y:S04]  /*0ca0*/  STS.128 [R0+0xaf80], R40 ;  /* 0x00af802800007388 */ /* 0x000fe80000000c00 */
[----:B------:R-:W-:Y:S04]  /*0cb0*/  STS.128 [R0+0xcf00], R32 ;  /* 0x00cf002000007388 */ /* 0x000fe80000000c00 */
[----:B------:R1:W-:Y:S04]  /*0cc0*/  STS.128 [R0+0x9fc0], R44 ;  /* 0x009fc02c00007388 */ /* 0x0003e80000000c00 */
[----:B------:R2:W-:Y:S04]  /*0cd0*/  STS.128 [R0+0xdec0], R28 ;  /* 0x00dec01c00007388 */ /* 0x0005e80000000c00 */
[----:B------:R3:W-:Y:S04]  /*0ce0*/  STS.128 [R0+0xee80], R24 ;  /* 0x00ee801800007388 */ /* 0x0007e80000000c00 */
[----:B------:R-:W-:Y:S04]  /*0cf0*/  @!P6 STS.128 [R0+0x2f40], R8 ;  /* 0x002f40080000e388 */ /* 0x000fe80000000c00 */
[----:B------:R4:W-:Y:S04]  /*0d00*/  STS.128 [R0+0xfe40], R20 ;  /* 0x00fe401400007388 */ /* 0x0009e80000000c00 */
[----:B------:R0:W-:Y:S04]  /*0d10*/  @!P0 STS.128 [R0+0x3f00], R4 ;  /* 0x003f000400008388 */ /* 0x0001e80000000c00 */
[----:B------:R-:W-:Y:S06]  /*0d20*/  BAR.SYNC.DEFER_BLOCKING 0x0 ;  /* 0x0000000000007b1d */ /* 0x000fec0000010000 */
[----:B------:R-:W0:Y:S04]  /*0d30*/  LDSM.16.M88.2 R66, [R66] ;  /* 0x000000004242783b */ /* 0x000e280000000100 */
[----:B------:R-:W0:Y:S04]  /*0d40*/  LDSM.16.M88.2 R100, [R100] ;  /* 0x000000006464783b */ /* 0x000e280000000100 */
[----:B------:R-:W0:Y:S04]  /*0d50*/  LDSM.16.M88.2 R102, [R102] ;  /* 0x000000006666783b */ /* 0x000e280000000100 */
[----:B------:R-:W0:Y:S04]  /*0d60*/  LDSM.16.M88.2 R104, [R104] ;  /* 0x000000006868783b */ /* 0x000e280000000100 */
[----:B------:R0:W0:Y:S04]  /*0d70*/  LDSM.16.M88.4 R68, [R207] ;  /* 0x00000000cf44783b */ /* 0x0000280000000200 */
[----:B------:R0:W0:Y:S04]  /*0d80*/  LDSM.16.M88.4 R72, [R207+0x900] ;  /* 0x00090000cf48783b */ /* 0x0000280000000200 */
[----:B------:R0:W1:Y:S04]  /*0d90*/  LDSM.16.M88.4 R76, [R207+0x1200] ;  /* 0x00120000cf4c783b */ /* 0x0000680000000200 */
[----:B------:R0:W2:Y:S04]  /*0da0*/  LDSM.16.M88.4 R80, [R207+0x1b00] ;  /* 0x001b0000cf50783b */ /* 0x0000a80000000200 */
[----:B------:R0:W4:Y:S04]  /*0db0*/  LDSM.16.M88.4 R84, [R207+0x2400] ;  /* 0x00240000cf54783b */ /* 0x0001280000000200 */
[----:B------:R0:W4:Y:S04]  /*0dc0*/  LDSM.16.M88.4 R88, [R207+0x2d00] ;  /* 0x002d0000cf58783b */ /* 0x0001280000000200 */
[----:B------:R1:W4:Y:S04]  /*0dd0*/  LDSM.16.M88.4 R92, [R207+0x3600] ;  /* 0x00360000cf5c783b */ /* 0x0003280000000200 */
[----:B------:R2:W4:Y:S01]  /*0de0*/  LDSM.16.M88.4 R96, [R207+0x3f00] ;  /* 0x003f0000cf60783b */ /* 0x0005220000000200 */
[----:B------:R-:W-:-:S02]  /*0df0*/  @!P5 IMAD.MOV.U32 R160, RZ, RZ, R12 ;  /* 0x000000ffffa0d224 */ /* 0x000fc400078e000c */
[----:B------:R-:W-:Y:S02]  /*0e00*/  @!P5 IMAD.MOV.U32 R161, RZ, RZ, R13 ;  /* 0x000000ffffa1d224 */ /* 0x000fe400078e000d */
[----:B------:R-:W-:Y:S02]  /*0e10*/  @!P5 IMAD.MOV.U32 R162, RZ, RZ, R14 ;  /* 0x000000ffffa2d224 */ /* 0x000fe400078e000e */
[----:B------:R-:W-:Y:S01]  /*0e20*/  @!P5 IMAD.MOV.U32 R163, RZ, RZ, R15 ;  /* 0x000000ffffa3d224 */ /* 0x000fe200078e000f */
[----:B------:R-:W-:Y:S01]  /*0e30*/  ISETP.NE.AND P5, PT, R3, RZ, PT ;  /* 0x000000ff0300720c */ /* 0x000fe20003fa5270 */
[----:B------:R-:W-:Y:S02]  /*0e40*/  @!P6 IMAD.MOV.U32 R156, RZ, RZ, R8 ;  /* 0x000000ffff9ce224 */ /* 0x000fe400078e0008 */
[----:B------:R-:W-:Y:S02]  /*0e50*/  @!P6 IMAD.MOV.U32 R157, RZ, RZ, R9 ;  /* 0x000000ffff9de224 */ /* 0x000fe400078e0009 */
[----:B------:R-:W-:-:S02]  /*0e60*/  @!P6 IMAD.MOV.U32 R158, RZ, RZ, R10 ;  /* 0x000000ffff9ee224 */ /* 0x000fc400078e000a */
[----:B------:R-:W-:Y:S01]  /*0e70*/  @!P6 IMAD.MOV.U32 R159, RZ, RZ, R11 ;  /* 0x000000ffff9fe224 */ /* 0x000fe200078e000b */
[----:B------:R-:W-:Y:S01]  /*0e80*/  ISETP.NE.AND P6, PT, R2, RZ, PT ;  /* 0x000000ff0200720c */ /* 0x000fe20003fc5270 */
[----:B------:R-:W-:Y:S01]  /*0e90*/  @!P0 IMAD.MOV.U32 R152, RZ, RZ, R4 ;  /* 0x000000ffff988224 */ /* 0x000fe200078e0004 */
[----:B0-----:R-:W-:Y:S01]  /*0ea0*/  CS2R R50, SRZ ;  /* 0x0000000000327805 */ /* 0x001fe2000001ff00 */
[----:B------:R-:W-:Y:S01]  /*0eb0*/  @!P0 IMAD.MOV.U32 R153, RZ, RZ, R5 ;  /* 0x000000ffff998224 */ /* 0x000fe200078e0005 */
[----:B-1----:R-:W-:Y:S01]  /*0ec0*/  CS2R R46, SRZ ;  /* 0x00000000002e7805 */ /* 0x002fe2000001ff00 */
[----:B------:R-:W-:Y:S01]  /*0ed0*/  @!P0 IMAD.MOV.U32 R154, RZ, RZ, R6 ;  /* 0x000000ffff9a8224 */ /* 0x000fe200078e0006 */
[----:B------:R-:W-:Y:S01]  /*0ee0*/  CS2R R42, SRZ ;  /* 0x00000000002a7805 */ /* 0x000fe2000001ff00 */
[----:B------:R-:W-:Y:S01]  /*0ef0*/  @!P0 IMAD.MOV.U32 R155, RZ, RZ, R7 ;  /* 0x000000ffff9b8224 */ /* 0x000fe200078e0007 */
[----:B------:R-:W-:Y:S01]  /*0f00*/  CS2R R38, SRZ ;  /* 0x0000000000267805 */ /* 0x000fe2000001ff00 */
[----:B------:R-:W-:Y:S01]  /*0f10*/  CS2R R34, SRZ ;  /* 0x0000000000227805 */ /* 0x000fe2000001ff00 */
[----:B--2---:R-:W-:Y:S01]  /*0f20*/  CS2R R30, SRZ ;  /* 0x00000000001e7805 */ /* 0x004fe2000001ff00 */
[----:B---3--:R-:W-:Y:S01]  /*0f30*/  CS2R R26, SRZ ;  /* 0x00000000001a7805 */ /* 0x008fe2000001ff00 */
[----:B----4-:R-:W-:Y:S01]  /*0f40*/  CS2R R22, SRZ ;  /* 0x0000000000167805 */ /* 0x010fe2000001ff00 */
        /* <DEDUP_REMOVED lines=17> */
[----:B------:R-:W-:-:S02]  /*1060*/  CS2R R52, SRZ ;  /* 0x0000000000347805 */ /* 0x000fc4000001ff00 */
[----:B------:R-:W0:Y:S01]  /*1070*/  S2R R108, SR_LANEID ;  /* 0x00000000006c7919 */ /* 0x000e220000000000 */
[----:B------:R-:W-:Y:S01]  /*1080*/  P2R R111, PR, RZ, 0x8 ;  /* 0x00000008ff6f7803 */ /* 0x000fe20000000000 */
[----:B------:R-:W-:Y:S01]  /*1090*/  IMAD R149, R148, 0x900, RZ ;  /* 0x0000090094957824 */ /* 0x000fe200078e02ff */
[----:B------:R-:W-:Y:S01]  /*10a0*/  P2R R110, PR, RZ, 0x4 ;  /* 0x00000004ff6e7803 */ /* 0x000fe20000000000 */
[----:B------:R-:W1:Y:S01]  /*10b0*/  S2R R209, SR_TID.X ;  /* 0x0000000000d17919 */ /* 0x000e620000002100 */
[----:B------:R-:W-:-:S02]  /*10c0*/  P2R R109, PR, RZ, 0x2 ;  /* 0x00000002ff6d7803 */ /* 0x000fc40000000000 */
[C---:B------:R-:W-:Y:S02]  /*10d0*/  LOP3.LUT P3, RZ, R205.reuse, 0x20, RZ, 0xc0, !PT ;  /* 0x00000020cdff7812 */ /* 0x040fe4000786c0ff */
[C---:B------:R-:W-:Y:S02]  /*10e0*/  LOP3.LUT P2, RZ, R205.reuse, 0x10, RZ, 0xc0, !PT ;  /* 0x00000010cdff7812 */ /* 0x040fe4000784c0ff */
[C---:B------:R-:W-:Y:S02]  /*10f0*/  LOP3.LUT P1, RZ, R205.reuse, 0x8, RZ, 0xc0, !PT ;  /* 0x00000008cdff7812 */ /* 0x040fe4000782c0ff */
[----:B------:R-:W-:Y:S02]  /*1100*/  @!P0 LOP3.LUT R212, R222, R204, RZ, 0xfc, !PT ;  /* 0x000000ccded48212 */ /* 0x000fe400078efcff */
[----:B------:R-:W-:Y:S02]  /*1110*/  ISETP.GT.U32.AND P0, PT, R148, 0x1f, PT ;  /* 0x0000001f9400780c */ /* 0x000fe40003f04070 */
[----:B------:R-:W-:-:S02]  /*1120*/  LOP3.LUT R205, R205, 0xffffffbf, RZ, 0xc0, !PT ;  /* 0xffffffbfcdcd7812 */ /* 0x000fc400078ec0ff */
[-C--:B------:R-:W-:Y:S02]  /*1130*/  LOP3.LUT R211, R224, R204.reuse, RZ, 0xfc, !PT ;  /* 0x000000cce0d37212 */ /* 0x080fe400078efcff */
[CC--:B------:R-:W-:Y:S02]  /*1140*/  @!P3 LOP3.LUT R215, R222.reuse, R204.reuse, RZ, 0xfc, !PT ;  /* 0x000000ccded7b212 */ /* 0x0c0fe400078efcff */
[----:B------:R-:W-:Y:S02]  /*1150*/  @!P2 LOP3.LUT R214, R222, R204, RZ, 0xfc, !PT ;  /* 0x000000ccded6a212 */ /* 0x000fe400078efcff */
[----:B0-----:R-:W-:Y:S02]  /*1160*/  LOP3.LUT R107, R108, 0xf, RZ, 0xc0, !PT ;  /* 0x0000000f6c6b7812 */ /* 0x001fe400078ec0ff */
[----:B------:R-:W-:Y:S02]  /*1170*/  SHF.R.U32.HI R0, RZ, 0x3, R108 ;  /* 0x00000003ff007819 */ /* 0x000fe4000001166c */
[----:B------:R-:W-:-:S02]  /*1180*/  SHF.R.U32.HI R106, RZ, 0x3, R107 ;  /* 0x00000003ff6a7819 */ /* 0x000fc4000001166b */
[----:B------:R-:W-:Y:S01]  /*1190*/  LOP3.LUT R112, R108, 0x7, RZ, 0xc0, !PT ;  /* 0x000000076c707812 */ /* 0x000fe200078ec0ff */
[----:B------:R-:W-:Y:S01]  /*11a0*/  IMAD.SHL.U32 R0, R0, 0x8, RZ ;  /* 0x0000000800007824 */ /* 0x000fe200078e00ff */
[----:B------:R-:W-:Y:S01]  /*11b0*/  SHF.R.U32.HI R108, RZ, 0x4, R108 ;  /* 0x00000004ff6c7819 */ /* 0x000fe2000001166c */
[----:B------:R-:W-:Y:S01]  /*11c0*/  IMAD.SHL.U32 R106, R106, 0x8, RZ ;  /* 0x000000086a6a7824 */ /* 0x000fe200078e00ff */
[----:B-1----:R-:W-:Y:S02]  /*11d0*/  SHF.R.U32.HI R209, RZ, 0x3, R209 ;  /* 0x00000003ffd17819 */ /* 0x002fe400000116d1 */
[----:B------:R-:W-:Y:S01]  /*11e0*/  LOP3.LUT R0, R0, 0x8, R112, 0xe2, !PT ;  /* 0x0000000800007812 */ /* 0x000fe200078ee270 */
[----:B------:R-:W-:Y:S01]  /*11f0*/  IMAD R112, R148, 0x120, RZ ;  /* 0x0000012094707824 */ /* 0x000fe200078e02ff */
[----:B------:R-:W-:Y:S01]  /*1200*/  LOP3.LUT R107, R107, 0x7, RZ, 0xc0, !PT ;  /* 0x000000076b6b7812 */ /* 0x000fe200078ec0ff */
[----:B------:R-:W-:Y:S01]  /*1210*/  IMAD.SHL.U32 R108, R108, 0x8, RZ ;  /* 0x000000086c6c7824 */ /* 0x000fe200078e00ff */
[----:B------:R-:W-:Y:S01]  /*1220*/  LOP3.LUT R106, R106, 0x8, RZ, 0xe2, !PT ;  /* 0x000000086a6a7812 */ /* 0x000fe200078ee2ff */
[----:B------:R-:W-:Y:S01]  /*1230*/  IMAD R209, R209, 0x48, R112 ;  /* 0x00000048d1d17824 */ /* 0x000fe200078e0270 */
[----:B------:R-:W-:Y:S01]  /*1240*/  @!P1 LOP3.LUT R213, R222, R204, RZ, 0xfc, !PT ;  /* 0x000000ccded59212 */ /* 0x000fe200078efcff */
[----:B------:R-:W-:Y:S01]  /*1250*/  IMAD R0, R0, 0x48, R108 ;  /* 0x0000004800007824 */ /* 0x000fe200078e026c */
[----:B------:R-:W-:Y:S01]  /*1260*/  ISETP.NE.AND P3, PT, R111, RZ, PT ;  /* 0x000000ff6f00720c */ /* 0x000fe20003f65270 */
[----:B------:R-:W-:Y:S01]  /*1270*/  IMAD R146, R107, 0x48, R106 ;  /* 0x000000486b927824 */ /* 0x000fe200078e026a */
[----:B------:R-:W-:-:S02]  /*1280*/  ISETP.NE.AND P2, PT, R110, RZ, PT ;  /* 0x000000ff6e00720c */ /* 0x000fc40003f45270 */
[----:B------:R-:W-:Y:S02]  /*1290*/  ISETP.NE.AND P1, PT, R109, RZ, PT ;  /* 0x000000ff6d00720c */ /* 0x000fe40003f25270 */
[----:B------:R-:W-:Y:S02]  /*12a0*/  @P0 LOP3.LUT R205, R205, 0x40, RZ, 0xfc, !PT ;  /* 0x00000040cdcd0812 */ /* 0x000fe400078efcff */
[----:B------:R-:W-:-:S02]  /*12b0*/  @!P0 LOP3.LUT R216, R222, R204, RZ, 0xfc, !PT ;  /* 0x000000ccded88212 */ /* 0x000fc400078efcff */
.L_x_12:
[-C--:B-1---5:R-:W5:Y:S01]  /*12c0*/  HMMA.16816.F16 R64, R68, R66.reuse, R64 ;  /* 0x000000424440723c */ /* 0x0a2f620000000840 */
[----:B------:R-:W-:Y:S03]  /*12d0*/  P2R R115, PR, RZ, 0x4 ;  /* 0x00000004ff737803 */ /* 0x000fe60000000000 */
[----:B------:R-:W-:Y:S01]  /*12e0*/  LOP3.LUT P2, RZ, R205, 0x2, RZ, 0xc0, !PT ;  /* 0x00000002cdff7812 */ /* 0x000fe2000784c0ff */
[----:B------:R-:W-:Y:S01]  /*12f0*/  IMAD.SHL.U32 R109, R147, 0x40, RZ ;  /* 0x00000040936d7824 */ /* 0x000fe200078e00ff */
[----:B------:R-:W-:Y:S02]  /*1300*/  P2R R114, PR, RZ, 0x2 ;  /* 0x00000002ff727803 */ /* 0x000fe40000000000 */
[-C--:B------:R-:W5:Y:S01]  /*1310*/  HMMA.16816.F16 R62, R72, R66.reuse, R62 ;  /* 0x00000042483e723c */ /* 0x080f62000000083e */
[----:B------:R-:W-:Y:S02]  /*1320*/  @P5 PRMT R188, RZ, 0x1054, RZ ;  /* 0x00001054ffbc5816 */ /* 0x000fe400000000ff */
[----:B------:R-:W-:Y:S02]  /*1330*/  LOP3.LUT P1, RZ, R205, 0x1, RZ, 0xc0, !PT ;  /* 0x00000001cdff7812 */ /* 0x000fe4000782c0ff */
[----:B------:R-:W-:Y:S01]  /*1340*/  SHF.L.U64.HI R110, R147, 0x6, R206 ;  /* 0x00000006936e7819 */ /* 0x000fe200000102ce */
[--C-:B------:R-:W-:Y:S01]  /*1350*/  @P5 IMAD.MOV.U32 R191, RZ, RZ, R188.reuse ;  /* 0x000000ffffbf5224 */ /* 0x100fe200078e00bc */
[----:B------:R-:W-:Y:S01]  /*1360*/  @P3 PRMT R180, RZ, 0x1054, RZ ;  /* 0x00001054ffb43816 */ /* 0x000fe200000000ff */
[-C--:B------:R-:W5:Y:S01]  /*1370*/  HMMA.16816.F16 R60, R76, R66.reuse, R60 ;  /* 0x000000424c3c723c */ /* 0x080f62000000083c */
[----:B------:R-:W-:Y:S03]  /*1380*/  @P4 PRMT R184, RZ, 0x1054, RZ ;  /* 0x00001054ffb84816 */ /* 0x000fe600000000ff */
[-C--:B------:R-:W-:Y:S01]  /*1390*/  @!P2 IADD3 R113, P0, R109, R211.reuse, RZ ;  /* 0x000000d36d71a210 */ /* 0x080fe20007f1e0ff */
[--C-:B------:R-:W-:Y:S01]  /*13a0*/  @P5 IMAD.MOV.U32 R190, RZ, RZ, R188.reuse ;  /* 0x000000ffffbe5224 */ /* 0x100fe200078e00bc */
[----:B------:R-:W-:Y:S01]  /*13b0*/  P2R R218, PR, RZ, 0x20 ;  /* 0x00000020ffda7803 */ /* 0x000fe20000000000 */
[----:B------:R-:W-:Y:S01]  /*13c0*/  @P5 IMAD.MOV.U32 R189, RZ, RZ, R188 ;  /* 0x000000ffffbd5224 */ /* 0x000fe200078e00bc */
[-C--:B------:R-:W5:Y:S01]  /*13d0*/  HMMA.16816.F16 R58, R80, R66.reuse, R58 ;  /* 0x00000042503a723c */ /* 0x080f62000000083a */
[----:B------:R-:W-:Y:S03]  /*13e0*/  P2R R220, PR, RZ, 0x8 ;  /* 0x00000008ffdc7803 */ /* 0x000fe60000000000 */
[----:B------:R-:W-:Y:S01]  /*13f0*/  @!P2 IMAD.X R112, R225, 0x1, R110, P0 ;  /* 0x00000001e170a824 */ /* 0x000fe200000e066e */
[-C--:B------:R-:W-:Y:S01]  /*1400*/  @!P1 IADD3 R111, P0, R109, R211.reuse, RZ ;  /* 0x000000d36d6f9210 */ /* 0x080fe20007f1e0ff */
[----:B------:R-:W-:Y:S01]  /*1410*/  @P3 IMAD.MOV.U32 R183, RZ, RZ, R180 ;  /* 0x000000ffffb73224 */ /* 0x000fe200078e00b4 */
[----:B------:R-:W-:Y:S01]  /*1420*/  P2R R219, PR, RZ, 0x10 ;  /* 0x00000010ffdb7803 */ /* 0x000fe20000000000 */
[-C--:B------:R-:W5:Y:S04]  /*1430*/  HMMA.16816.F16 R56, R84, R66.reuse, R56 ;  /* 0x000000425438723c */ /* 0x080f680000000838 */
[----:B------:R-:W-:Y:S01]  /*1440*/  @!P1 IMAD.X R108, R225, 0x1, R110, P0 ;  /* 0x00000001e16c9824 */ /* 0x000fe200000e066e */
[-C--:B------:R-:W-:Y:S01]  /*1450*/  @!P6 IADD3 R107, P0, R109, R211.reuse, RZ ;  /* 0x000000d36d6be210 */ /* 0x080fe20007f1e0ff */
[----:B------:R-:W-:Y:S01]  /*1460*/  @P3 IMAD.MOV.U32 R182, RZ, RZ, R180 ;  /* 0x000000ffffb63224 */ /* 0x000fe200078e00b4 */
[----:B------:R-:W-:Y:S01]  /*1470*/  IADD3 R210, R210, 0x1, RZ ;  /* 0x00000001d2d27810 */ /* 0x000fe20007ffe0ff */
[-C--:B------:R-:W5:Y:S04]  /*1480*/  HMMA.16816.F16 R54, R88, R66.reuse, R54 ;  /* 0x000000425836723c */ /* 0x080f680000000836 */
[----:B------:R-:W-:Y:S01]  /*1490*/  @!P6 IMAD.X R106, R225, 0x1, R110, P0 ;  /* 0x00000001e16ae824 */ /* 0x000fe200000e066e */
[C---:B------:R-:W-:Y:S01]  /*14a0*/  @!P2 LEA R128, P0, R113.reuse, c[0x0][0x170], 0x1 ;  /* 0x00005c007180aa11 */ /* 0x040fe200078008ff */
[----:B------:R-:W-:Y:S02]  /*14b0*/  @P3 IMAD.MOV.U32 R181, RZ, RZ, R180 ;  /* 0x000000ffffb53224 */ /* 0x000fe400078e00b4 */
[-C--:B------:R-:W5:Y:S04]  /*14c0*/  HMMA.16816.F16 R52, R92, R66.reuse, R52 ;  /* 0x000000425c34723c */ /* 0x080f680000000834 */
[----:B------:R-:W-:Y:S01]  /*14d0*/  @!P2 LEA.HI.X R129, R113, c[0x0][0x174], R112, 0x1, P0 ;  /* 0x00005d007181aa11 */ /* 0x000fe200000f0c70 */
[--C-:B------:R-:W-:Y:S01]  /*14e0*/  @P4 IMAD.MOV.U32 R187, RZ, RZ, R184.reuse ;  /* 0x000000ffffbb4224 */ /* 0x100fe200078e00b8 */
[----:B------:R-:W-:Y:S01]  /*14f0*/  @!P1 LEA R126, P0, R111, c[0x0][0x170], 0x1 ;  /* 0x00005c006f7e9a11 */ /* 0x000fe200078008ff */
[--C-:B------:R-:W-:Y:S01]  /*1500*/  @P4 IMAD.MOV.U32 R186, RZ, RZ, R184.reuse ;  /* 0x000000ffffba4224 */ /* 0x100fe200078e00b8 */
[----:B------:R-:W5:Y:S03]  /*1510*/  HMMA.16816.F16 R50, R96, R66, R50 ;  /* 0x000000426032723c */ /* 0x000f660000000832 */
[----:B------:R-:W-:Y:S01]  /*1520*/  ISETP.NE.AND P2, PT, R115, RZ, PT ;  /* 0x000000ff7300720c */ /* 0x000fe20003f45270 */
[----:B------:R-:W-:Y:S01]  /*1530*/  @P4 IMAD.MOV.U32 R185, RZ, RZ, R184 ;  /* 0x000000ffffb94224 */ /* 0x000fe200078e00b8 */
[----:B------:R-:W-:Y:S02]  /*1540*/  @!P1 LEA.HI.X R127, R111, c[0x0][0x174], R108, 0x1, P0 ;  /* 0x00005d006f7f9a11 */ /* 0x000fe400000f0c6c */
[C---:B------:R-:W-:Y:S01]  /*1550*/  @!P6 LEA R132, P0, R107.reuse, c[0x0][0x170], 0x1 ;  /* 0x00005c006b84ea11 */ /* 0x040fe200078008ff */
[-C--:B------:R-:W5:Y:S04]  /*1560*/  HMMA.16816.F16 R48, R68, R100.reuse, R48 ;  /* 0x000000644430723c */ /* 0x080f680000000830 */
[----:B------:R-:W-:Y:S02]  /*1570*/  @!P6 LEA.HI.X R133, R107, c[0x0][0x174], R106, 0x1, P0 ;  /* 0x00005d006b85ea11 */ /* 0x000fe400000f0c6a */
[-C--:B------:R-:W-:Y:S02]  /*1580*/  @!P5 IADD3 R108, P0, R109, R211.reuse, RZ ;  /* 0x000000d36d6cd210 */ /* 0x080fe40007f1e0ff */
[-C--:B------:R-:W5:Y:S01]  /*1590*/  HMMA.16816.F16 R46, R72, R100.reuse, R46 ;  /* 0x00000064482e723c */ /* 0x080f62000000082e */
[----:B------:R-:W-:Y:S02]  /*15a0*/  P2R R106, PR, RZ, 0x40 ;  /* 0x00000040ff6a7803 */ /* 0x000fe40000000000 */
[----:B------:R-:W-:Y:S01]  /*15b0*/  LOP3.LUT P6, RZ, R205, 0x2, RZ, 0xc0, !PT ;  /* 0x00000002cdff7812 */ /* 0x000fe200078cc0ff */
[----:B------:R-:W-:Y:S01]  /*15c0*/  @!P5 IMAD.X R107, R225, 0x1, R110, P0 ;  /* 0x00000001e16bd824 */ /* 0x000fe200000e066e */
[C---:B------:R-:W-:Y:S02]  /*15d0*/  @!P5 LEA R124, P0, R108.reuse, c[0x0][0x170], 0x1 ;  /* 0x00005c006c7cda11 */ /* 0x040fe400078008ff */
[----:B------:R-:W-:Y:S01]  /*15e0*/  P2R R111, PR, RZ, 0x40 ;  /* 0x00000040ff6f7803 */ /* 0x000fe20000000000 */
[-C--:B------:R-:W5:Y:S01]  /*15f0*/  HMMA.16816.F16 R44, R76, R100.reuse, R44 ;  /* 0x000000644c2c723c */ /* 0x080f62000000082c */
[----:B------:R-:W-:Y:S02]  /*1600*/  @P2 PRMT R176, RZ, 0x1054, RZ ;  /* 0x00001054ffb02816 */ /* 0x000fe400000000ff */
[----:B------:R-:W-:Y:S02]  /*1610*/  LOP3.LUT P6, RZ, R205, 0x4, RZ, 0xc0, !PT ;  /* 0x00000004cdff7812 */ /* 0x000fe400078cc0ff */
[----:B------:R-:W-:Y:S01]  /*1620*/  @!P5 LEA.HI.X R125, R108, c[0x0][0x174], R107, 0x1, P0 ;  /* 0x00005d006c7dda11 */ /* 0x000fe200000f0c6b */
[----:B------:R-:W-:Y:S01]  /*1630*/  @P2 IMAD.MOV.U32 R179, RZ, RZ, R176 ;  /* 0x000000ffffb32224 */ /* 0x000fe200078e00b0 */
[-C--:B------:R-:W-:Y:S01]  /*1640*/  @!P4 IADD3 R108, P0, R109, R211.reuse, RZ ;  /* 0x000000d36d6cc210 */ /* 0x080fe20007f1e0ff */
[-C--:B------:R-:W5:Y:S01]  /*1650*/  HMMA.16816.F16 R42, R80, R100.reuse, R42 ;  /* 0x00000064502a723c */ /* 0x080f62000000082a */
[----:B------:R-:W-:Y:S01]  /*1660*/  P2R R112, PR, RZ, 0x40 ;  /* 0x00000040ff707803 */ /* 0x000fe20000000000 */
[----:B0-----:R0:W2:Y:S01]  /*1670*/  @!P5 LDG.E.128.CONSTANT R188, [R124.64+0x1a4080] ;  /* 0x1a4080067cbcd981 */ /* 0x0010a2000c1e9d00 */
[----:B------:R-:W-:Y:S01]  /*1680*/  LOP3.LUT P6, RZ, R205, 0x8, RZ, 0xc0, !PT ;  /* 0x00000008cdff7812 */ /* 0x000fe200078cc0ff */
[----:B------:R-:W-:Y:S01]  /*1690*/  @!P4 IMAD.X R107, R225, 0x1, R110, P0 ;  /* 0x00000001e16bc824 */ /* 0x000fe200000e066e */
[----:B------:R-:W-:Y:S01]  /*16a0*/  @!P4 LEA R122, P0, R108, c[0x0][0x170], 0x1 ;  /* 0x00005c006c7aca11 */ /* 0x000fe200078008ff */
[--C-:B------:R-:W-:Y:S01]  /*16b0*/  @P2 IMAD.MOV.U32 R178, RZ, RZ, R176.reuse ;  /* 0x000000ffffb22224 */ /* 0x100fe200078e00b0 */
[----:B------:R-:W-:Y:S01]  /*16c0*/  ISETP.NE.AND P1, PT, R114, RZ, PT ;  /* 0x000000ff7200720c */ /* 0x000fe20003f25270 */
[-C--:B------:R-:W5:Y:S01]  /*16d0*/  HMMA.16816.F16 R40, R84, R100.reuse, R40 ;  /* 0x000000645428723c */ /* 0x080f620000000828 */
[----:B------:R-:W-:Y:S02]  /*16e0*/  P2R R113, PR, RZ, 0x40 ;  /* 0x00000040ff717803 */ /* 0x000fe40000000000 */
[----:B------:R-:W-:Y:S01]  /*16f0*/  LOP3.LUT P6, RZ, R205, 0x10, RZ, 0xc0, !PT ;  /* 0x00000010cdff7812 */ /* 0x000fe200078cc0ff */
[----:B------:R-:W-:Y:S01]  /*1700*/  @P2 IMAD.MOV.U32 R177, RZ, RZ, R176 ;  /* 0x000000ffffb12224 */ /* 0x000fe200078e00b0 */
[----:B------:R-:W-:Y:S02]  /*1710*/  @!P4 LEA.HI.X R123, R108, c[0x0][0x174], R107, 0x1, P0 ;  /* 0x00005d006c7bca11 */ /* 0x000fe400000f0c6b */
[-C--:B------:R-:W-:Y:S01]  /*1720*/  @!P3 IADD3 R108, P0, R109, R211.reuse, RZ ;  /* 0x000000d36d6cb210 */ /* 0x080fe20007f1e0ff */
[-C--:B------:R-:W5:Y:S01]  /*1730*/  HMMA.16816.F16 R38, R88, R100.reuse, R38 ;  /* 0x000000645826723c */ /* 0x080f620000000826 */
[----:B------:R-:W-:Y:S01]  /*1740*/  P2R R114, PR, RZ, 0x40 ;  /* 0x00000040ff727803 */ /* 0x000fe20000000000 */
[----:B------:R1:W2:Y:S01]  /*1750*/  @!P4 LDG.E.128.CONSTANT R184, [R122.64+0x230080] ;  /* 0x230080067ab8c981 */ /* 0x0002a2000c1e9d00 */
[----:B------:R-:W-:Y:S01]  /*1760*/  LOP3.LUT P6, RZ, R205, 0x20, RZ, 0xc0, !PT ;  /* 0x00000020cdff7812 */ /* 0x000fe200078cc0ff */
[----:B------:R-:W-:Y:S01]  /*1770*/  @!P3 IMAD.X R107, R225, 0x1, R110, P0 ;  /* 0x00000001e16bb824 */ /* 0x000fe200000e066e */
[----:B------:R-:W-:Y:S02]  /*1780*/  @!P3 LEA R116, P0, R108, c[0x0][0x170], 0x1 ;  /* 0x00005c006c74ba11 */ /* 0x000fe400078008ff */
[----:B------:R-:W-:Y:S01]  /*1790*/  P2R R115, PR, RZ, 0x40 ;  /* 0x00000040ff737803 */ /* 0x000fe20000000000 */
[-C--:B------:R-:W5:Y:S01]  /*17a0*/  HMMA.16816.F16 R36, R92, R100.reuse, R36 ;  /* 0x000000645c24723c */ /* 0x080f620000000824 */
[----:B------:R-:W-:Y:S02]  /*17b0*/  @P1 PRMT R172, RZ, 0x1054, RZ ;  /* 0x00001054ffac1816 */ /* 0x000fe400000000ff */
[----:B------:R-:W-:Y:S02]  /*17c0*/  ISETP.GT.U32.AND P6, PT, R148, 0x1f, PT ;  /* 0x0000001f9400780c */ /* 0x000fe40003fc4070 */
[----:B------:R-:W-:Y:S01]  /*17d0*/  @!P3 LEA.HI.X R117, R108, c[0x0][0x174], R107, 0x1, P0 ;  /* 0x00005d006c75ba11 */ /* 0x000fe200000f0c6b */
[----:B------:R-:W-:Y:S01]  /*17e0*/  @P1 IMAD.MOV.U32 R175, RZ, RZ, R172 ;  /* 0x000000ffffaf1224 */ /* 0x000fe200078e00ac */
[-C--:B------:R-:W-:Y:S01]  /*17f0*/  @!P2 IADD3 R108, P0, R109, R211.reuse, RZ ;  /* 0x000000d36d6ca210 */ /* 0x080fe20007f1e0ff */
[----:B------:R-:W5:Y:S02]  /*1800*/  HMMA.16816.F16 R34, R96, R100, R34 ;  /* 0x000000646022723c */ /* 0x000f640000000822 */
[----:B0-----:R0:W2:Y:S01]  /*1810*/  @!P3 LDG.E.128.CONSTANT R180, [R116.64+0x2bc080] ;  /* 0x2bc0800674b4b981 */ /* 0x0010a2000c1e9d00 */
[----:B------:R-:W-:Y:S01]  /*1820*/  LOP3.LUT P5, RZ, R205, 0x10, RZ, 0xc0, !PT ;  /* 0x00000010cdff7812 */ /* 0x000fe200078ac0ff */
[----:B------:R-:W-:Y:S01]  /*1830*/  @!P2 IMAD.X R107, R225, 0x1, R110, P0 ;  /* 0x00000001e16ba824 */ /* 0x000fe200000e066e */
[----:B------:R-:W-:Y:S01]  /*1840*/  @!P2 LEA R118, P0, R108, c[0x0][0x170], 0x1 ;  /* 0x00005c006c76aa11 */ /* 0x000fe200078008ff */
[--C-:B------:R-:W-:Y:S01]  /*1850*/  @P1 IMAD.MOV.U32 R174, RZ, RZ, R172.reuse ;  /* 0x000000ffffae1224 */ /* 0x100fe200078e00ac */
[----:B------:R-:W-:Y:S01]  /*1860*/  ISETP.GT.U32.AND P3, PT, R148, 0x1f, PT ;  /* 0x0000001f9400780c */ /* 0x000fe20003f64070 */
[-C--:B------:R-:W5:Y:S04]  /*1870*/  HMMA.16816.F16 R32, R68, R102.reuse, R32 ;  /* 0x000000664420723c */ /* 0x080f680000000820 */
[----:B------:R-:W-:Y:S01]  /*1880*/  @!P2 LEA.HI.X R119, R108, c[0x0][0x174], R107, 0x1, P0 ;  /* 0x00005d006c77aa11 */ /* 0x000fe200000f0c6b */
[----:B------:R-:W-:Y:S01]  /*1890*/  @P1 IMAD.MOV.U32 R173, RZ, RZ, R172 ;  /* 0x000000ffffad1224 */ /* 0x000fe200078e00ac */
[----:B------:R-:W-:Y:S02]  /*18a0*/  @!P1 IADD3 R108, P0, R109, R211, RZ ;  /* 0x000000d36d6c9210 */ /* 0x000fe40007f1e0ff */
[-C--:B------:R-:W5:Y:S01]  /*18b0*/  HMMA.16816.F16 R30, R72, R102.reuse, R30 ;  /* 0x00000066481e723c */ /* 0x080f62000000081e */
[----:B------:R0:W2:Y:S02]  /*18c0*/  @!P2 LDG.E.128.CONSTANT R176, [R118.64+0x348080] ;  /* 0x3480800676b0a981 */ /* 0x0000a4000c1e9d00 */
[----:B------:R-:W-:Y:S01]  /*18d0*/  LOP3.LUT P4, RZ, R205, 0x20, RZ, 0xc0, !PT ;  /* 0x00000020cdff7812 */ /* 0x000fe2000788c0ff */
[--C-:B------:R-:W-:Y:S01]  /*18e0*/  @!P1 IMAD.X R107, R225, 0x1, R110.reuse, P0 ;  /* 0x00000001e16b9824 */ /* 0x100fe200000e066e */
[C---:B------:R-:W-:Y:S03]  /*18f0*/  @!P1 LEA R120, P0, R108.reuse, c[0x0][0x170], 0x1 ;  /* 0x00005c006c789a11 */ /* 0x040fe600078008ff */
[-C--:B------:R-:W5:Y:S04]  /*1900*/  HMMA.16816.F16 R28, R76, R102.reuse, R28 ;  /* 0x000000664c1c723c */ /* 0x080f68000000081c */
[----:B------:R-:W-:Y:S02]  /*1910*/  @!P1 LEA.HI.X R121, R108, c[0x0][0x174], R107, 0x1, P0 ;  /* 0x00005d006c799a11 */ /* 0x000fe400000f0c6b */
[-C--:B------:R-:W-:Y:S02]  /*1920*/  @!P6 IADD3 R108, P0, R216, R109.reuse, RZ ;  /* 0x0000006dd86ce210 */ /* 0x080fe40007f1e0ff */
[-C--:B------:R-:W5:Y:S01]  /*1930*/  HMMA.16816.F16 R26, R80, R102.reuse, R26 ;  /* 0x00000066501a723c */ /* 0x080f62000000081a */
[----:B-1----:R1:W2:Y:S03]  /*1940*/  @!P1 LDG.E.128.CONSTANT R172, [R120.64+0x3d4080] ;  /* 0x3d40800678ac9981 */ /* 0x0022a6000c1e9d00 */
[--C-:B------:R-:W-:Y:S01]  /*1950*/  @!P6 IMAD.X R107, R223, 0x1, R110.reuse, P0 ;  /* 0x00000001df6be824 */ /* 0x100fe200000e066e */
[C---:B------:R-:W-:Y:S03]  /*1960*/  @!P6 LEA R130, P0, R108.reuse, c[0x0][0x160], 0x1 ;  /* 0x000058006c82ea11 */ /* 0x040fe600078008ff */
[-C--:B------:R-:W5:Y:S04]  /*1970*/  HMMA.16816.F16 R24, R84, R102.reuse, R24 ;  /* 0x000000665418723c */ /* 0x080f680000000818 */
[----:B------:R-:W-:Y:S02]  /*1980*/  @!P6 LEA.HI.X R131, R108, c[0x0][0x164], R107, 0x1, P0 ;  /* 0x000059006c83ea11 */ /* 0x000fe400000f0c6b */
[----:B------:R-:W-:Y:S02]  /*1990*/  ISETP.NE.AND P6, PT, R115, RZ, PT ;  /* 0x000000ff7300720c */ /* 0x000fe40003fc5270 */
[-C--:B------:R-:W5:Y:S01]  /*19a0*/  HMMA.16816.F16 R22, R88, R102.reuse, R22 ;  /* 0x000000665816723c */ /* 0x080f620000000816 */
[----:B0-----:R0:W2:Y:S07]  /*19b0*/  @!P3 LDG.E.128.CONSTANT R168, [R130.64+0x80] ;  /* 0x0000800682a8b981 */ /* 0x0010ae000c1e9d00 */
[-C--:B------:R-:W5:Y:S04]  /*19c0*/  HMMA.16816.F16 R20, R92, R102.reuse, R20 ;  /* 0x000000665c14723c */ /* 0x080f680000000814 */
[-C--:B------:R-:W-:Y:S04]  /*19d0*/  @!P6 IADD3 R108, P0, R215, R109.reuse, RZ ;  /* 0x0000006dd76ce210 */ /* 0x080fe80007f1e0ff */
[----:B------:R-:W5:Y:S04]  /*19e0*/  HMMA.16816.F16 R18, R96, R102, R18 ;  /* 0x000000666012723c */ /* 0x000f680000000812 */
[C-C-:B------:R-:W-:Y:S01]  /*19f0*/  @!P6 IMAD.X R107, R223.reuse, 0x1, R110.reuse, P0 ;  /* 0x00000001df6be824 */ /* 0x140fe200000e066e */
[C---:B------:R-:W-:Y:S03]  /*1a00*/  @!P6 LEA R134, P0, R108.reuse, c[0x0][0x160], 0x1 ;  /* 0x000058006c86ea11 */ /* 0x040fe600078008ff */
[-C--:B------:R5:W5:Y:S04]  /*1a10*/  HMMA.16816.F16 R16, R68, R104.reuse, R16 ;  /* 0x000000684410723c */ /* 0x080b680000000810 */
[----:B------:R-:W-:Y:S02]  /*1a20*/  @!P6 LEA.HI.X R135, R108, c[0x0][0x164], R107, 0x1, P0 ;  /* 0x000059006c87ea11 */ /* 0x000fe400000f0c6b */
[----:B------:R-:W-:Y:S02]  /*1a30*/  ISETP.NE.AND P6, PT, R114, RZ, PT ;  /* 0x000000ff7200720c */ /* 0x000fe40003fc5270 */
[-C--:B------:R-:W5:Y:S01]  /*1a40*/  HMMA.16816.F16 R14, R72, R104.reuse, R14 ;  /* 0x00000068480e723c */ /* 0x080f62000000080e */
[----:B-1----:R1:W2:Y:S07]  /*1a50*/  @!P4 LDG.E.128.CONSTANT R164, [R134.64+0x8c080] ;  /* 0x08c0800686a4c981 */ /* 0x0022ae000c1e9d00 */
[-C--:B------:R-:W5:Y:S04]  /*1a60*/  HMMA.16816.F16 R12, R76, R104.reuse, R12 ;  /* 0x000000684c0c723c */ /* 0x080f68000000080c */
[-C--:B------:R-:W-:Y:S04]  /*1a70*/  @!P6 IADD3 R108, P0, R214, R109.reuse, RZ ;  /* 0x0000006dd66ce210 */ /* 0x080fe80007f1e0ff */
[-C--:B------:R-:W5:Y:S04]  /*1a80*/  HMMA.16816.F16 R10, R80, R104.reuse, R10 ;  /* 0x00000068500a723c */ /* 0x080f68000000080a */
        /* <DEDUP_REMOVED lines=9> */
[----:B------:R5:W5:Y:S04]  /*1b20*/  HMMA.16816.F16 R2, R96, R104, R2 ;  /* 0x000000686002723c */ /* 0x000b680000000802 */
[----:B------:R-:W-:Y:S01]  /*1b30*/  @!P6 IMAD.X R107, R223, 0x1, R110, P0 ;  /* 0x00000001df6be824 */ /* 0x000fe200000e066e */
[C---:B------:R-:W-:Y:S04]  /*1b40*/  @!P6 LEA R136, P0, R108.reuse, c[0x0][0x160], 0x1 ;  /* 0x000058006c88ea11 */ /* 0x040fe800078008ff */
[----:B------:R-:W-:Y:S02]  /*1b50*/  @!P6 LEA.HI.X R137, R108, c[0x0][0x164], R107, 0x1, P0 ;  /* 0x000059006c89ea11 */ /* 0x000fe400000f0c6b */
[----:B------:R-:W-:Y:S02]  /*1b60*/  ISETP.NE.AND P6, PT, R112, RZ, PT ;  /* 0x000000ff7000720c */ /* 0x000fe40003fc5270 */
[----:B------:R-:W-:Y:S05]  /*1b70*/  LOP3.LUT R107, R147, 0x1, RZ, 0xc0, !PT ;  /* 0x00000001936b7812 */ /* 0x000fea00078ec0ff */
[----:B------:R-:W-:Y:S05]  /*1b80*/  IMAD R150, R107, 0x4800, RZ ;  /* 0x000048006b967824 */ /* 0x000fea00078e02ff */
[----:B------:R-:W-:Y:S02]  /*1b90*/  IADD3 R112, R150, 0x20, RZ ;  /* 0x0000002096707810 */ /* 0x000fe40007ffe0ff */
[----:B------:R-:W-:Y:S02]  /*1ba0*/  @!P6 IADD3 R109, P0, R212, R109, RZ ;  /* 0x0000006dd46de210 */ /* 0x000fe40007f1e0ff */
[----:B0-----:R-:W-:Y:S01]  /*1bb0*/  IADD3 R114, R150, 0x1220, RZ ;  /* 0x0000122096727810 */ /* 0x001fe20007ffe0ff */
[----:B------:R-:W-:Y:S01]  /*1bc0*/  IMAD.U32 R112, R0, 0x2, R112 ;  /* 0x0000000200707824 */ /* 0x000fe200078e0070 */
[----:B------:R-:W-:Y:S01]  /*1bd0*/  IADD3 R113, R150, 0x2420, RZ ;  /* 0x0000242096717810 */ /* 0x000fe20007ffe0ff */
[----:B------:R-:W-:Y:S01]  /*1be0*/  @!P6 IMAD.X R110, R223, 0x1, R110, P0 ;  /* 0x00000001df6ee824 */ /* 0x000fe200000e066e */
[C---:B------:R-:W-:Y:S01]  /*1bf0*/  @!P6 LEA R108, P0, R109.reuse, c[0x0][0x160], 0x1 ;  /* 0x000058006d6cea11 */ /* 0x040fe200078008ff */
[----:B------:R-:W-:Y:S01]  /*1c00*/  IMAD.U32 R120, R0, 0x2, R114 ;  /* 0x0000000200787824 */ /* 0x000fe200078e0072 */
[----:B-----5:R-:W-:Y:S02]  /*1c10*/  IADD3 R71, R150, 0x3640, RZ ;  /* 0x0000364096477810 */ /* 0x020fe40007ffe0ff */
[----:B------:R-:W-:Y:S02]  /*1c20*/  @!P6 LEA.HI.X R109, R109, c[0x0][0x164], R110, 0x1, P0 ;  /* 0x000059006d6dea11 */ /* 0x000fe400000f0c6e */
[----:B------:R-:W-:Y:S01]  /*1c30*/  ISETP.NE.AND P6, PT, R111, RZ, PT ;  /* 0x000000ff6f00720c */ /* 0x000fe20003fc5270 */
[----:B------:R-:W-:Y:S01]  /*1c40*/  LDSM.16.M88.4 R116, [R120] ;  /* 0x000000007874783b */ /* 0x000fe20000000200 */
[----:B------:R-:W-:Y:S01]  /*1c50*/  LOP3.LUT P0, RZ, R205, 0x1, RZ, 0xc0, !PT ;  /* 0x00000001cdff7812 */ /* 0x000fe2000780c0ff */
[----:B------:R-:W-:Y:S01]  /*1c60*/  IMAD.U32 R96, R0, 0x2, R71 ;  /* 0x0000000200607824 */ /* 0x000fe200078e0047 */
[C---:B------:R-:W-:Y:S02]  /*1c70*/  IADD3 R111, R150.reuse, 0x3620, RZ ;  /* 0x00003620966f7810 */ /* 0x040fe40007ffe0ff */
[C---:B------:R-:W-:Y:S01]  /*1c80*/  IADD3 R74, R150.reuse, 0x1240, RZ ;  /* 0x00001240964a7810 */ /* 0x040fe20007ffe0ff */
[----:B------:R-:W-:Y:S01]  /*1c90*/  LDSM.16.M88.4 R120, [R120+0x900] ;  /* 0x000900007878783b */ /* 0x000fe20000000200 */
[C---:B------:R-:W-:Y:S02]  /*1ca0*/  IADD3 R73, R150.reuse, 0x2440, RZ ;  /* 0x0000244096497810 */ /* 0x040fe40007ffe0ff */
[----:B------:R-:W-:Y:S01]  /*1cb0*/  IADD3 R72, R150, 0x40, RZ ;  /* 0x0000004096487810 */ /* 0x000fe20007ffe0ff */
[C---:B------:R-:W-:Y:S02]  /*1cc0*/  IMAD.U32 R80, R0.reuse, 0x2, R74 ;  /* 0x0000000200507824 */ /* 0x040fe400078e004a */
[----:B------:R-:W-:Y:S01]  /*1cd0*/  @P6 PRMT R200, RZ, 0x1054, RZ ;  /* 0x00001054ffc86816 */ /* 0x000fe200000000ff */
[----:B------:R-:W-:Y:S01]  /*1ce0*/  LDSM.16.M88.4 R92, [R96] ;  /* 0x00000000605c783b */ /* 0x000fe20000000200 */
[----:B------:R-:W-:Y:S01]  /*1cf0*/  @P0 PRMT R196, RZ, 0x1054, RZ ;  /* 0x00001054ffc40816 */ /* 0x000fe200000000ff */
[C---:B------:R-:W-:Y:S02]  /*1d00*/  IMAD.U32 R72, R0.reuse, 0x2, R72 ;  /* 0x0000000200487824 */ /* 0x040fe400078e0048 */
[--C-:B------:R-:W-:Y:S02]  /*1d10*/  @P6 IMAD.MOV.U32 R203, RZ, RZ, R200.reuse ;  /* 0x000000ffffcb6224 */ /* 0x100fe400078e00c8 */
[--C-:B------:R-:W-:Y:S01]  /*1d20*/  @P6 IMAD.MOV.U32 R202, RZ, RZ, R200.reuse ;  /* 0x000000ffffca6224 */ /* 0x100fe200078e00c8 */
[----:B------:R-:W-:Y:S01]  /*1d30*/  LDSM.16.M88.4 R76, [R80] ;  /* 0x00000000504c783b */ /* 0x000fe20000000200 */
[----:B------:R-:W-:Y:S02]  /*1d40*/  @P6 IMAD.MOV.U32 R201, RZ, RZ, R200 ;  /* 0x000000ffffc96224 */ /* 0x000fe400078e00c8 */
[--C-:B------:R-:W-:Y:S02]  /*1d50*/  @P0 IMAD.MOV.U32 R199, RZ, RZ, R196.reuse ;  /* 0x000000ffffc70224 */ /* 0x100fe400078e00c4 */
[--C-:B------:R-:W-:Y:S01]  /*1d60*/  @P0 IMAD.MOV.U32 R198, RZ, RZ, R196.reuse ;  /* 0x000000ffffc60224 */ /* 0x100fe200078e00c4 */
[----:B------:R-:W-:Y:S01]  /*1d70*/  LDSM.16.M88.4 R80, [R80+0x900] ;  /* 0x000900005050783b */ /* 0x000fe20000000200 */
[----:B------:R-:W-:Y:S02]  /*1d80*/  @P0 IMAD.MOV.U32 R197, RZ, RZ, R196 ;  /* 0x000000ffffc50224 */ /* 0x000fe400078e00c4 */
[----:B------:R-:W-:Y:S03]  /*1d90*/  IMAD.U32 R88, R0, 0x2, R73 ;  /* 0x0000000200587824 */ /* 0x000fe600078e0049 */
[----:B-1----:R1:W2:Y:S01]  /*1da0*/  @!P6 LDG.E.128.CONSTANT R200, [R128.64+0x80] ;  /* 0x0000800680c8e981 */ /* 0x0022a2000c1e9d00 */
[----:B------:R-:W-:Y:S01]  /*1db0*/  ISETP.NE.AND P6, PT, R106, RZ, PT ;  /* 0x000000ff6a00720c */ /* 0x000fe20003fc5270 */
[----:B------:R-:W-:Y:S03]  /*1dc0*/  IMAD R106, R107, 0x3f00, R149 ;  /* 0x00003f006b6a7824 */ /* 0x000fe600078e0295 */
[----:B------:R-:W-:Y:S01]  /*1dd0*/  P2R R217, PR, RZ, 0x40 ;  /* 0x00000040ffd97803 */ /* 0x000fe20000000000 */
[----:B------:R0:W2:Y:S01]  /*1de0*/  @!P0 LDG.E.128.CONSTANT R196, [R126.64+0x8c080] ;  /* 0x08c080067ec48981 */ /* 0x0000a2000c1e9d00 */
[----:B------:R-:W-:Y:S01]  /*1df0*/  LOP3.LUT P0, RZ, R205, 0x4, RZ, 0xc0, !PT ;  /* 0x00000004cdff7812 */ /* 0x000fe2000780c0ff */
[----:B------:R-:W-:Y:S04]  /*1e00*/  IMAD.SHL.U32 R151, R106, 0x2, RZ ;  /* 0x000000026a977824 */ /* 0x000fe800078e00ff */
[----:B------:R-:W-:Y:S01]  /*1e10*/  LDSM.16.M88.4 R84, [R88] ;  /* 0x000000005854783b */ /* 0x000fe20000000200 */
[C---:B------:R-:W-:Y:S02]  /*1e20*/  IADD3 R106, R151.reuse, 0x9020, RZ ;  /* 0x00009020976a7810 */ /* 0x040fe40007ffe0ff */
[----:B------:R-:W-:Y:S02]  /*1e30*/  @P6 PRMT R192, RZ, 0x1054, RZ ;  /* 0x00001054ffc06816 */ /* 0x000fe400000000ff */
[C---:B------:R-:W-:Y:S01]  /*1e40*/  IADD3 R110, R151.reuse, 0x94a0, RZ ;  /* 0x000094a0976e7810 */ /* 0x040fe20007ffe0ff */
[C---:B------:R-:W-:Y:S01]  /*1e50*/  IMAD.U32 R106, R146.reuse, 0x2, R106 ;  /* 0x00000002926a7824 */ /* 0x040fe200078e006a */
[----:B------:R-:W-:Y:S01]  /*1e60*/  LDSM.16.M88.4 R88, [R88+0x900] ;  /* 0x000900005858783b */ /* 0x000fe20000000200 */
[--C-:B------:R-:W-:Y:S01]  /*1e70*/  @P6 IMAD.MOV.U32 R195, RZ, RZ, R192.reuse ;  /* 0x000000ffffc36224 */ /* 0x100fe200078e00c0 */
[C---:B------:R-:W-:Y:S01]  /*1e80*/  IADD3 R66, R151.reuse, 0x9040, RZ ;  /* 0x0000904097427810 */ /* 0x040fe20007ffe0ff */
[--C-:B------:R-:W-:Y:S01]  /*1e90*/  @P6 IMAD.MOV.U32 R194, RZ, RZ, R192.reuse ;  /* 0x000000ffffc26224 */ /* 0x100fe200078e00c0 */
[C---:B------:R-:W-:Y:S01]  /*1ea0*/  IADD3 R70, R151.reuse, 0x94c0, RZ ;  /* 0x000094c097467810 */ /* 0x040fe20007ffe0ff */
[----:B------:R-:W-:Y:S01]  /*1eb0*/  @P6 IMAD.MOV.U32 R193, RZ, RZ, R192 ;  /* 0x000000ffffc16224 */ /* 0x000fe200078e00c0 */
[----:B------:R3:W2:Y:S01]  /*1ec0*/  @!P0 LDG.E.128.CONSTANT R152, [R108.64+0x230080] ;  /* 0x230080066c988981 */ /* 0x0006a2000c1e9d00 */
[----:B------:R-:W-:Y:S01]  /*1ed0*/  IMAD.U32 R110, R146, 0x2, R110 ;  /* 0x00000002926e7824 */ /* 0x000fe200078e006e */
[C---:B------:R-:W-:Y:S01]  /*1ee0*/  IADD3 R69, R151.reuse, 0x9940, RZ ;  /* 0x0000994097457810 */ /* 0x040fe20007ffe0ff */
[----:B-1----:R-:W-:Y:S01]  /*1ef0*/  IMAD.U32 R128, R0, 0x2, R113 ;  /* 0x0000000200807824 */ /* 0x002fe200078e0071 */
[----:B------:R-:W-:Y:S01]  /*1f00*/  IADD3 R68, R151, 0x9dc0, RZ ;  /* 0x00009dc097447810 */ /* 0x000fe20007ffe0ff */
[C---:B------:R-:W-:Y:S01]  /*1f10*/  IMAD.U32 R66, R146.reuse, 0x2, R66 ;  /* 0x0000000292427824 */ /* 0x040fe200078e0042 */
[----:B------:R1:W2:Y:S01]  /*1f20*/  @!P6 LDG.E.128.CONSTANT R192, [R132.64+0x118080] ;  /* 0x1180800684c0e981 */ /* 0x0002a2000c1e9d00 */
[----:B------:R-:W-:Y:S01]  /*1f30*/  LOP3.LUT P6, RZ, R205, 0x8, RZ, 0xc0, !PT ;  /* 0x00000008cdff7812 */ /* 0x000fe200078cc0ff */
[C---:B------:R-:W-:Y:S02]  /*1f40*/  IMAD.U32 R70, R146.reuse, 0x2, R70 ;  /* 0x0000000292467824 */ /* 0x040fe400078e0046 */
[C---:B------:R-:W-:Y:S02]  /*1f50*/  IMAD.U32 R69, R146.reuse, 0x2, R69 ;  /* 0x0000000292457824 */ /* 0x040fe400078e0045 */
[----:B------:R-:W-:Y:S01]  /*1f60*/  LDSM.16.M88.2 R106, [R106] ;  /* 0x000000006a6a783b */ /* 0x000fe20000000100 */
[C---:B------:R-:W-:Y:S03]  /*1f70*/  IMAD.U32 R68, R146.reuse, 0x2, R68 ;  /* 0x0000000292447824 */ /* 0x040fe600078e0044 */
[----:B------:R-:W-:Y:S04]  /*1f80*/  LDSM.16.M88.2 R140, [R110] ;  /* 0x000000006e8c783b */ /* 0x000fe80000000100 */
[----:B0-----:R0:W2:Y:S01]  /*1f90*/  @!P6 LDG.E.128.CONSTANT R156, [R136.64+0x1a4080] ;  /* 0x1a408006889ce981 */ /* 0x0010a2000c1e9d00 */
[C---:B---3--:R-:W-:Y:S05]  /*1fa0*/  IADD3 R109, R151.reuse, 0x9920, RZ ;  /* 0x00009920976d7810 */ /* 0x048fea0007ffe0ff */
[----:B------:R-:W-:Y:S01]  /*1fb0*/  LDSM.16.M88.4 R124, [R128] ;  /* 0x00000000807c783b */ /* 0x000fe20000000200 */
[----:B------:R-:W-:Y:S01]  /*1fc0*/  IADD3 R108, R151, 0x9da0, RZ ;  /* 0x00009da0976c7810 */ /* 0x000fe20007ffe0ff */
[C---:B------:R-:W-:Y:S04]  /*1fd0*/  IMAD.U32 R109, R146.reuse, 0x2, R109 ;  /* 0x00000002926d7824 */ /* 0x040fe800078e006d */
[----:B------:R-:W-:Y:S01]  /*1fe0*/  IMAD.U32 R108, R146, 0x2, R108 ;  /* 0x00000002926c7824 */ /* 0x000fe200078e006c */
[----:B------:R-:W-:Y:S06]  /*1ff0*/  LDSM.16.M88.4 R128, [R128+0x900] ;  /* 0x000900008080783b */ /* 0x000fec0000000200 */
[----:B------:R-:W-:Y:S04]  /*2000*/  LDSM.16.M88.2 R142, [R109] ;  /* 0x000000006d8e783b */ /* 0x000fe80000000100 */
[----:B------:R-:W-:Y:S01]  /*2010*/  LDSM.16.M88.2 R144, [R108] ;  /* 0x000000006c90783b */ /* 0x000fe20000000100 */
[----:B0-----:R-:W-:Y:S03]  /*2020*/  IMAD.U32 R136, R0, 0x2, R111 ;  /* 0x0000000200887824 */ /* 0x001fe600078e006f */
[----:B-1----:R-:W1:Y:S06]  /*2030*/  LDSM.16.M88.4 R108, [R112] ;  /* 0x00000000706c783b */ /* 0x002e6c0000000200 */
[----:B------:R-:W1:Y:S06]  /*2040*/  LDSM.16.M88.4 R112, [R112+0x900] ;  /* 0x000900007070783b */ /* 0x000e6c0000000200 */
[----:B------:R-:W1:Y:S06]  /*2050*/  LDSM.16.M88.4 R132, [R136] ;  /* 0x000000008884783b */ /* 0x000e6c0000000200 */
[----:B------:R-:W1:Y:S06]  /*2060*/  LDSM.16.M88.4 R136, [R136+0x900] ;  /* 0x000900008888783b */ /* 0x000e6c0000000200 */
[----:B------:R-:W-:Y:S04]  /*2070*/  LDSM.16.M88.2 R66, [R66] ;  /* 0x000000004242783b */ /* 0x000fe80000000100 */
[----:B------:R-:W-:Y:S04]  /*2080*/  LDSM.16.M88.2 R100, [R70] ;  /* 0x000000004664783b */ /* 0x000fe80000000100 */
[----:B------:R-:W-:Y:S04]  /*2090*/  LDSM.16.M88.2 R102, [R69] ;  /* 0x000000004566783b */ /* 0x000fe80000000100 */
[----:B------:R-:W-:-:S01]  /*20a0*/  LDSM.16.M88.2 R104, [R68] ;  /* 0x000000004468783b */ /* 0x000fc20000000100 */
[-C--:B-1----:R-:W5:Y:S03]  /*20b0*/  HMMA.16816.F16 R64, R108, R106.reuse, R64 ;  /* 0x0000006a6c40723c */ /* 0x082f660000000840 */
[----:B------:R-:W0:Y:S06]  /*20c0*/  LDSM.16.M88.4 R68, [R72] ;  /* 0x000000004844783b */ /* 0x000e2c0000000200 */
[----:B------:R-:W0:Y:S01]  /*20d0*/  LDSM.16.M88.4 R72, [R72+0x900] ;  /* 0x000900004848783b */ /* 0x000e220000000200 */
[-C--:B------:R-:W5:Y:S05]  /*20e0*/  HMMA.16816.F16 R62, R112, R106.reuse, R62 ;  /* 0x0000006a703e723c */ /* 0x080f6a000000083e */
[----:B------:R-:W0:Y:S03]  /*20f0*/  LDSM.16.M88.4 R96, [R96+0x900] ;  /* 0x000900006060783b */ /* 0x000e260000000200 */
[-C--:B------:R-:W5:Y:S08]  /*2100*/  HMMA.16816.F16 R60, R116, R106.reuse, R60 ;  /* 0x0000006a743c723c */ /* 0x080f70000000083c */
[-C--:B------:R-:W5:Y:S08]  /*2110*/  HMMA.16816.F16 R58, R120, R106.reuse, R58 ;  /* 0x0000006a783a723c */ /* 0x080f70000000083a */
[-C--:B------:R-:W5:Y:S08]  /*2120*/  HMMA.16816.F16 R56, R124, R106.reuse, R56 ;  /* 0x0000006a7c38723c */ /* 0x080f700000000838 */
[-C--:B------:R-:W5:Y:S08]  /*2130*/  HMMA.16816.F16 R54, R128, R106.reuse, R54 ;  /* 0x0000006a8036723c */ /* 0x080f700000000836 */
[-C--:B------:R-:W5:Y:S08]  /*2140*/  HMMA.16816.F16 R52, R132, R106.reuse, R52 ;  /* 0x0000006a8434723c */ /* 0x080f700000000834 */
[----:B------:R5:W5:Y:S07]  /*2150*/  HMMA.16816.F16 R50, R136, R106, R50 ;  /* 0x0000006a8832723c */ /* 0x000b6e0000000832 */
[C---:B-----5:R-:W-:Y:S01]  /*2160*/  IADD3 R106, R151.reuse, 0x9060, RZ ;  /* 0x00009060976a7810 */ /* 0x060fe20007ffe0ff */
[-C--:B------:R-:W5:Y:S04]  /*2170*/  HMMA.16816.F16 R48, R108, R140.reuse, R48 ;  /* 0x0000008c6c30723c */ /* 0x080f680000000830 */
[----:B------:R-:W-:Y:S04]  /*2180*/  IMAD.U32 R106, R146, 0x2, R106 ;  /* 0x00000002926a7824 */ /* 0x000fe800078e006a */
[-C--:B------:R-:W5:Y:S02]  /*2190*/  HMMA.16816.F16 R46, R112, R140.reuse, R46 ;  /* 0x0000008c702e723c */ /* 0x080f64000000082e */
[----:B------:R-:W-:Y:S06]  /*21a0*/  LDSM.16.M88.2 R106, [R106] ;  /* 0x000000006a6a783b */ /* 0x000fec0000000100 */
[-C--:B------:R-:W5:Y:S08]  /*21b0*/  HMMA.16816.F16 R44, R116, R140.reuse, R44 ;  /* 0x0000008c742c723c */ /* 0x080f70000000082c */
[-C--:B------:R-:W5:Y:S08]  /*21c0*/  HMMA.16816.F16 R42, R120, R140.reuse, R42 ;  /* 0x0000008c782a723c */ /* 0x080f70000000082a */
[-C--:B------:R-:W5:Y:S08]  /*21d0*/  HMMA.16816.F16 R40, R124, R140.reuse, R40 ;  /* 0x0000008c7c28723c */ /* 0x080f700000000828 */
[-C--:B------:R-:W5:Y:S08]  /*21e0*/  HMMA.16816.F16 R38, R128, R140.reuse, R38 ;  /* 0x0000008c8026723c */ /* 0x080f700000000826 */
[-C--:B------:R-:W5:Y:S08]  /*21f0*/  HMMA.16816.F16 R36, R132, R140.reuse, R36 ;  /* 0x0000008c8424723c */ /* 0x080f700000000824 */
[----:B------:R-:W5:Y:S08]  /*2200*/  HMMA.16816.F16 R34, R136, R140, R34 ;  /* 0x0000008c8822723c */ /* 0x000f700000000822 */
[-C--:B------:R-:W5:Y:S08]  /*2210*/  HMMA.16816.F16 R32, R108, R142.reuse, R32 ;  /* 0x0000008e6c20723c */ /* 0x080f700000000820 */
[-C--:B------:R-:W5:Y:S08]  /*2220*/  HMMA.16816.F16 R30, R112, R142.reuse, R30 ;  /* 0x0000008e701e723c */ /* 0x080f70000000081e */
[-C--:B------:R-:W5:Y:S08]  /*2230*/  HMMA.16816.F16 R28, R116, R142.reuse, R28 ;  /* 0x0000008e741c723c */ /* 0x080f70000000081c */
[-C--:B------:R-:W5:Y:S08]  /*2240*/  HMMA.16816.F16 R26, R120, R142.reuse, R26 ;  /* 0x0000008e781a723c */ /* 0x080f70000000081a */
[-C--:B------:R-:W5:Y:S08]  /*2250*/  HMMA.16816.F16 R24, R124, R142.reuse, R24 ;  /* 0x0000008e7c18723c */ /* 0x080f700000000818 */
[-C--:B------:R-:W5:Y:S08]  /*2260*/  HMMA.16816.F16 R22, R128, R142.reuse, R22 ;  /* 0x0000008e8016723c */ /* 0x080f700000000816 */
[-C--:B------:R-:W5:Y:S08]  /*2270*/  HMMA.16816.F16 R20, R132, R142.reuse, R20 ;  /* 0x0000008e8414723c */ /* 0x080f700000000814 */
[----:B------:R-:W5:Y:S08]  /*2280*/  HMMA.16816.F16 R18, R136, R142, R18 ;  /* 0x0000008e8812723c */ /* 0x000f700000000812 */
[-C--:B------:R5:W5:Y:S07]  /*2290*/  HMMA.16816.F16 R16, R108, R144.reuse, R16 ;  /* 0x000000906c10723c */ /* 0x080b6e0000000810 */
[----:B-----5:R-:W-:Y:S01]  /*22a0*/  IADD3 R111, R150, 0x3660, RZ ;  /* 0x00003660966f7810 */ /* 0x020fe20007ffe0ff */
[-C--:B------:R5:W5:Y:S04]  /*22b0*/  HMMA.16816.F16 R14, R112, R144.reuse, R14 ;  /* 0x00000090700e723c */ /* 0x080b68000000080e */
[C---:B------:R-:W-:Y:S02]  /*22c0*/  IADD3 R110, R151.reuse, 0x94e0, RZ ;  /* 0x000094e0976e7810 */ /* 0x040fe40007ffe0ff */
[C---:B------:R-:W-:Y:S02]  /*22d0*/  IADD3 R109, R151.reuse, 0x9960, RZ ;  /* 0x00009960976d7810 */ /* 0x040fe40007ffe0ff */
[-C--:B------:R-:W5:Y:S04]  /*22e0*/  HMMA.16816.F16 R12, R116, R144.reuse, R12 ;  /* 0x00000090740c723c */ /* 0x080f68000000080c */
[----:B------:R-:W-:Y:S01]  /*22f0*/  IMAD.U32 R110, R146, 0x2, R110 ;  /* 0x00000002926e7824 */ /* 0x000fe200078e006e */
[----:B-----5:R-:W-:Y:S01]  /*2300*/  IADD3 R114, R150, 0x1260, RZ ;  /* 0x0000126096727810 */ /* 0x020fe20007ffe0ff */
[----:B------:R-:W-:Y:S01]  /*2310*/  IMAD.U32 R109, R146, 0x2, R109 ;  /* 0x00000002926d7824 */ /* 0x000fe200078e006d */
[C---:B------:R-:W-:Y:S01]  /*2320*/  IADD3 R113, R150.reuse, 0x2460, RZ ;  /* 0x0000246096717810 */ /* 0x040fe20007ffe0ff */
[-C--:B------:R5:W5:Y:S01]  /*2330*/  HMMA.16816.F16 R10, R120, R144.reuse, R10 ;  /* 0x00000090780a723c */ /* 0x080b62000000080a */
[----:B------:R-:W-:Y:S03]  /*2340*/  LDSM.16.M88.2 R140, [R110] ;  /* 0x000000006e8c783b */ /* 0x000fe60000000100 */
[----:B------:R-:W-:Y:S01]  /*2350*/  IADD3 R108, R151, 0x9de0, RZ ;  /* 0x00009de0976c7810 */ /* 0x000fe20007ffe0ff */
[----:B------:R-:W-:Y:S01]  /*2360*/  LDSM.16.M88.2 R142, [R109] ;  /* 0x000000006d8e783b */ /* 0x000fe20000000100 */
[----:B------:R-:W-:Y:S01]  /*2370*/  IADD3 R112, R150, 0x60, RZ ;  /* 0x0000006096707810 */ /* 0x000fe20007ffe0ff */
[----:B-----5:R-:W-:Y:S01]  /*2380*/  IMAD.U32 R120, R0, 0x2, R114 ;  /* 0x0000000200787824 */ /* 0x020fe200078e0072 */
[-C--:B------:R-:W5:Y:S04]  /*2390*/  HMMA.16816.F16 R8, R124, R144.reuse, R8 ;  /* 0x000000907c08723c */ /* 0x080f680000000808 */
[----:B------:R-:W-:Y:S01]  /*23a0*/  LDSM.16.M88.4 R116, [R120] ;  /* 0x000000007874783b */ /* 0x000fe20000000200 */
[----:B------:R-:W-:Y:S02]  /*23b0*/  IMAD.U32 R108, R146, 0x2, R108 ;  /* 0x00000002926c7824 */ /* 0x000fe400078e006c */
[C---:B------:R-:W-:Y:S01]  /*23c0*/  IMAD.U32 R112, R0.reuse, 0x2, R112 ;  /* 0x0000000200707824 */ /* 0x040fe200078e0070 */
[-C--:B------:R5:W5:Y:S02]  /*23d0*/  HMMA.16816.F16 R6, R128, R144.reuse, R6 ;  /* 0x000000908006723c */ /* 0x080b640000000806 */
[----:B------:R-:W-:Y:S05]  /*23e0*/  LDSM.16.M88.4 R120, [R120+0x900] ;  /* 0x000900007878783b */ /* 0x000fea0000000200 */
[C---:B-----5:R-:W-:Y:S01]  /*23f0*/  IMAD.U32 R128, R0.reuse, 0x2, R113 ;  /* 0x0000000200807824 */ /* 0x060fe200078e0071 */
[-C--:B------:R-:W5:Y:S04]  /*2400*/  HMMA.16816.F16 R4, R132, R144.reuse, R4 ;  /* 0x000000908404723c */ /* 0x080f680000000804 */
[----:B------:R-:W-:Y:S04]  /*2410*/  LDSM.16.M88.4 R124, [R128] ;  /* 0x00000000807c783b */ /* 0x000fe80000000200 */
[----:B------:R5:W5:Y:S02]  /*2420*/  HMMA.16816.F16 R2, R136, R144, R2 ;  /* 0x000000908802723c */ /* 0x000b640000000802 */
[----:B-----5:R-:W-:Y:S04]  /*2430*/  LDSM.16.M88.2 R144, [R108] ;  /* 0x000000006c90783b */ /* 0x020fe80000000100 */
[----:B------:R-:W-:Y:S01]  /*2440*/  LDSM.16.M88.4 R128, [R128+0x900] ;  /* 0x000900008080783b */ /* 0x000fe20000000200 */
[----:B------:R-:W-:-:S01]  /*2450*/  IMAD.U32 R136, R0, 0x2, R111 ;  /* 0x0000000200887824 */ /* 0x000fc200078e006f */
[-C--:B0-----:R-:W5:Y:S04]  /*2460*/  HMMA.16816.F16 R64, R68, R66.reuse, R64 ;  /* 0x000000424440723c */ /* 0x081f680000000840 */
[----:B------:R-:W0:Y:S04]  /*2470*/  LDSM.16.M88.4 R108, [R112] ;  /* 0x00000000706c783b */ /* 0x000e280000000200 */
[-C--:B------:R-:W5:Y:S02]  /*2480*/  HMMA.16816.F16 R62, R72, R66.reuse, R62 ;  /* 0x00000042483e723c */ /* 0x080f64000000083e */
[----:B------:R-:W0:Y:S06]  /*2490*/  LDSM.16.M88.4 R112, [R112+0x900] ;  /* 0x000900007070783b */ /* 0x000e2c0000000200 */
[-C--:B------:R-:W5:Y:S01]  /*24a0*/  HMMA.16816.F16 R60, R76, R66.reuse, R60 ;  /* 0x000000424c3c723c */ /* 0x080f62000000083c */
[----:B------:R-:W0:Y:S06]  /*24b0*/  LDSM.16.M88.4 R132, [R136] ;  /* 0x000000008884783b */ /* 0x000e2c0000000200 */
[----:B------:R-:W0:Y:S01]  /*24c0*/  LDSM.16.M88.4 R136, [R136+0x900] ;  /* 0x000900008888783b */ /* 0x000e220000000200 */
[-C--:B------:R-:W5:Y:S05]  /*24d0*/  HMMA.16816.F16 R58, R80, R66.reuse, R58 ;  /* 0x00000042503a723c */ /* 0x080f6a000000083a */
[----:B------:R-:W-:Y:S03]  /*24e0*/  BAR.SYNC.DEFER_BLOCKING 0x0 ;  /* 0x0000000000007b1d */ /* 0x000fe60000010000 */
[-C--:B------:R-:W5:Y:S08]  /*24f0*/  HMMA.16816.F16 R56, R84, R66.reuse, R56 ;  /* 0x000000425438723c */ /* 0x080f700000000838 */
[-C--:B------:R-:W5:Y:S08]  /*2500*/  HMMA.16816.F16 R54, R88, R66.reuse, R54 ;  /* 0x000000425836723c */ /* 0x080f700000000836 */
[-C--:B------:R-:W5:Y:S08]  /*2510*/  HMMA.16816.F16 R52, R92, R66.reuse, R52 ;  /* 0x000000425c34723c */ /* 0x080f700000000834 */
[----:B------:R5:W5:Y:S07]  /*2520*/  HMMA.16816.F16 R50, R96, R66, R50 ;  /* 0x000000426032723c */ /* 0x000b6e0000000832 */
[----:B-----5:R-:W-:Y:S01]  /*2530*/  LOP3.LUT R66, R147, 0x1, RZ, 0xc, !PT ;  /* 0x0000000193427812 */ /* 0x020fe200078e0cff */
[-C--:B------:R-:W5:Y:S04]  /*2540*/  HMMA.16816.F16 R48, R68, R100.reuse, R48 ;  /* 0x000000644430723c */ /* 0x080f680000000830 */
[----:B------:R-:W-:Y:S04]  /*2550*/  IMAD R67, R66, 0x3f00, R209 ;  /* 0x00003f0042437824 */ /* 0x000fe800078e02d1 */
[-C--:B------:R-:W5:Y:S08]  /*2560*/  HMMA.16816.F16 R46, R72, R100.reuse, R46 ;  /* 0x00000064482e723c */ /* 0x080f70000000082e */
        /* <DEDUP_REMOVED lines=15> */
[--C-:B-----5:R-:W-:Y:S01]  /*2660*/  IMAD.IADD R68, R204, 0x1, R67.reuse ;  /* 0x00000001cc447824 */ /* 0x120fe200078e0243 */
[-C--:B------:R-:W5:Y:S04]  /*2670*/  HMMA.16816.F16 R14, R72, R104.reuse, R14 ;  /* 0x00000068480e723c */ /* 0x080f68000000080e */
[----:B------:R-:W-:Y:S02]  /*2680*/  IMAD.SHL.U32 R68, R68, 0x2, RZ ;  /* 0x0000000244447824 */ /* 0x000fe400078e00ff */
[----:B------:R-:W-:Y:S02]  /*2690*/  IMAD R67, R66, -0x1b00, R67 ;  /* 0xffffe50042437824 */ /* 0x000fe400078e0243 */
[-C--:B------:R-:W5:Y:S01]  /*26a0*/  HMMA.16816.F16 R12, R76, R104.reuse, R12 ;  /* 0x000000684c0c723c */ /* 0x080f62000000080c */
[----:B--2---:R-:W-:Y:S03]  /*26b0*/  STS.128 [R68+0x9000], R200 ;  /* 0x009000c844007388 */ /* 0x004fe60000000c00 */
[----:B------:R-:W-:Y:S02]  /*26c0*/  IMAD.IADD R67, R204, 0x1, R67 ;  /* 0x00000001cc437824 */ /* 0x000fe400078e0243 */
[----:B------:R-:W-:Y:S01]  /*26d0*/  IMAD R66, R66, 0x3f00, R149 ;  /* 0x00003f0042427824 */ /* 0x000fe200078e0295 */
[----:B------:R-:W-:Y:S01]  /*26e0*/  STS.128 [R68+0x9fc0], R196 ;  /* 0x009fc0c444007388 */ /* 0x000fe20000000c00 */
[-C--:B------:R-:W5:Y:S04]  /*26f0*/  HMMA.16816.F16 R10, R80, R104.reuse, R10 ;  /* 0x00000068500a723c */ /* 0x080f68000000080a */
[----:B------:R-:W-:Y:S01]  /*2700*/  IMAD.SHL.U32 R67, R67, 0x2, RZ ;  /* 0x0000000243437824 */ /* 0x000fe200078e00ff */
[----:B------:R-:W-:Y:S03]  /*2710*/  STS.128 [R68+0xaf80], R192 ;  /* 0x00af80c044007388 */ /* 0x000fe60000000c00 */
[-C--:B------:R-:W5:Y:S03]  /*2720*/  HMMA.16816.F16 R8, R84, R104.reuse, R8 ;  /* 0x000000685408723c */ /* 0x080f660000000808 */
[----:B------:R-:W-:Y:S05]  /*2730*/  STS.128 [R68+0xbf40], R188 ;  /* 0x00bf40bc44007388 */ /* 0x000fea0000000c00 */
[-C--:B------:R-:W5:Y:S01]  /*2740*/  HMMA.16816.F16 R6, R88, R104.reuse, R6 ;  /* 0x000000685806723c */ /* 0x080f620000000806 */
[----:B------:R-:W-:Y:S06]  /*2750*/  STS.128 [R68+0xcf00], R184 ;  /* 0x00cf00b844007388 */ /* 0x000fec0000000c00 */
[----:B------:R-:W-:Y:S01]  /*2760*/  STS.128 [R68+0xdec0], R180 ;  /* 0x00dec0b444007388 */ /* 0x000fe20000000c00 */
[-C--:B------:R-:W5:Y:S05]  /*2770*/  HMMA.16816.F16 R4, R92, R104.reuse, R4 ;  /* 0x000000685c04723c */ /* 0x080f6a0000000804 */
[----:B------:R-:W-:Y:S03]  /*2780*/  STS.128 [R68+0xee80], R176 ;  /* 0x00ee80b044007388 */ /* 0x000fe60000000c00 */
[----:B------:R5:W5:Y:S03]  /*2790*/  HMMA.16816.F16 R2, R96, R104, R2 ;  /* 0x000000686002723c */ /* 0x000b660000000802 */
[----:B------:R1:W-:Y:S04]  /*27a0*/  STS.128 [R68+0xfe40], R172 ;  /* 0x00fe40ac44007388 */ /* 0x0003e80000000c00 */
[----:B-----5:R-:W-:-:S01]  /*27b0*/  LOP3.LUT R96, R147, 0x1, RZ, 0xc, !PT ;  /* 0x0000000193607812 */ /* 0x020fc200078e0cff */
[-C--:B0-----:R5:W5:Y:S01]  /*27c0*/  HMMA.16816.F16 R64, R108, R106.reuse, R64 ;  /* 0x0000006a6c40723c */ /* 0x081b620000000840 */
[----:B------:R0:W-:Y:S03]  /*27d0*/  @!P3 STS.128 [R67], R168 ;  /* 0x000000a84300b388 */ /* 0x0001e60000000c00 */
[----:B------:R-:W-:Y:S01]  /*27e0*/  IMAD R96, R96, 0x4800, RZ ;  /* 0x0000480060607824 */ /* 0x000fe200078e02ff */
[----:B------:R-:W-:Y:S02]  /*27f0*/  ISETP.NE.AND P3, PT, R220, RZ, PT ;  /* 0x000000ffdc00720c */ /* 0x000fe40003f65270 */
[----:B------:R0:W-:Y:S01]  /*2800*/  @!P4 STS.128 [R67+0xfc0], R164 ;  /* 0x000fc0a44300c388 */ /* 0x0001e20000000c00 */
[-C--:B------:R5:W5:Y:S03]  /*2810*/  HMMA.16816.F16 R62, R112, R106.reuse, R62 ;  /* 0x0000006a703e723c */ /* 0x080b66000000083e */
[----:B------:R-:W-:Y:S01]  /*2820*/  ISETP.NE.AND P4, PT, R219, RZ, PT ;  /* 0x000000ffdb00720c */ /* 0x000fe20003f85270 */
[----:B------:R-:W-:Y:S01]  /*2830*/  IMAD.IADD R72, R96, 0x1, R207 ;  /* 0x0000000160487824 */ /* 0x000fe200078e02cf */
[----:B------:R0:W-:Y:S01]  /*2840*/  @!P5 STS.128 [R67+0x1f80], R160 ;  /* 0x001f80a04300d388 */ /* 0x0001e20000000c00 */
[C-C-:B------:R-:W-:Y:S02]  /*2850*/  IADD3 R80, R207.reuse, 0x1200, R96.reuse ;  /* 0x00001200cf507810 */ /* 0x140fe40007ffe060 */
[-C--:B------:R5:W5:Y:S03]  /*2860*/  HMMA.16816.F16 R60, R116, R106.reuse, R60 ;  /* 0x0000006a743c723c */ /* 0x080b66000000083c */
[----:B------:R0:W-:Y:S01]  /*2870*/  @!P6 STS.128 [R67+0x2f40], R156 ;  /* 0x002f409c4300e388 */ /* 0x0001e20000000c00 */
[C-C-:B------:R-:W-:Y:S02]  /*2880*/  IADD3 R88, R207.reuse, 0x2400, R96.reuse ;  /* 0x00002400cf587810 */ /* 0x140fe40007ffe060 */
[----:B------:R-:W-:Y:S02]  /*2890*/  IADD3 R96, R207, 0x3600, R96 ;  /* 0x00003600cf607810 */ /* 0x000fe40007ffe060 */
[-C--:B------:R5:W5:Y:S01]  /*28a0*/  HMMA.16816.F16 R58, R120, R106.reuse, R58 ;  /* 0x0000006a783a723c */ /* 0x080b62000000083a */
[----:B------:R0:W-:Y:S06]  /*28b0*/  @!P0 STS.128 [R67+0x3f00], R152 ;  /* 0x003f009843008388 */ /* 0x0001ec0000000c00 */
[----:B------:R-:W-:Y:S01]  /*28c0*/  BAR.SYNC.DEFER_BLOCKING 0x0 ;  /* 0x0000000000007b1d */ /* 0x000fe20000010000 */
[-C--:B------:R5:W5:Y:S03]  /*28d0*/  HMMA.16816.F16 R56, R124, R106.reuse, R56 ;  /* 0x0000006a7c38723c */ /* 0x080b660000000838 */
[----:B------:R-:W-:Y:S01]  /*28e0*/  ISETP.NE.AND P5, PT, R218, RZ, PT ;  /* 0x000000ffda00720c */ /* 0x000fe20003fa5270 */
[----:B-1----:R-:W-:Y:S01]  /*28f0*/  IMAD.SHL.U32 R68, R66, 0x2, RZ ;  /* 0x0000000242447824 */ /* 0x002fe200078e00ff */
[----:B------:R-:W-:Y:S02]  /*2900*/  IADD3 R147, P0, R147, 0x1, RZ ;  /* 0x0000000193937810 */ /* 0x000fe40007f1e0ff */
[----:B------:R-:W-:Y:S01]  /*2910*/  ISETP.NE.AND P6, PT, R217, RZ, PT ;  /* 0x000000ffd900720c */ /* 0x000fe20003fc5270 */
[-C--:B------:R5:W5:Y:S04]  /*2920*/  HMMA.16816.F16 R54, R128, R106.reuse, R54 ;  /* 0x0000006a8036723c */ /* 0x080b680000000836 */
[C---:B------:R-:W-:Y:S01]  /*2930*/  IADD3 R66, R208.reuse, 0x9000, R68 ;  /* 0x00009000d0427810 */ /* 0x040fe20007ffe044 */
[----:B------:R-:W-:Y:S01]  /*2940*/  IMAD.X R206, RZ, RZ, R206, P0 ;  /* 0x000000ffffce7224 */ /* 0x000fe200000e06ce */
[--C-:B------:R-:W-:Y:S02]  /*2950*/  IADD3 R100, R208, 0x9480, R68.reuse ;  /* 0x00009480d0647810 */ /* 0x100fe40007ffe044 */
[-C--:B------:R5:W5:Y:S03]  /*2960*/  HMMA.16816.F16 R52, R132, R106.reuse, R52 ;  /* 0x0000006a8434723c */ /* 0x080b660000000834 */
[----:B------:R-:W-:Y:S02]  /*2970*/  ISETP.NE.AND P0, PT, R210, 0x9f, PT ;  /* 0x0000009fd200780c */ /* 0x000fe40003f05270 */
[C-C-:B------:R-:W-:Y:S02]  /*2980*/  IADD3 R102, R208.reuse, 0x9900, R68.reuse ;  /* 0x00009900d0667810 */ /* 0x140fe40007ffe044 */
[----:B------:R-:W-:Y:S01]  /*2990*/  IADD3 R104, R208, 0x9d80, R68 ;  /* 0x00009d80d0687810 */ /* 0x000fe20007ffe044 */
[----:B------:R5:W5:Y:S08]  /*29a0*/  HMMA.16816.F16 R50, R136, R106, R50 ;  /* 0x0000006a8832723c */ /* 0x000b700000000832 */
[-C--:B------:R5:W5:Y:S08]  /*29b0*/  HMMA.16816.F16 R48, R108, R140.reuse, R48 ;  /* 0x0000008c6c30723c */ /* 0x080b700000000830 */
[-C--:B------:R5:W5:Y:S08]  /*29c0*/  HMMA.16816.F16 R46, R112, R140.reuse, R46 ;  /* 0x0000008c702e723c */ /* 0x080b70000000082e */
[-C--:B------:R5:W5:Y:S08]  /*29d0*/  HMMA.16816.F16 R44, R116, R140.reuse, R44 ;  /* 0x0000008c742c723c */ /* 0x080b70000000082c */
[-C--:B------:R5:W5:Y:S08]  /*29e0*/  HMMA.16816.F16 R42, R120, R140.reuse, R42 ;  /* 0x0000008c782a723c */ /* 0x080b70000000082a */
[-C--:B------:R5:W5:Y:S08]  /*29f0*/  HMMA.16816.F16 R40, R124, R140.reuse, R40 ;  /* 0x0000008c7c28723c */ /* 0x080b700000000828 */
[-C--:B------:R5:W5:Y:S08]  /*2a00*/  HMMA.16816.F16 R38, R128, R140.reuse, R38 ;  /* 0x0000008c8026723c */ /* 0x080b700000000826 */
[-C--:B------:R5:W5:Y:S08]  /*2a10*/  HMMA.16816.F16 R36, R132, R140.reuse, R36 ;  /* 0x0000008c8424723c */ /* 0x080b700000000824 */
[----:B------:R5:W5:Y:S01]  /*2a20*/  HMMA.16816.F16 R34, R136, R140, R34 ;  /* 0x0000008c8822723c */ /* 0x000b620000000822 */
[----:B------:R-:W1:Y:S04]  /*2a30*/  LDSM.16.M88.2 R66, [R66] ;  /* 0x000000004242783b */ /* 0x000e680000000100 */
[----:B------:R-:W1:Y:S03]  /*2a40*/  LDSM.16.M88.2 R100, [R100] ;  /* 0x000000006464783b */ /* 0x000e660000000100 */
[-C--:B------:R5:W5:Y:S01]  /*2a50*/  HMMA.16816.F16 R32, R108, R142.reuse, R32 ;  /* 0x0000008e6c20723c */ /* 0x080b620000000820 */
[----:B------:R-:W1:Y:S04]  /*2a60*/  LDSM.16.M88.2 R102, [R102] ;  /* 0x000000006666783b */ /* 0x000e680000000100 */
[----:B------:R-:W1:Y:S03]  /*2a70*/  LDSM.16.M88.2 R104, [R104] ;  /* 0x000000006868783b */ /* 0x000e660000000100 */
[-C--:B------:R5:W5:Y:S01]  /*2a80*/  HMMA.16816.F16 R30, R112, R142.reuse, R30 ;  /* 0x0000008e701e723c */ /* 0x080b62000000081e */
[----:B------:R0:W1:Y:S06]  /*2a90*/  LDSM.16.M88.4 R68, [R72] ;  /* 0x000000004844783b */ /* 0x00006c0000000200 */
[----:B------:R-:W1:Y:S01]  /*2aa0*/  LDSM.16.M88.4 R72, [R72+0x900] ;  /* 0x000900004848783b */ /* 0x000e620000000200 */
[-C--:B------:R5:W5:Y:S05]  /*2ab0*/  HMMA.16816.F16 R28, R116, R142.reuse, R28 ;  /* 0x0000008e741c723c */ /* 0x080b6a000000081c */
[----:B------:R0:W1:Y:S03]  /*2ac0*/  LDSM.16.M88.4 R76, [R80] ;  /* 0x00000000504c783b */ /* 0x0000660000000200 */
[-C--:B------:R5:W5:Y:S03]  /*2ad0*/  HMMA.16816.F16 R26, R120, R142.reuse, R26 ;  /* 0x0000008e781a723c */ /* 0x080b66000000081a */
[----:B------:R-:W1:Y:S05]  /*2ae0*/  LDSM.16.M88.4 R80, [R80+0x900] ;  /* 0x000900005050783b */ /* 0x000e6a0000000200 */
[-C--:B------:R5:W5:Y:S01]  /*2af0*/  HMMA.16816.F16 R24, R124, R142.reuse, R24 ;  /* 0x0000008e7c18723c */ /* 0x080b620000000818 */
[----:B------:R0:W1:Y:S06]  /*2b00*/  LDSM.16.M88.4 R84, [R88] ;  /* 0x000000005854783b */ /* 0x00006c0000000200 */
[----:B------:R-:W1:Y:S01]  /*2b10*/  LDSM.16.M88.4 R88, [R88+0x900] ;  /* 0x000900005858783b */ /* 0x000e620000000200 */
[-C--:B------:R5:W5:Y:S05]  /*2b20*/  HMMA.16816.F16 R22, R128, R142.reuse, R22 ;  /* 0x0000008e8016723c */ /* 0x080b6a0000000816 */
[----:B------:R0:W1:Y:S03]  /*2b30*/  LDSM.16.M88.4 R92, [R96] ;  /* 0x00000000605c783b */ /* 0x0000660000000200 */
[-C--:B------:R5:W5:Y:S03]  /*2b40*/  HMMA.16816.F16 R20, R132, R142.reuse, R20 ;  /* 0x0000008e8414723c */ /* 0x080b660000000814 */
[----:B------:R-:W1:Y:S05]  /*2b50*/  LDSM.16.M88.4 R96, [R96+0x900] ;  /* 0x000900006060783b */ /* 0x000e6a0000000200 */
        /* <DEDUP_REMOVED lines=9> */
[----:B------:R-:W-:-:S10]  /*2bf0*/  @P0 BRA `(.L_x_12) ;  /* 0xffffe6c000000947 */ /* 0x000fd4000383ffff */
[----:B------:R-:W2:Y:S01]  /*2c00*/  S2R R0, SR_LANEID ;  /* 0x0000000000007919 */ /* 0x000ea20000000000 */
[----:B-1---5:R5:W-:Y:S01]  /*2c10*/  HMMA.16816.F16 R106, R80, R66, R58 ;  /* 0x00000042506a723c */ /* 0x022be2000000083a */
[----:B------:R-:W-:Y:S01]  /*2c20*/  IMAD R118, R148, 0x1200, RZ ;  /* 0x0000120094767824 */ /* 0x000fe200078e02ff */
[----:B------:R-:W-:Y:S01]  /*2c30*/  ULDC.64 UR4, c[0x0][0x118] ;  /* 0x0000460000047ab9 */ /* 0x000fe20000000a00 */
[----:B------:R-:W1:Y:S01]  /*2c40*/  S2R R124, SR_TID.X ;  /* 0x00000000007c7919 */ /* 0x000e620000002100 */
[----:B------:R-:W-:-:S03]  /*2c50*/  IMAD.MOV.U32 R127, RZ, RZ, RZ ;  /* 0x000000ffff7f7224 */ /* 0x000fc600078e00ff */
[----:B-----5:R-:W-:Y:S01]  /*2c60*/  IADD3 R58, R118, 0x112a0, RZ ;  /* 0x000112a0763a7810 */ /* 0x020fe20007ffe0ff */
[C---:B------:R-:W-:Y:S01]  /*2c70*/  HMMA.16816.F16 R108, R80.reuse, R100, R42 ;  /* 0x00000064506c723c */ /* 0x040fe2000000082a */
[----:B------:R-:W3:Y:S04]  /*2c80*/  S2R R119, SR_CTAID.X ;  /* 0x0000000000777919 */ /* 0x000ee80000002500 */
[----:B------:R-:W4:Y:S03]  /*2c90*/  S2R R128, SR_CTAID.Y ;  /* 0x0000000000807919 */ /* 0x000f260000002600 */
[----:B------:R-:W-:Y:S01]  /*2ca0*/  HMMA.16816.F16 R110, R80, R102, R26 ;  /* 0x00000066506e723c */ /* 0x000fe2000000081a */
[----:B--2---:R-:W-:-:S07]  /*2cb0*/  SHF.R.U32.HI R116, RZ, 0x3, R0 ;  /* 0x00000003ff747819 */ /* 0x004fce0000011600 */
[----:B------:R5:W-:Y:S01]  /*2cc0*/  HMMA.16816.F16 R82, R80, R104, R10 ;  /* 0x000000685052723c */ /* 0x000be2000000080a */
[----:B-1----:R-:W-:Y:S01]  /*2cd0*/  SHF.R.U32.HI R126, RZ, 0x4, R124 ;  /* 0x00000004ff7e7819 */ /* 0x002fe2000001167c */
[----:B------:R-:W-:Y:S02]  /*2ce0*/  IMAD.SHL.U32 R116, R116, 0x8, RZ ;  /* 0x0000000874747824 */ /* 0x000fe400078e00ff */
[----:B------:R-:W-:-:S03]  /*2cf0*/  IMAD.SHL.U32 R125, R124, 0x8, RZ ;  /* 0x000000087c7d7824 */ /* 0x000fc600078e00ff */
[----:B-----5:R-:W-:Y:S01]  /*2d00*/  LOP3.LUT R10, R0, 0xf, RZ, 0xc0, !PT ;  /* 0x0000000f000a7812 */ /* 0x020fe200078ec0ff */
[C---:B------:R-:W-:Y:S01]  /*2d10*/  HMMA.16816.F16 R64, R68.reuse, R66, R64 ;  /* 0x000000424440723c */ /* 0x040fe20000000840 */
[----:B---3--:R-:W-:Y:S02]  /*2d20*/  IMAD.WIDE.U32 R120, R119, 0xe0, R126 ;  /* 0x000000e077787825 */ /* 0x008fe400078e007e */
[----:B------:R-:W-:Y:S02]  /*2d30*/  SHF.R.U32.HI R11, RZ, 0x3, R10 ;  /* 0x00000003ff0b7819 */ /* 0x000fe4000001160a */
[----:B------:R-:W-:Y:S01]  /*2d40*/  LOP3.LUT R117, R10, 0x7, RZ, 0xc0, !PT ;  /* 0x000000070a757812 */ /* 0x000fe200078ec0ff */
[----:B----4-:R-:W-:Y:S01]  /*2d50*/  IMAD.WIDE.U32 R128, R128, 0x80, RZ ;  /* 0x0000008080807825 */ /* 0x010fe200078e00ff */
[----:B------:R-:W-:Y:S01]  /*2d60*/  LOP3.LUT R125, R125, 0x78, RZ, 0xc0, !PT ;  /* 0x000000787d7d7812 */ /* 0x000fe200078ec0ff */
[----:B------:R-:W-:Y:S02]  /*2d70*/  HMMA.16816.F16 R48, R68, R100, R48 ;  /* 0x000000644430723c */ /* 0x000fe40000000830 */
[----:B------:R-:W-:-:S02]  /*2d80*/  IMAD.SHL.U32 R11, R11, 0x8, RZ ;  /* 0x000000080b0b7824 */ /* 0x000fc400078e00ff */
[----:B------:R-:W-:-:S03]  /*2d90*/  IMAD.WIDE.U32 R120, R148, 0x20, R120 ;  /* 0x0000002094787825 */ /* 0x000fc600078e0078 */
[----:B------:R-:W-:Y:S01]  /*2da0*/  LOP3.LUT R11, R11, 0x8, RZ, 0xe2, !PT ;  /* 0x000000080b0b7812 */ /* 0x000fe200078ee2ff */
[----:B------:R-:W-:Y:S04]  /*2db0*/  HMMA.16816.F16 R32, R68, R102, R32 ;  /* 0x000000664420723c */ /* 0x000fe80000000820 */
[----:B------:R-:W-:-:S04]  /*2dc0*/  IMAD R117, R117, 0x48, R11 ;  /* 0x0000004875757824 */ /* 0x000fc800078e020b */
[----:B------:R-:W-:Y:S01]  /*2dd0*/  HMMA.16816.F16 R16, R68, R104, R16 ;  /* 0x000000684410723c */ /* 0x000fe20000000810 */
[----:B------:R-:W-:-:S06]  /*2de0*/  IMAD.U32 R58, R117, 0x2, R58 ;  /* 0x00000002753a7824 */ /* 0x000fcc00078e003a */
[----:B------:R-:W-:Y:S01]  /*2df0*/  LDSM.16.M88.2 R58, [R58] ;  /* 0x000000003a3a783b */ /* 0x000fe20000000100 */
[C---:B------:R-:W-:Y:S08]  /*2e00*/  HMMA.16816.F16 R68, R72.reuse, R100, R46 ;  /* 0x000000644844723c */ /* 0x040ff0000000082e */
[C---:B------:R-:W-:Y:S08]  /*2e10*/  HMMA.16816.F16 R62, R72.reuse, R66, R62 ;  /* 0x00000042483e723c */ /* 0x040ff0000000083e */
[C---:B------:R-:W-:Y:S08]  /*2e20*/  HMMA.16816.F16 R46, R72.reuse, R102, R30 ;  /* 0x00000066482e723c */ /* 0x040ff0000000081e */
[----:B0-----:R-:W-:Y:S08]  /*2e30*/  HMMA.16816.F16 R72, R72, R104, R14 ;  /* 0x000000684848723c */ /* 0x001ff0000000080e */
[C---:B------:R-:W5:Y:S08]  /*2e40*/  HMMA.16816.F16 R60, R76.reuse, R66, R60 ;  /* 0x000000424c3c723c */ /* 0x040f70000000083c */
[C---:B------:R5:W5:Y:S07]  /*2e50*/  HMMA.16816.F16 R70, R76.reuse, R100, R44 ;  /* 0x000000644c46723c */ /* 0x040b6e000000082c */
[----:B-----5:R-:W-:Y:S01]  /*2e60*/  IADD3 R44, R118, 0x11ba0, RZ ;  /* 0x00011ba0762c7810 */ /* 0x020fe20007ffe0ff */
[----:B------:R-:W5:Y:S04]  /*2e70*/  HMMA.16816.F16 R74, R76, R102, R28 ;  /* 0x000000664c4a723c */ /* 0x000f68000000081c */
[----:B------:R-:W-:-:S04]  /*2e80*/  IMAD.U32 R44, R117, 0x2, R44 ;  /* 0x00000002752c7824 */ /* 0x000fc800078e002c */
[----:B------:R5:W5:Y:S02]  /*2e90*/  HMMA.16816.F16 R78, R76, R104, R12 ;  /* 0x000000684c4e723c */ /* 0x000b64000000080c */
[----:B------:R-:W-:Y:S05]  /*2ea0*/  LDSM.16.M88.2 R44, [R44] ;  /* 0x000000002c2c783b */ /* 0x000fea0000000100 */
[----:B-----5:R-:W-:Y:S01]  /*2eb0*/  LOP3.LUT R13, R0, 0x7, RZ, 0xc0, !PT ;  /* 0x00000007000d7812 */ /* 0x020fe200078ec0ff */
[----:B------:R5:W5:Y:S01]  /*2ec0*/  HMMA.16816.F16 R114, R84, R66, R56 ;  /* 0x000000425472723c */ /* 0x000b620000000838 */
[----:B------:R-:W-:Y:S02]  /*2ed0*/  SHF.R.U32.HI R12, RZ, 0x4, R0 ;  /* 0x00000004ff0c7819 */ /* 0x000fe40000011600 */
[----:B------:R-:W-:-:S02]  /*2ee0*/  LOP3.LUT R116, R116, 0x8, R13, 0xe2, !PT ;  /* 0x0000000874747812 */ /* 0x000fc400078ee20d */
[----:B------:R-:W-:Y:S01]  /*2ef0*/  IADD3 R76, R118, 0x10e20, RZ ;  /* 0x00010e20764c7810 */ /* 0x000fe20007ffe0ff */
[----:B------:R-:W-:Y:S01]  /*2f00*/  IMAD.SHL.U32 R12, R12, 0x8, RZ ;  /* 0x000000080c0c7824 */ /* 0x000fe200078e00ff */
[----:B-----5:R-:W-:Y:S01]  /*2f10*/  IADD3 R56, R118, 0x11720, RZ ;  /* 0x0001172076387810 */ /* 0x020fe20007ffe0ff */
[C---:B------:R5:W5:Y:S02]  /*2f20*/  HMMA.16816.F16 R112, R84.reuse, R100, R40 ;  /* 0x000000645470723c */ /* 0x040b640000000828 */
[----:B------:R-:W-:Y:S02]  /*2f30*/  IMAD R116, R116, 0x48, R12 ;  /* 0x0000004874747824 */ /* 0x000fe400078e020c */
[C---:B------:R-:W-:Y:S02]  /*2f40*/  IMAD.U32 R76, R117.reuse, 0x2, R76 ;  /* 0x00000002754c7824 */ /* 0x040fe400078e004c */
[C---:B------:R-:W-:Y:S02]  /*2f50*/  IMAD.U32 R56, R117.reuse, 0x2, R56 ;  /* 0x0000000275387824 */ /* 0x040fe400078e0038 */
[----:B------:R-:W-:Y:S01]  /*2f60*/  IMAD.SHL.U32 R116, R116, 0x2, RZ ;  /* 0x0000000274747824 */ /* 0x000fe200078e00ff */
[C---:B------:R5:W5:Y:S01]  /*2f70*/  HMMA.16816.F16 R80, R84.reuse, R102, R24 ;  /* 0x000000665450723c */ /* 0x040b620000000818 */
[----:B------:R-:W-:Y:S04]  /*2f80*/  LDSM.16.M88.2 R76, [R76] ;  /* 0x000000004c4c783b */ /* 0x000fe80000000100 */
[----:B------:R-:W-:Y:S03]  /*2f90*/  LDSM.16.M88.2 R56, [R56] ;  /* 0x000000003838783b */ /* 0x000fe60000000100 */
[----:B------:R5:W5:Y:S01]  /*2fa0*/  HMMA.16816.F16 R86, R84, R104, R8 ;  /* 0x000000685456723c */ /* 0x000b620000000808 */
[----:B------:R-:W0:Y:S04]  /*2fb0*/  LDSM.16.M88.4 R28, [R116+0x5a20] ;  /* 0x005a2000741c783b */ /* 0x000e280000000200 */
[----:B-----5:R-:W1:Y:S03]  /*2fc0*/  LDSM.16.M88.4 R40, [R116+0x6c20] ;  /* 0x006c20007428783b */ /* 0x020e660000000200 */
[C---:B------:R-:W5:Y:S01]  /*2fd0*/  HMMA.16816.F16 R84, R88.reuse, R66, R54 ;  /* 0x000000425854723c */ /* 0x040f620000000836 */
[----:B------:R-:W2:Y:S04]  /*2fe0*/  LDSM.16.M88.4 R24, [R116+0x4820] ;  /* 0x004820007418783b */ /* 0x000ea80000000200 */
[----:B------:R-:W3:Y:S03]  /*2ff0*/  LDSM.16.M88.4 R8, [R116+0x6320] ;  /* 0x006320007408783b */ /* 0x000ee60000000200 */
[C---:B------:R-:W5:Y:S01]  /*3000*/  HMMA.16816.F16 R54, R88.reuse, R100, R38 ;  /* 0x000000645836723c */ /* 0x040f620000000826 */
[----:B------:R-:W-:Y:S07]  /*3010*/  LDSM.16.M88.4 R12, [R116+0x5120] ;  /* 0x00512000740c783b */ /* 0x000fee0000000200 */
[C---:B------:R-:W5:Y:S08]  /*3020*/  HMMA.16816.F16 R38, R88.reuse, R102, R22 ;  /* 0x000000665826723c */ /* 0x040f700000000816 */
[----:B------:R-:W5:Y:S08]  /*3030*/  HMMA.16816.F16 R88, R88, R104, R6 ;  /* 0x000000685858723c */ /* 0x000f700000000806 */
[C---:B------:R-:W-:Y:S08]  /*3040*/  HMMA.16816.F16 R52, R92.reuse, R66, R52 ;  /* 0x000000425c34723c */ /* 0x040ff00000000834 */
[C---:B------:R-:W-:Y:S08]  /*3050*/  HMMA.16816.F16 R36, R92.reuse, R100, R36 ;  /* 0x000000645c24723c */ /* 0x040ff00000000824 */
[C---:B------:R5:W5:Y:S02]  /*3060*/  HMMA.16816.F16 R90, R92.reuse, R102, R20 ;  /* 0x000000665c5a723c */ /* 0x040b640000000814 */
[----:B-----5:R-:W-:Y:S06]  /*3070*/  LDSM.16.M88.4 R20, [R116+0x4840] ;  /* 0x004840007414783b */ /* 0x020fec0000000200 */
[----:B------:R5:W-:Y:S02]  /*3080*/  HMMA.16816.F16 R92, R92, R104, R4 ;  /* 0x000000685c5c723c */ /* 0x000be40000000804 */
[----:B-----5:R-:W4:Y:S06]  /*3090*/  LDSM.16.M88.4 R4, [R116+0x7520] ;  /* 0x007520007404783b */ /* 0x020f2c0000000200 */
[C---:B0-----:R-:W-:Y:S08]  /*30a0*/  HMMA.16816.F16 R60, R28.reuse, R76, R60 ;  /* 0x0000004c1c3c723c */ /* 0x041ff0000000083c */
[C---:B------:R-:W-:Y:S08]  /*30b0*/  HMMA.16816.F16 R70, R28.reuse, R58, R70 ;  /* 0x0000003a1c46723c */ /* 0x040ff00000000846 */
[C---:B------:R-:W-:Y:S08]  /*30c0*/  HMMA.16816.F16 R74, R28.reuse, R56, R74 ;  /* 0x000000381c4a723c */ /* 0x040ff0000000084a */
[----:B------:R5:W-:Y:S07]  /*30d0*/  HMMA.16816.F16 R78, R28, R44, R78 ;  /* 0x0000002c1c4e723c */ /* 0x000bee000000084e */
[----:B-----5:R-:W-:Y:S01]  /*30e0*/  IADD3 R28, R118, 0x10e40, RZ ;  /* 0x00010e40761c7810 */ /* 0x020fe20007ffe0ff */
[----:B-1----:R-:W-:Y:S04]  /*30f0*/  HMMA.16816.F16 R114, R40, R76, R114 ;  /* 0x0000004c2872723c */ /* 0x002fe80000000872 */
[----:B------:R-:W-:-:S04]  /*3100*/  IMAD.U32 R28, R117, 0x2, R28 ;  /* 0x00000002751c7824 */ /* 0x000fc800078e001c */
[C---:B------:R-:W-:Y:S02]  /*3110*/  HMMA.16816.F16 R112, R40.reuse, R58, R112 ;  /* 0x0000003a2870723c */ /* 0x040fe40000000870 */
[----:B------:R-:W-:Y:S06]  /*3120*/  LDSM.16.M88.2 R28, [R28] ;  /* 0x000000001c1c783b */ /* 0x000fec0000000100 */
[C---:B------:R5:W-:Y:S07]  /*3130*/  HMMA.16816.F16 R30, R40.reuse, R56, R80 ;  /* 0x00000038281e723c */ /* 0x040bee0000000850 */
[----:B-----5:R-:W-:Y:S01]  /*3140*/  IADD3 R80, R118, 0x112c0, RZ ;  /* 0x000112c076507810 */ /* 0x020fe20007ffe0ff */
[----:B------:R5:W-:Y:S04]  /*3150*/  HMMA.16816.F16 R86, R40, R44, R86 ;  /* 0x0000002c2856723c */ /* 0x000be80000000856 */
[----:B------:R-:W-:-:S03]  /*3160*/  IMAD.U32 R80, R117, 0x2, R80 ;  /* 0x0000000275507824 */ /* 0x000fc600078e0050 */
[C---:B-----5:R-:W-:Y:S01]  /*3170*/  IADD3 R42, R118.reuse, 0x11740, RZ ;  /* 0x00011740762a7810 */ /* 0x060fe20007ffe0ff */
[----:B------:R-:W-:Y:S01]  /*3180*/  HMMA.16816.F16 R50, R96, R66, R50 ;  /* 0x000000426032723c */ /* 0x000fe20000000832 */
[C---:B------:R-:W-:Y:S01]  /*3190*/  IADD3 R40, R118.reuse, 0x11bc0, RZ ;  /* 0x00011bc076287810 */ /* 0x040fe20007ffe0ff */
[----:B------:R-:W-:Y:S02]  /*31a0*/  LDSM.16.M88.2 R80, [R80] ;  /* 0x000000005050783b */ /* 0x000fe40000000100 */
[C---:B------:R-:W-:Y:S02]  /*31b0*/  IMAD.U32 R42, R117.reuse, 0x2, R42 ;  /* 0x00000002752a7824 */ /* 0x040fe400078e002a */
[C---:B------:R-:W-:Y:S02]  /*31c0*/  IMAD.U32 R40, R117.reuse, 0x2, R40 ;  /* 0x0000000275287824 */ /* 0x040fe400078e0028 */
[C---:B--2---:R-:W-:Y:S02]  /*31d0*/  HMMA.16816.F16 R64, R24.reuse, R76, R64 ;  /* 0x0000004c1840723c */ /* 0x044fe40000000840 */
[----:B------:R-:W-:Y:S04]  /*31e0*/  LDSM.16.M88.2 R42, [R42] ;  /* 0x000000002a2a783b */ /* 0x000fe80000000100 */
[----:B------:R-:W-:Y:S02]  /*31f0*/  LDSM.16.M88.2 R40, [R40] ;  /* 0x000000002828783b */ /* 0x000fe40000000100 */
[C---:B------:R-:W-:Y:S08]  /*3200*/  HMMA.16816.F16 R48, R24.reuse, R58, R48 ;  /* 0x0000003a1830723c */ /* 0x040ff00000000830 */
[C---:B------:R-:W-:Y:S08]  /*3210*/  HMMA.16816.F16 R32, R24.reuse, R56, R32 ;  /* 0x000000381820723c */ /* 0x040ff00000000820 */
[----:B------:R5:W-:Y:S02]  /*3220*/  HMMA.16816.F16 R66, R24, R44, R16 ;  /* 0x0000002c1842723c */ /* 0x000be40000000810 */
[----:B-----5:R-:W0:Y:S06]  /*3230*/  LDSM.16.M88.4 R24, [R116+0x7e20] ;  /* 0x007e20007418783b */ /* 0x020e2c0000000200 */
[C---:B---3--:R-:W-:Y:S08]  /*3240*/  HMMA.16816.F16 R106, R8.reuse, R76, R106 ;  /* 0x0000004c086a723c */ /* 0x048ff0000000086a */
[C---:B------:R-:W-:Y:S08]  /*3250*/  HMMA.16816.F16 R108, R8.reuse, R58, R108 ;  /* 0x0000003a086c723c */ /* 0x040ff0000000086c */
[C---:B------:R-:W-:Y:S08]  /*3260*/  HMMA.16816.F16 R110, R8.reuse, R56, R110 ;  /* 0x00000038086e723c */ /* 0x040ff0000000086e */
[----:B------:R5:W-:Y:S02]  /*3270*/  HMMA.16816.F16 R82, R8, R44, R82 ;  /* 0x0000002c0852723c */ /* 0x000be40000000852 */
[----:B-----5:R-:W1:Y:S06]  /*3280*/  LDSM.16.M88.4 R8, [R116+0x8720] ;  /* 0x008720007408783b */ /* 0x020e6c0000000200 */
[C---:B----4-:R-:W-:Y:S08]  /*3290*/  HMMA.16816.F16 R84, R4.reuse, R76, R84 ;  /* 0x0000004c0454723c */ /* 0x050ff00000000854 */
[C---:B------:R-:W-:Y:S08]  /*32a0*/  HMMA.16816.F16 R54, R4.reuse, R58, R54 ;  /* 0x0000003a0436723c */ /* 0x040ff00000000836 */
[C---:B------:R-:W-:Y:S08]  /*32b0*/  HMMA.16816.F16 R38, R4.reuse, R56, R38 ;  /* 0x000000380426723c */ /* 0x040ff00000000826 */
[----:B------:R5:W-:Y:S02]  /*32c0*/  HMMA.16816.F16 R88, R4, R44, R88 ;  /* 0x0000002c0458723c */ /* 0x000be40000000858 */
[----:B-----5:R-:W2:Y:S06]  /*32d0*/  LDSM.16.M88.4 R4, [R116+0x6c40] ;  /* 0x006c40007404783b */ /* 0x020eac0000000200 */
[----:B------:R5:W5:Y:S02]  /*32e0*/  HMMA.16816.F16 R102, R96, R102, R18 ;  /* 0x000000666066723c */ /* 0x000b640000000812 */
[----:B-----5:R-:W3:Y:S06]  /*32f0*/  LDSM.16.M88.4 R16, [R116+0x5140] ;  /* 0x005140007410783b */ /* 0x020eec0000000200 */
[-C--:B------:R-:W-:Y:S08]  /*3300*/  HMMA.16816.F16 R46, R12, R56.reuse, R46 ;  /* 0x000000380c2e723c */ /* 0x080ff0000000082e */
[-C--:B0-----:R-:W-:Y:S08]  /*3310*/  HMMA.16816.F16 R90, R24, R56.reuse, R90 ;  /* 0x00000038185a723c */ /* 0x081ff0000000085a */
[----:B-1----:R-:W-:Y:S08]  /*3320*/  HMMA.16816.F16 R102, R8, R56, R102 ;  /* 0x000000380866723c */ /* 0x002ff00000000866 */
[----:B------:R5:W5:Y:S07]  /*3330*/  HMMA.16816.F16 R34, R96, R100, R34 ;  /* 0x000000646022723c */ /* 0x000b6e0000000822 */
[----:B-----5:R-:W-:Y:S01]  /*3340*/  IADD3 R100, R118, 0x11760, RZ ;  /* 0x0001176076647810 */ /* 0x020fe20007ffe0ff */
[----:B--2---:R-:W-:Y:S04]  /*3350*/  HMMA.16816.F16 R114, R4, R28, R114 ;  /* 0x0000001c0472723c */ /* 0x004fe80000000872 */
[----:B------:R-:W-:-:S04]  /*3360*/  IMAD.U32 R100, R117, 0x2, R100 ;  /* 0x0000000275647824 */ /* 0x000fc800078e0064 */
[C---:B------:R-:W-:Y:S02]  /*3370*/  HMMA.16816.F16 R112, R4.reuse, R80, R112 ;  /* 0x000000500470723c */ /* 0x040fe40000000870 */
[----:B------:R-:W-:Y:S06]  /*3380*/  LDSM.16.M88.2 R100, [R100] ;  /* 0x000000006464783b */ /* 0x000fec0000000100 */
[C---:B------:R-:W-:Y:S08]  /*3390*/  HMMA.16816.F16 R56, R4.reuse, R42, R30 ;  /* 0x0000002a0438723c */ /* 0x040ff0000000081e */
[----:B------:R5:W-:Y:S07]  /*33a0*/  HMMA.16816.F16 R86, R4, R40, R86 ;  /* 0x000000280456723c */ /* 0x000bee0000000856 */
[----:B-----5:R-:W-:Y:S01]  /*33b0*/  IADD3 R4, P0, R120, 0x2, RZ ;  /* 0x0000000278047810 */ /* 0x020fe20007f1e0ff */
[----:B------:R5:W5:Y:S03]  /*33c0*/  HMMA.16816.F16 R2, R96, R104, R2 ;  /* 0x000000686002723c */ /* 0x000b660000000802 */
[----:B------:R-:W-:Y:S01]  /*33d0*/  ISETP.GE.U32.AND P4, PT, R4, c[0x0][0x180], PT ;  /* 0x0000600004007a0c */ /* 0x000fe20003f86070 */
[----:B------:R-:W-:-:S03]  /*33e0*/  IMAD.X R4, RZ, RZ, R121, P0 ;  /* 0x000000ffff047224 */ /* 0x000fc600000e0679 */
[----:B-----5:R-:W-:Y:S01]  /*33f0*/  IADD3 R96, R118, 0x10e60, RZ ;  /* 0x00010e6076607810 */ /* 0x020fe20007ffe0ff */
[-C--:B------:R-:W-:Y:S01]  /*3400*/  HMMA.16816.F16 R68, R12, R58.reuse, R68 ;  /* 0x0000003a0c44723c */ /* 0x080fe20000000844 */
[----:B------:R-:W-:Y:S02]  /*3410*/  ISETP.GE.AND.EX P4, PT, R4, c[0x0][0x184], PT, P4 ;  /* 0x0000610004007a0c */ /* 0x000fe40003f86340 */
[----:B------:R-:W-:Y:S01]  /*3420*/  LOP3.LUT R4, R128, R125, RZ, 0xfc, !PT ;  /* 0x0000007d80047212 */ /* 0x000fe200078efcff */
[C---:B------:R-:W-:Y:S01]  /*3430*/  IMAD.U32 R96, R117.reuse, 0x2, R96 ;  /* 0x0000000275607824 */ /* 0x040fe200078e0060 */
[----:B------:R-:W-:Y:S02]  /*3440*/  IADD3 R104, R118, 0x112e0, RZ ;  /* 0x000112e076687810 */ /* 0x000fe40007ffe0ff */
[----:B------:R-:W-:Y:S01]  /*3450*/  LEA R122, P0, R4, c[0x0][0x168], 0x1 ;  /* 0x00005a00047a7a11 */ /* 0x000fe200078008ff */
[----:B------:R-:W-:Y:S01]  /*3460*/  HMMA.16816.F16 R36, R24, R58, R36 ;  /* 0x0000003a1824723c */ /* 0x000fe20000000824 */
[----:B------:R-:W-:Y:S01]  /*3470*/  IADD3 R98, R118, 0x11be0, RZ ;  /* 0x00011be076627810 */ /* 0x000fe20007ffe0ff */
[C---:B------:R-:W-:Y:S01]  /*3480*/  IMAD.U32 R104, R117.reuse, 0x2, R104 ;  /* 0x0000000275687824 */ /* 0x040fe200078e0068 */
[----:B------:R-:W-:Y:S01]  /*3490*/  LEA.HI.X R123, R4, c[0x0][0x16c], R129, 0x1, P0 ;  /* 0x00005b00047b7a11 */ /* 0x000fe200000f0c81 */
[----:B------:R-:W-:Y:S02]  /*34a0*/  LDSM.16.M88.2 R96, [R96] ;  /* 0x000000006060783b */ /* 0x000fe40000000100 */
[----:B------:R-:W-:-:S02]  /*34b0*/  IMAD.U32 R98, R117, 0x2, R98 ;  /* 0x0000000275627824 */ /* 0x000fc400078e0062 */
[----:B------:R-:W2:Y:S01]  /*34c0*/  @!P4 LDG.E.128.CONSTANT R4, [R122.64] ;  /* 0x000000047a04c981 */ /* 0x000ea2000c1e9d00 */
[C---:B------:R-:W-:Y:S03]  /*34d0*/  HMMA.16816.F16 R50, R8.reuse, R76, R50 ;  /* 0x0000004c0832723c */ /* 0x040fe60000000832 */
[----:B------:R-:W-:Y:S04]  /*34e0*/  LDSM.16.M88.2 R104, [R104] ;  /* 0x000000006868783b */ /* 0x000fe80000000100 */
[----:B------:R-:W-:Y:S01]  /*34f0*/  LDSM.16.M88.2 R98, [R98] ;  /* 0x000000006262783b */ /* 0x000fe20000000100 */
[C---:B------:R-:W-:Y:S08]  /*3500*/  HMMA.16816.F16 R58, R8.reuse, R58, R34 ;  /* 0x0000003a083a723c */ /* 0x040ff00000000822 */
[----:B------:R5:W-:Y:S02]  /*3510*/  HMMA.16816.F16 R2, R8, R44, R2 ;  /* 0x0000002c0802723c */ /* 0x000be40000000802 */
[----:B-----5:R-:W0:Y:S06]  /*3520*/  LDSM.16.M88.4 R8, [R116+0x7540] ;  /* 0x007540007408783b */ /* 0x020e2c0000000200 */
[C---:B------:R-:W5:Y:S08]  /*3530*/  HMMA.16816.F16 R62, R12.reuse, R76, R62 ;  /* 0x0000004c0c3e723c */ /* 0x040f70000000083e */
[----:B------:R5:W5:Y:S02]  /*3540*/  HMMA.16816.F16 R72, R12, R44, R72 ;  /* 0x0000002c0c48723c */ /* 0x000b640000000848 */
[----:B-----5:R-:W-:Y:S06]  /*3550*/  LDSM.16.M88.4 R12, [R116+0x5a40] ;  /* 0x005a4000740c783b */ /* 0x020fec0000000200 */
[----:B------:R-:W5:Y:S08]  /*3560*/  HMMA.16816.F16 R52, R24, R76, R52 ;  /* 0x0000004c1834723c */ /* 0x000f700000000834 */
[C---:B---3--:R-:W-:Y:S08]  /*3570*/  HMMA.16816.F16 R62, R16.reuse, R28, R62 ;  /* 0x0000001c103e723c */ /* 0x048ff0000000083e */
[C---:B------:R-:W-:Y:S08]  /*3580*/  HMMA.16816.F16 R68, R16.reuse, R80, R68 ;  /* 0x000000501044723c */ /* 0x040ff00000000844 */
[C---:B------:R-:W-:Y:S08]  /*3590*/  HMMA.16816.F16 R46, R16.reuse, R42, R46 ;  /* 0x0000002a102e723c */ /* 0x040ff0000000082e */
[----:B------:R5:W-:Y:S02]  /*35a0*/  HMMA.16816.F16 R72, R16, R40, R72 ;  /* 0x000000281048723c */ /* 0x000be40000000848 */
[----:B-----5:R-:W1:Y:S06]  /*35b0*/  LDSM.16.M88.4 R16, [R116+0x7e40] ;  /* 0x007e40007410783b */ /* 0x020e6c0000000200 */
[----:B------:R5:W5:Y:S02]  /*35c0*/  HMMA.16816.F16 R92, R24, R44, R92 ;  /* 0x0000002c185c723c */ /* 0x000b64000000085c */
[----:B-----5:R-:W3:Y:S06]  /*35d0*/  LDSM.16.M88.4 R24, [R116+0x6340] ;  /* 0x006340007418783b */ /* 0x020eec0000000200 */
[C---:B0-----:R-:W-:Y:S08]  /*35e0*/  HMMA.16816.F16 R84, R8.reuse, R28, R84 ;  /* 0x0000001c0854723c */ /* 0x041ff00000000854 */
[C---:B------:R-:W-:Y:S08]  /*35f0*/  HMMA.16816.F16 R54, R8.reuse, R80, R54 ;  /* 0x000000500836723c */ /* 0x040ff00000000836 */
[C---:B------:R-:W-:Y:S08]  /*3600*/  HMMA.16816.F16 R76, R8.reuse, R42, R38 ;  /* 0x0000002a084c723c */ /* 0x040ff00000000826 */
[----:B------:R5:W-:Y:S02]  /*3610*/  HMMA.16816.F16 R88, R8, R40, R88 ;  /* 0x000000280858723c */ /* 0x000be40000000858 */
[----:B-----5:R-:W0:Y:S06]  /*3620*/  LDSM.16.M88.4 R8, [R116+0x8740] ;  /* 0x008740007408783b */ /* 0x020e2c0000000200 */
[----:B------:R5:W-:Y:S02]  /*3630*/  HMMA.16816.F16 R44, R20, R42, R32 ;  /* 0x0000002a142c723c */ /* 0x000be40000000820 */
[----:B-----5:R-:W-:Y:S06]  /*3640*/  LDSM.16.M88.4 R32, [R116+0x5160] ;  /* 0x005160007420783b */ /* 0x020fec0000000200 */
[----:B-1----:R5:W-:Y:S02]  /*3650*/  HMMA.16816.F16 R94, R16, R80, R36 ;  /* 0x00000050105e723c */ /* 0x002be40000000824 */
[----:B-----5:R-:W1:Y:S06]  /*3660*/  LDSM.16.M88.4 R36, [R116+0x4860] ;  /* 0x004860007424783b */ /* 0x020e6c0000000200 */
[-C--:B------:R-:W5:Y:S08]  /*3670*/  HMMA.16816.F16 R64, R20, R28.reuse, R64 ;  /* 0x0000001c1440723c */ /* 0x080f700000000840 */
[-C--:B------:R-:W5:Y:S08]  /*3680*/  HMMA.16816.F16 R60, R12, R28.reuse, R60 ;  /* 0x0000001c0c3c723c */ /* 0x080f70000000083c */
[C---:B---3--:R-:W5:Y:S08]  /*3690*/  HMMA.16816.F16 R106, R24.reuse, R28, R106 ;  /* 0x0000001c186a723c */ /* 0x048f70000000086a */
[C---:B------:R-:W-:Y:S08]  /*36a0*/  HMMA.16816.F16 R108, R24.reuse, R80, R108 ;  /* 0x00000050186c723c */ /* 0x040ff0000000086c */
[C---:B------:R-:W-:Y:S08]  /*36b0*/  HMMA.16816.F16 R110, R24.reuse, R42, R110 ;  /* 0x0000002a186e723c */ /* 0x040ff0000000086e */
[----:B------:R5:W-:Y:S02]  /*36c0*/  HMMA.16816.F16 R82, R24, R40, R82 ;  /* 0x000000281852723c */ /* 0x000be40000000852 */
[----:B-----5:R-:W-:Y:S06]  /*36d0*/  LDSM.16.M88.4 R24, [R116+0x6360] ;  /* 0x006360007418783b */ /* 0x020fec0000000200 */
[-C--:B------:R-:W-:Y:S08]  /*36e0*/  HMMA.16816.F16 R52, R16, R28.reuse, R52 ;  /* 0x0000001c1034723c */ /* 0x080ff00000000834 */
[----:B0-----:R5:W5:Y:S02]  /*36f0*/  HMMA.16816.F16 R50, R8, R28, R50 ;  /* 0x0000001c0832723c */ /* 0x001b640000000832 */
[----:B-----5:R-:W0:Y:S06]  /*3700*/  LDSM.16.M88.4 R28, [R116+0x5a60] ;  /* 0x005a6000741c783b */ /* 0x020e2c0000000200 */
[C---:B------:R-:W-:Y:S08]  /*3710*/  HMMA.16816.F16 R48, R20.reuse, R80, R48 ;  /* 0x000000501430723c */ /* 0x040ff00000000830 */
[----:B------:R5:W-:Y:S02]  /*3720*/  HMMA.16816.F16 R66, R20, R40, R66 ;  /* 0x000000281442723c */ /* 0x000be40000000842 */
[----:B-----5:R-:W3:Y:S06]  /*3730*/  LDSM.16.M88.4 R20, [R116+0x6c60] ;  /* 0x006c60007414783b */ /* 0x020eec0000000200 */
[C---:B------:R-:W5:Y:S08]  /*3740*/  HMMA.16816.F16 R90, R16.reuse, R42, R90 ;  /* 0x0000002a105a723c */ /* 0x040f70000000085a */
[----:B------:R5:W5:Y:S02]  /*3750*/  HMMA.16816.F16 R92, R16, R40, R92 ;  /* 0x00000028105c723c */ /* 0x000b64000000085c */
[----:B-----5:R-:W4:Y:S06]  /*3760*/  LDSM.16.M88.4 R16, [R116+0x7560] ;  /* 0x007560007410783b */ /* 0x020f2c0000000200 */
[C---:B------:R-:W-:Y:S08]  /*3770*/  HMMA.16816.F16 R58, R8.reuse, R80, R58 ;  /* 0x00000050083a723c */ /* 0x040ff0000000083a */
[C---:B------:R-:W-:Y:S08]  /*3780*/  HMMA.16816.F16 R102, R8.reuse, R42, R102 ;  /* 0x0000002a0866723c */ /* 0x040ff00000000866 */
[----:B------:R5:W-:Y:S02]  /*3790*/  HMMA.16816.F16 R2, R8, R40, R2 ;  /* 0x000000280802723c */ /* 0x000be40000000802 */
[----:B-----5:R-:W0:Y:S06]  /*37a0*/  LDSM.16.M88.4 R8, [R116+0x8760] ;  /* 0x008760007408783b */ /* 0x020e2c0000000200 */
[C---:B------:R-:W5:Y:S08]  /*37b0*/  HMMA.16816.F16 R70, R12.reuse, R80, R70 ;  /* 0x000000500c46723c */ /* 0x040f700000000846 */
[C---:B------:R-:W-:Y:S08]  /*37c0*/  HMMA.16816.F16 R74, R12.reuse, R42, R74 ;  /* 0x0000002a0c4a723c */ /* 0x040ff0000000084a */
[----:B------:R5:W-:Y:S02]  /*37d0*/  HMMA.16816.F16 R78, R12, R40, R78 ;  /* 0x000000280c4e723c */ /* 0x000be4000000084e */
[----:B-----5:R-:W2:Y:S06]  /*37e0*/  LDSM.16.M88.4 R12, [R116+0x7e60] ;  /* 0x007e6000740c783b */ /* 0x020eac0000000200 */
[-C--:B-1----:R-:W5:Y:S08]  /*37f0*/  HMMA.16816.F16 R64, R36, R96.reuse, R64 ;  /* 0x000000602440723c */ /* 0x082f700000000840 */
[-C--:B------:R-:W5:Y:S08]  /*3800*/  HMMA.16816.F16 R62, R32, R96.reuse, R62 ;  /* 0x00000060203e723c */ /* 0x080f70000000083e */
[-C--:B0-----:R-:W5:Y:S08]  /*3810*/  HMMA.16816.F16 R60, R28, R96.reuse, R60 ;  /* 0x000000601c3c723c */ /* 0x081f70000000083c */
[-C--:B------:R-:W5:Y:S08]  /*3820*/  HMMA.16816.F16 R106, R24, R96.reuse, R106 ;  /* 0x00000060186a723c */ /* 0x080f70000000086a */
[-C--:B---3--:R-:W5:Y:S08]  /*3830*/  HMMA.16816.F16 R114, R20, R96.reuse, R114 ;  /* 0x000000601472723c */ /* 0x088f700000000872 */
[-C--:B----4-:R-:W5:Y:S08]  /*3840*/  HMMA.16816.F16 R84, R16, R96.reuse, R84 ;  /* 0x000000601054723c */ /* 0x090f700000000854 */
[----:B------:R-:W5:Y:S08]  /*3850*/  HMMA.16816.F16 R50, R8, R96, R50 ;  /* 0x000000600832723c */ /* 0x000f700000000832 */
[C---:B------:R-:W-:Y:S08]  /*3860*/  HMMA.16816.F16 R54, R16.reuse, R104, R54 ;  /* 0x000000681036723c */ /* 0x040ff00000000836 */
[C---:B------:R-:W-:Y:S08]  /*3870*/  HMMA.16816.F16 R76, R16.reuse, R100, R76 ;  /* 0x00000064104c723c */ /* 0x040ff0000000084c */
[----:B------:R5:W-:Y:S07]  /*3880*/  HMMA.16816.F16 R88, R16, R98, R88 ;  /* 0x000000621058723c */ /* 0x000bee0000000858 */
[----:B-----5:R-:W-:Y:S01]  /*3890*/  SHF.R.U32.HI R19, RZ, 0x2, R0 ;  /* 0x00000002ff137819 */ /* 0x020fe20000011600 */
[----:B------:R-:W-:Y:S01]  /*38a0*/  HMMA.16816.F16 R108, R24, R104, R108 ;  /* 0x00000068186c723c */ /* 0x000fe2000000086c */
[----:B------:R-:W-:-:S07]  /*38b0*/  LOP3.LUT R0, R0, 0x3, RZ, 0xc0, !PT ;  /* 0x0000000300007812 */ /* 0x000fce00078ec0ff */
[----:B------:R-:W-:Y:S01]  /*38c0*/  HMMA.16816.F16 R110, R24, R100, R110 ;  /* 0x00000064186e723c */ /* 0x000fe2000000086e */
[----:B------:R-:W-:-:S07]  /*38d0*/  IMAD R19, R19, 0x40, R0 ;  /* 0x0000004013137824 */ /* 0x000fce00078e0200 */
[----:B------:R5:W-:Y:S07]  /*38e0*/  HMMA.16816.F16 R82, R24, R98, R82 ;  /* 0x000000621852723c */ /* 0x000bee0000000852 */
[----:B-----5:R-:W-:Y:S01]  /*38f0*/  IMAD.SHL.U32 R27, R148, 0x2000, RZ ;  /* 0x00002000941b7824 */ /* 0x020fe200078e00ff */
[----:B------:R-:W-:Y:S03]  /*3900*/  HMMA.16816.F16 R112, R20, R104, R112 ;  /* 0x000000681470723c */ /* 0x000fe60000000870 */
[----:B------:R-:W-:Y:S01]  /*3910*/  IMAD R80, R124, 0x10, R27 ;  /* 0x000000107c507824 */ /* 0x000fe200078e021b */
[----:B------:R-:W-:-:S02]  /*3920*/  IADD3 R24, R27, 0x98c0, RZ ;  /* 0x000098c01b187810 */ /* 0x000fc40007ffe0ff */
[C---:B------:R-:W-:Y:S02]  /*3930*/  IADD3 R25, R27.reuse, 0xa000, RZ ;  /* 0x0000a0001b197810 */ /* 0x040fe40007ffe0ff */
[C---:B------:R-:W-:Y:S01]  /*3940*/  HMMA.16816.F16 R56, R20.reuse, R100, R56 ;  /* 0x000000641438723c */ /* 0x040fe20000000838 */
[C---:B------:R-:W-:Y:S02]  /*3950*/  IADD3 R26, R27.reuse, 0xa040, RZ ;  /* 0x0000a0401b1a7810 */ /* 0x040fe40007ffe0ff */
[C---:B------:R-:W-:Y:S02]  /*3960*/  IADD3 R0, R27.reuse, 0xa0c0, RZ ;  /* 0x0000a0c01b007810 */ /* 0x040fe40007ffe0ff */
[C---:B------:R-:W-:Y:S02]  /*3970*/  IADD3 R16, R27.reuse, 0xa800, RZ ;  /* 0x0000a8001b107810 */ /* 0x040fe40007ffe0ff */
[C---:B------:R-:W-:Y:S01]  /*3980*/  IADD3 R17, R27.reuse, 0xa840, RZ ;  /* 0x0000a8401b117810 */ /* 0x040fe20007ffe0ff */
[----:B------:R5:W-:Y:S01]  /*3990*/  HMMA.16816.F16 R86, R20, R98, R86 ;  /* 0x000000621456723c */ /* 0x000be20000000856 */
[----:B------:R-:W-:Y:S01]  /*39a0*/  IADD3 R18, R27, 0xa880, RZ ;  /* 0x0000a8801b127810 */ /* 0x000fe20007ffe0ff */
[----:B------:R-:W-:-:S05]  /*39b0*/  IMAD.U32 R24, R19, 0x4, R24 ;  /* 0x0000000413187824 */ /* 0x000fca00078e0018 */
[C---:B-----5:R-:W-:Y:S01]  /*39c0*/  IADD3 R20, R27.reuse, 0x90c0, RZ ;  /* 0x000090c01b147810 */ /* 0x060fe20007ffe0ff */
[----:B--2---:R-:W5:Y:S01]  /*39d0*/  HMMA.16816.F16 R52, R12, R96, R52 ;  /* 0x000000600c34723c */ /* 0x004f620000000834 */
[C---:B------:R-:W-:Y:S02]  /*39e0*/  IADD3 R21, R27.reuse, 0x9800, RZ ;  /* 0x000098001b157810 */ /* 0x040fe40007ffe0ff */
[C---:B------:R-:W-:Y:S02]  /*39f0*/  IADD3 R22, R27.reuse, 0x9840, RZ ;  /* 0x000098401b167810 */ /* 0x040fe40007ffe0ff */
[----:B------:R-:W-:-:S03]  /*3a00*/  IADD3 R23, R27, 0x9880, RZ ;  /* 0x000098801b177810 */ /* 0x000fc60007ffe0ff */
[----:B------:R-:W-:Y:S01]  /*3a10*/  HMMA.16816.F16 R94, R12, R104, R94 ;  /* 0x000000680c5e723c */ /* 0x000fe2000000085e */
[----:B------:R-:W-:-:S07]  /*3a20*/  IMAD.U32 R20, R19, 0x4, R20 ;  /* 0x0000000413147824 */ /* 0x000fce00078e0014 */
[----:B------:R-:W-:Y:S01]  /*3a30*/  HMMA.16816.F16 R90, R12, R100, R90 ;  /* 0x000000640c5a723c */ /* 0x000fe2000000085a */
[----:B------:R-:W-:-:S07]  /*3a40*/  IMAD.U32 R21, R19, 0x4, R21 ;  /* 0x0000000413157824 */ /* 0x000fce00078e0015 */
[----:B------:R5:W-:Y:S01]  /*3a50*/  HMMA.16816.F16 R92, R12, R98, R92 ;  /* 0x000000620c5c723c */ /* 0x000be2000000085c */
[----:B------:R-:W-:-:S06]  /*3a60*/  IMAD.U32 R22, R19, 0x4, R22 ;  /* 0x0000000413167824 */ /* 0x000fcc00078e0016 */
[C---:B-----5:R-:W-:Y:S01]  /*3a70*/  IADD3 R13, R27.reuse, 0x9000, RZ ;  /* 0x000090001b0d7810 */ /* 0x060fe20007ffe0ff */
[-C--:B------:R-:W5:Y:S01]  /*3a80*/  HMMA.16816.F16 R48, R36, R104.reuse, R48 ;  /* 0x000000682430723c */ /* 0x080f620000000830 */
[C---:B------:R-:W-:Y:S02]  /*3a90*/  IADD3 R14, R27.reuse, 0x9040, RZ ;  /* 0x000090401b0e7810 */ /* 0x040fe40007ffe0ff */
[C---:B------:R-:W-:Y:S02]  /*3aa0*/  IADD3 R15, R27.reuse, 0x9080, RZ ;  /* 0x000090801b0f7810 */ /* 0x040fe40007ffe0ff */
[C---:B------:R-:W-:Y:S02]  /*3ab0*/  IADD3 R12, R27.reuse, 0xa080, RZ ;  /* 0x0000a0801b0c7810 */ /* 0x040fe40007ffe0ff */
[----:B------:R-:W-:Y:S01]  /*3ac0*/  IADD3 R27, R27, 0xa8c0, RZ ;  /* 0x0000a8c01b1b7810 */ /* 0x000fe20007ffe0ff */
[----:B------:R-:W5:Y:S01]  /*3ad0*/  HMMA.16816.F16 R68, R32, R104, R68 ;  /* 0x000000682044723c */ /* 0x000f620000000844 */
[----:B------:R-:W-:-:S02]  /*3ae0*/  IMAD.U32 R13, R19, 0x4, R13 ;  /* 0x00000004130d7824 */ /* 0x000fc400078e000d */
[C---:B------:R-:W-:Y:S02]  /*3af0*/  IMAD.U32 R14, R19.reuse, 0x4, R14 ;  /* 0x00000004130e7824 */ /* 0x040fe400078e000e */
[----:B------:R-:W-:-:S03]  /*3b00*/  IMAD.U32 R15, R19, 0x4, R15 ;  /* 0x00000004130f7824 */ /* 0x000fc600078e000f */
[-C--:B------:R-:W5:Y:S01]  /*3b10*/  HMMA.16816.F16 R70, R28, R104.reuse, R70 ;  /* 0x000000681c46723c */ /* 0x080f620000000846 */
[C---:B------:R-:W-:Y:S02]  /*3b20*/  IMAD.U32 R23, R19.reuse, 0x4, R23 ;  /* 0x0000000413177824 */ /* 0x040fe400078e0017 */
[C---:B------:R-:W-:Y:S02]  /*3b30*/  IMAD.U32 R25, R19.reuse, 0x4, R25 ;  /* 0x0000000413197824 */ /* 0x040fe400078e0019 */
[C---:B------:R-:W-:Y:S02]  /*3b40*/  IMAD.U32 R26, R19.reuse, 0x4, R26 ;  /* 0x00000004131a7824 */ /* 0x040fe400078e001a */
[C---:B------:R-:W-:Y:S01]  /*3b50*/  IMAD.U32 R12, R19.reuse, 0x4, R12 ;  /* 0x00000004130c7824 */ /* 0x040fe200078e000c */
[----:B------:R-:W5:Y:S01]  /*3b60*/  HMMA.16816.F16 R58, R8, R104, R58 ;  /* 0x00000068083a723c */ /* 0x000f62000000083a */
[C---:B------:R-:W-:Y:S02]  /*3b70*/  IMAD.U32 R0, R19.reuse, 0x4, R0 ;  /* 0x0000000413007824 */ /* 0x040fe400078e0000 */
[----:B------:R-:W-:-:S02]  /*3b80*/  IMAD.U32 R16, R19, 0x4, R16 ;  /* 0x0000000413107824 */ /* 0x000fc400078e0010 */
[C---:B------:R-:W-:Y:S02]  /*3b90*/  IMAD.U32 R17, R19.reuse, 0x4, R17 ;  /* 0x0000000413117824 */ /* 0x040fe400078e0011 */
[C---:B------:R-:W-:Y:S01]  /*3ba0*/  IMAD.U32 R18, R19.reuse, 0x4, R18 ;  /* 0x0000000413127824 */ /* 0x040fe200078e0012 */
[-C--:B------:R-:W5:Y:S01]  /*3bb0*/  HMMA.16816.F16 R44, R36, R100.reuse, R44 ;  /* 0x00000064242c723c */ /* 0x080f62000000082c */
[----:B------:R-:W-:Y:S01]  /*3bc0*/  IMAD.U32 R19, R19, 0x4, R27 ;  /* 0x0000000413137824 */ /* 0x000fe200078e001b */
[C---:B------:R-:W-:Y:S01]  /*3bd0*/  IADD3 R27, P2, R120.reuse, 0x6, RZ ;  /* 0x00000006781b7810 */ /* 0x040fe20007f5e0ff */
[----:B------:R-:W0:Y:S05]  /*3be0*/  MOVM.16.MT88 R64, R64 ;  /* 0x000000004040723a */ /* 0x000e2a0000000000 */
[-C--:B------:R-:W5:Y:S01]  /*3bf0*/  HMMA.16816.F16 R46, R32, R100.reuse, R46 ;  /* 0x00000064202e723c */ /* 0x080f62000000082e */
[----:B------:R-:W-:Y:S01]  /*3c00*/  ISETP.GE.U32.AND P6, PT, R27, c[0x0][0x180], PT ;  /* 0x000060001b007a0c */ /* 0x000fe20003fc6070 */
[----:B------:R-:W1:Y:S06]  /*3c10*/  MOVM.16.MT88 R65, R65 ;  /* 0x000000004141723a */ /* 0x000e6c0000000000 */
[C---:B------:R-:W5:Y:S01]  /*3c20*/  HMMA.16816.F16 R74, R28.reuse, R100, R74 ;  /* 0x000000641c4a723c */ /* 0x040f62000000084a */
[----:B------:R-:W2:Y:S07]  /*3c30*/  MOVM.16.MT88 R62, R62 ;  /* 0x000000003e3e723a */ /* 0x000eae0000000000 */
[----:B------:R5:W-:Y:S01]  /*3c40*/  HMMA.16816.F16 R78, R28, R98, R78 ;  /* 0x000000621c4e723c */ /* 0x000be2000000084e */
[----:B------:R-:W3:Y:S04]  /*3c50*/  MOVM.16.MT88 R63, R63 ;  /* 0x000000003f3f723a */ /* 0x000ee80000000000 */
[----:B------:R-:W-:Y:S02]  /*3c60*/  BAR.SYNC.DEFER_BLOCKING 0x0 ;  /* 0x0000000000007b1d */ /* 0x000fe40000010000 */
[C---:B-----5:R-:W-:Y:S01]  /*3c70*/  IADD3 R28, P3, R120.reuse, 0x4, RZ ;  /* 0x00000004781c7810 */ /* 0x060fe20007f7e0ff */
[----:B------:R-:W5:Y:S01]  /*3c80*/  HMMA.16816.F16 R102, R8, R100, R102 ;  /* 0x000000640866723c */ /* 0x000f620000000866 */
[----:B------:R-:W-:-:S02]  /*3c90*/  IADD3 R29, P0, R120, 0xa, RZ ;  /* 0x0000000a781d7810 */ /* 0x000fc40007f1e0ff */
[----:B------:R-:W4:Y:S01]  /*3ca0*/  MOVM.16.MT88 R60, R60 ;  /* 0x000000003c3c723a */ /* 0x000f220000000000 */
[----:B------:R-:W-:Y:S01]  /*3cb0*/  IMAD.X R27, RZ, RZ, R121, P3 ;  /* 0x000000ffff1b7224 */ /* 0x000fe200018e0679 */
[----:B------:R-:W-:-:S03]  /*3cc0*/  ISETP.GE.U32.AND P3, PT, R29, c[0x0][0x180], PT ;  /* 0x000060001d007a0c */ /* 0x000fc60003f66070 */
[-C--:B------:R-:W5:Y:S01]  /*3cd0*/  HMMA.16816.F16 R66, R36, R98.reuse, R66 ;  /* 0x000000622442723c */ /* 0x080f620000000842 */
[----:B------:R-:W0:Y:S04]  /*3ce0*/  MOVM.16.MT88 R61, R61 ;  /* 0x000000003d3d723a */ /* 0x000e280000000000 */
[----:B------:R-:W0:Y:S03]  /*3cf0*/  MOVM.16.MT88 R106, R106 ;  /* 0x000000006a6a723a */ /* 0x000e260000000000 */
[-C--:B------:R-:W5:Y:S01]  /*3d00*/  HMMA.16816.F16 R72, R32, R98.reuse, R72 ;  /* 0x000000622048723c */ /* 0x080f620000000848 */
[----:B------:R-:W0:Y:S04]  /*3d10*/  MOVM.16.MT88 R107, R107 ;  /* 0x000000006b6b723a */ /* 0x000e280000000000 */
[----:B------:R-:W0:Y:S03]  /*3d20*/  MOVM.16.MT88 R114, R114 ;  /* 0x000000007272723a */ /* 0x000e260000000000 */
[----:B------:R-:W5:Y:S01]  /*3d30*/  HMMA.16816.F16 R2, R8, R98, R2 ;  /* 0x000000620802723c */ /* 0x000f620000000802 */
[----:B------:R-:W0:Y:S04]  /*3d40*/  MOVM.16.MT88 R115, R115 ;  /* 0x000000007373723a */ /* 0x000e280000000000 */
[----:B------:R-:W0:Y:S04]  /*3d50*/  MOVM.16.MT88 R84, R84 ;  /* 0x000000005454723a */ /* 0x000e280000000000 */
[----:B------:R-:W0:Y:S01]  /*3d60*/  MOVM.16.MT88 R85, R85 ;  /* 0x000000005555723a */ /* 0x000e220000000000 */
[----:B------:R-:W-:-:S03]  /*3d70*/  ISETP.GE.U32.AND P5, PT, R28, c[0x0][0x180], PT ;  /* 0x000060001c007a0c */ /* 0x000fc60003fa6070 */
[----:B------:R-:W0:Y:S01]  /*3d80*/  MOVM.16.MT88 R29, R50 ;  /* 0x00000000321d723a */ /* 0x000e220000000000 */
[----:B------:R-:W-:Y:S02]  /*3d90*/  IADD3 R28, P1, R120, 0x8, RZ ;  /* 0x00000008781c7810 */ /* 0x000fe40007f3e0ff */
[----:B------:R-:W-:Y:S01]  /*3da0*/  P2R R30, PR, RZ, 0x40 ;  /* 0x00000040ff1e7803 */ /* 0x000fe20000000000 */
[----:B------:R-:W0:Y:S01]  /*3db0*/  MOVM.16.MT88 R52, R52 ;  /* 0x000000003434723a */ /* 0x000e220000000000 */
[----:B------:R-:W-:Y:S01]  /*3dc0*/  ISETP.GE.U32.AND P6, PT, R28, c[0x0][0x180], PT ;  /* 0x000060001c007a0c */ /* 0x000fe20003fc6070 */
[--C-:B------:R-:W-:Y:S01]  /*3dd0*/  IMAD.X R28, RZ, RZ, R121.reuse, P2 ;  /* 0x000000ffff1c7224 */ /* 0x100fe200010e0679 */
[----:B------:R-:W-:Y:S01]  /*3de0*/  ISETP.NE.AND P2, PT, R30, RZ, PT ;  /* 0x000000ff1e00720c */ /* 0x000fe20003f45270 */
[----:B------:R-:W0:Y:S01]  /*3df0*/  MOVM.16.MT88 R53, R53 ;  /* 0x000000003535723a */ /* 0x000e220000000000 */
[----:B------:R-:W-:-:S03]  /*3e00*/  IMAD.X R30, RZ, RZ, R121, P1 ;  /* 0x000000ffff1e7224 */ /* 0x000fc600008e0679 */
[----:B------:R-:W0:Y:S01]  /*3e10*/  MOVM.16.MT88 R51, R51 ;  /* 0x000000003333723a */ /* 0x000e220000000000 */
[----:B------:R-:W-:-:S03]  /*3e20*/  ISETP.GE.AND.EX P1, PT, R27, c[0x0][0x184], PT, P5 ;  /* 0x000061001b007a0c */ /* 0x000fc60003f26350 */
[----:B------:R-:W0:Y:S04]  /*3e30*/  MOVM.16.MT88 R48, R48 ;  /* 0x000000003030723a */ /* 0x000e280000000000 */
        /* <DEDUP_REMOVED lines=18> */
[----:B------:R-:W0:Y:S01]  /*3f60*/  MOVM.16.MT88 R47, R47 ;  /* 0x000000002f2f723a */ /* 0x000e220000000000 */
[----:B------:R-:W-:-:S03]  /*3f70*/  IMAD.X R31, RZ, RZ, R121, P0 ;  /* 0x000000ffff1f7224 */ /* 0x000fc600000e0679 */
        /* <DEDUP_REMOVED lines=10> */
[----:B-----5:R-:W0:Y:S04]  /*4020*/  MOVM.16.MT88 R102, R102 ;  /* 0x000000006666723a */ /* 0x020e280000000000 */
[----:B------:R-:W0:Y:S04]  /*4030*/  MOVM.16.MT88 R103, R103 ;  /* 0x000000006767723a */ /* 0x000e280000000000 */
[----:B------:R-:W0:Y:S04]  /*4040*/  MOVM.16.MT88 R66, R66 ;  /* 0x000000004242723a */ /* 0x000e280000000000 */
[----:B------:R-:W0:Y:S04]  /*4050*/  MOVM.16.MT88 R67, R67 ;  /* 0x000000004343723a */ /* 0x000e280000000000 */
[----:B------:R-:W0:Y:S04]  /*4060*/  MOVM.16.MT88 R72, R72 ;  /* 0x000000004848723a */ /* 0x000e280000000000 */
[----:B------:R-:W1:Y:S01]  /*4070*/  MOVM.16.MT88 R73, R73 ;  /* 0x000000004949723a */ /* 0x000e620000000000 */
[----:B------:R-:W-:-:S03]  /*4080*/  ISETP.GE.AND.EX P0, PT, R30, c[0x0][0x184], PT, P6 ;  /* 0x000061001e007a0c */ /* 0x000fc60003f06360 */
[----:B------:R-:W2:Y:S04]  /*4090*/  MOVM.16.MT88 R78, R78 ;  /* 0x000000004e4e723a */ /* 0x000ea80000000000 */
[----:B------:R-:W3:Y:S04]  /*40a0*/  MOVM.16.MT88 R79, R79 ;  /* 0x000000004f4f723a */ /* 0x000ee80000000000 */
[----:B------:R-:W4:Y:S04]  /*40b0*/  MOVM.16.MT88 R82, R82 ;  /* 0x000000005252723a */ /* 0x000f280000000000 */
[----:B------:R-:W4:Y:S01]  /*40c0*/  MOVM.16.MT88 R83, R83 ;  /* 0x000000005353723a */ /* 0x000f220000000000 */
[----:B------:R-:W-:-:S03]  /*40d0*/  ISETP.GE.AND.EX P2, PT, R28, c[0x0][0x184], PT, P2 ;  /* 0x000061001c007a0c */ /* 0x000fc60003f46320 */
[----:B0-----:R-:W-:Y:S01]  /*40e0*/  STS [R13], R64 ;  /* 0x000000400d007388 */ /* 0x001fe20000000800 */
[----:B------:R-:W-:-:S03]  /*40f0*/  ISETP.GE.AND.EX P6, PT, R31, c[0x0][0x184], PT, P3 ;  /* 0x000061001f007a0c */ /* 0x000fc60003fc6330 */
[----:B-1----:R-:W-:Y:S04]  /*4100*/  STS [R13+0x10], R65 ;  /* 0x000010410d007388 */ /* 0x002fe80000000800 */
[----:B--2---:R-:W-:Y:S04]  /*4110*/  STS [R13+0x20], R62 ;  /* 0x0000203e0d007388 */ /* 0x004fe80000000800 */
[----:B---3--:R-:W-:Y:S04]  /*4120*/  STS [R13+0x30], R63 ;  /* 0x0000303f0d007388 */ /* 0x008fe80000000800 */
[----:B------:R-:W0:Y:S04]  /*4130*/  MOVM.16.MT88 R86, R86 ;  /* 0x000000005656723a */ /* 0x000e280000000000 */
[----:B------:R-:W1:Y:S04]  /*4140*/  MOVM.16.MT88 R87, R87 ;  /* 0x000000005757723a */ /* 0x000e680000000000 */
[----:B------:R-:W2:Y:S04]  /*4150*/  MOVM.16.MT88 R88, R88 ;  /* 0x000000005858723a */ /* 0x000ea80000000000 */
[----:B------:R-:W3:Y:S04]  /*4160*/  MOVM.16.MT88 R89, R89 ;  /* 0x000000005959723a */ /* 0x000ee80000000000 */
[----:B----4-:R-:W-:Y:S04]  /*4170*/  STS [R14], R60 ;  /* 0x0000003c0e007388 */ /* 0x010fe80000000800 */
[----:B------:R-:W-:Y:S04]  /*4180*/  STS [R14+0x10], R61 ;  /* 0x0000103d0e007388 */ /* 0x000fe80000000800 */
[----:B------:R-:W-:Y:S04]  /*4190*/  STS [R14+0x20], R106 ;  /* 0x0000206a0e007388 */ /* 0x000fe80000000800 */
[----:B------:R-:W-:Y:S04]  /*41a0*/  STS [R14+0x30], R107 ;  /* 0x0000306b0e007388 */ /* 0x000fe80000000800 */
[----:B------:R-:W2:Y:S04]  /*41b0*/  MOVM.16.MT88 R92, R92 ;  /* 0x000000005c5c723a */ /* 0x000ea80000000000 */
[----:B------:R-:W0:Y:S04]  /*41c0*/  MOVM.16.MT88 R93, R93 ;  /* 0x000000005d5d723a */ /* 0x000e280000000000 */
[----:B------:R-:W0:Y:S04]  /*41d0*/  MOVM.16.MT88 R2, R2 ;  /* 0x000000000202723a */ /* 0x000e280000000000 */
[----:B------:R-:W0:Y:S04]  /*41e0*/  MOVM.16.MT88 R3, R3 ;  /* 0x000000000303723a */ /* 0x000e280000000000 */
[----:B------:R-:W-:Y:S04]  /*41f0*/  STS [R15], R114 ;  /* 0x000000720f007388 */ /* 0x000fe80000000800 */
[----:B------:R-:W-:Y:S04]  /*4200*/  STS [R15+0x10], R115 ;  /* 0x000010730f007388 */ /* 0x000fe80000000800 */
[----:B------:R-:W-:Y:S04]  /*4210*/  STS [R15+0x20], R84 ;  /* 0x000020540f007388 */ /* 0x000fe80000000800 */
[----:B------:R-:W-:Y:S04]  /*4220*/  STS [R15+0x30], R85 ;  /* 0x000030550f007388 */ /* 0x000fe80000000800 */
[----:B------:R0:W-:Y:S04]  /*4230*/  STS [R20+0x20], R29 ;  /* 0x0000201d14007388 */ /* 0x0001e80000000800 */
[----:B------:R-:W-:Y:S04]  /*4240*/  STS [R20], R52 ;  /* 0x0000003414007388 */ /* 0x000fe80000000800 */
[----:B------:R-:W-:Y:S04]  /*4250*/  STS [R20+0x10], R53 ;  /* 0x0000103514007388 */ /* 0x000fe80000000800 */
[----:B------:R-:W-:Y:S04]  /*4260*/  STS [R20+0x30], R51 ;  /* 0x0000303314007388 */ /* 0x000fe80000000800 */
[----:B------:R-:W-:Y:S04]  /*4270*/  STS [R21], R48 ;  /* 0x0000003015007388 */ /* 0x000fe80000000800 */
[----:B0-----:R-:W4:Y:S04]  /*4280*/  @!P1 LDG.E.128.CONSTANT R28, [R122.64] ;  /* 0x000000047a1c9981 */ /* 0x001f28000c1e9d00 */
        /* <DEDUP_REMOVED lines=41> */
[----:B-1----:R-:W-:Y:S04]  /*4520*/  STS [R18+0x10], R87 ;  /* 0x0000105712007388 */ /* 0x002fe80000000800 */
[----:B--2---:R-:W-:Y:S04]  /*4530*/  STS [R18+0x20], R88 ;  /* 0x0000205812007388 */ /* 0x004fe80000000800 */
[----:B---3--:R-:W-:Y:S04]  /*4540*/  STS [R18+0x30], R89 ;  /* 0x0000305912007388 */ /* 0x008fe80000000800 */
[----:B------:R-:W-:Y:S04]  /*4550*/  STS [R19], R92 ;  /* 0x0000005c13007388 */ /* 0x000fe80000000800 */
[----:B------:R-:W-:Y:S04]  /*4560*/  STS [R19+0x10], R93 ;  /* 0x0000105d13007388 */ /* 0x000fe80000000800 */
[----:B------:R-:W-:Y:S04]  /*4570*/  STS [R19+0x20], R2 ;  /* 0x0000200213007388 */ /* 0x000fe80000000800 */
[----:B------:R1:W-:Y:S04]  /*4580*/  STS [R19+0x30], R3 ;  /* 0x0000300313007388 */ /* 0x0003e80000000800 */
[----:B------:R-:W-:Y:S06]  /*4590*/  BAR.SYNC.DEFER_BLOCKING 0x0 ;  /* 0x0000000000007b1d */ /* 0x000fec0000010000 */
[----:B0-----:R-:W2:Y:S01]  /*45a0*/  @!P0 LDG.E.128.CONSTANT R12, [R122.64] ;  /* 0x000000047a0c8981 */ /* 0x001ea2000c1e9d00 */
[----:B------:R-:W-:Y:S01]  /*45b0*/  IMAD.WIDE.U32 R148, R148, 0x14000, RZ ;  /* 0x0001400094947825 */ /* 0x000fe200078e00ff */
[----:B------:R-:W-:-:S02]  /*45c0*/  IADD3 R0, P3, R120, 0xc, RZ ;  /* 0x0000000c78007810 */ /* 0x000fc40007f7e0ff */
[----:B------:R-:W3:Y:S02]  /*45d0*/  @!P6 LDG.E.128.CONSTANT R24, [R122.64] ;  /* 0x000000047a18e981 */ /* 0x000ee4000c1e9d00 */
[----:B------:R-:W-:Y:S01]  /*45e0*/  ISETP.GE.U32.AND P5, PT, R0, c[0x0][0x180], PT ;  /* 0x0000600000007a0c */ /* 0x000fe20003fa6070 */
[----:B------:R-:W-:Y:S01]  /*45f0*/  IMAD.X R0, RZ, RZ, R121, P3 ;  /* 0x000000ffff007224 */ /* 0x000fe200018e0679 */
[----:B------:R-:W0:Y:S01]  /*4600*/  @!P4 LDS.128 R8, [R80+0x9200] ;  /* 0x009200005008c984 */ /* 0x000e220000000c00 */
[----:B-1----:R-:W-:-:S03]  /*4610*/  IMAD.WIDE.U32 R2, R119, 0x8c000, R148 ;  /* 0x0008c00077027825 */ /* 0x002fc600078e0094 */
[----:B------:R-:W-:Y:S01]  /*4620*/  ISETP.GE.AND.EX P3, PT, R0, c[0x0][0x184], PT, P5 ;  /* 0x0000610000007a0c */ /* 0x000fe20003f66350 */
[----:B------:R-:W4:Y:S02]  /*4630*/  @!P1 LDS.128 R40, [R80+0x9400] ;  /* 0x0094000050289984 */ /* 0x000f240000000c00 */
[----:B------:R-:W-:Y:S02]  /*4640*/  IMAD.WIDE.U32 R126, R126, 0xa00, R2 ;  /* 0x00000a007e7e7825 */ /* 0x000fe400078e0002 */
[----:B------:R-:W1:Y:S03]  /*4650*/  @!P2 LDS.128 R36, [R80+0x9600] ;  /* 0x009600005024a984 */ /* 0x000e660000000c00 */
[----:B------:R-:W-:-:S05]  /*4660*/  IADD3 R0, P5, R128, R126, RZ ;  /* 0x0000007e80007210 */ /* 0x000fca0007fbe0ff */
[----:B------:R-:W3:Y:S01]  /*4670*/  @!P3 LDG.E.128.CONSTANT R16, [R122.64] ;  /* 0x000000047a10b981 */ /* 0x000ee2000c1e9d00 */
[----:B------:R-:W-:Y:S01]  /*4680*/  LOP3.LUT R125, R0, R125, RZ, 0xfc, !PT ;  /* 0x0000007d007d7212 */ /* 0x000fe200078efcff */
[----:B------:R-:W-:-:S03]  /*4690*/  IMAD.X R128, R129, 0x1, R127, P5 ;  /* 0x0000000181807824 */ /* 0x000fc600028e067f */
[----:B------:R-:W-:-:S04]  /*46a0*/  LEA R48, P5, R125, c[0x0][0x178], 0x1 ;  /* 0x00005e007d307a11 */ /* 0x000fc800078a08ff */
[----:B------:R-:W-:Y:S02]  /*46b0*/  LEA.HI.X R49, R125, c[0x0][0x17c], R128, 0x1, P5 ;  /* 0x00005f007d317a11 */ /* 0x000fe400028f0c80 */
[----:B------:R-:W-:-:S05]  /*46c0*/  IADD3 R2, P5, R120, 0xe, RZ ;  /* 0x0000000e78027810 */ /* 0x000fca0007fbe0ff */
[----:B------:R-:W-:Y:S01]  /*46d0*/  IMAD.X R0, RZ, RZ, R121, P5 ;  /* 0x000000ffff007224 */ /* 0x000fe200028e0679 */
[----:B------:R-:W-:-:S04]  /*46e0*/  ISETP.GE.U32.AND P5, PT, R2, c[0x0][0x180], PT ;  /* 0x0000600002007a0c */ /* 0x000fc80003fa6070 */
[----:B------:R-:W-:Y:S01]  /*46f0*/  ISETP.GE.AND.EX P5, PT, R0, c[0x0][0x184], PT, P5 ;  /* 0x0000610000007a0c */ /* 0x000fe20003fa6350 */
[----:B0-----:R-:W-:Y:S02]  /*4700*/  @!P4 HADD2 R0, R11.H1_H1, R7.H1_H1 ;  /* 0x300000070b00c230 */ /* 0x001fe40000000c00 */
[----:B------:R-:W-:Y:S02]  /*4710*/  @!P4 HADD2 R2, R9.H1_H1, R5.H1_H1 ;  /* 0x300000050902c230 */ /* 0x000fe40000000c00 */
[----:B------:R-:W-:Y:S02]  /*4720*/  @!P4 HADD2 R3, R10.H1_H1, R6.H1_H1 ;  /* 0x300000060a03c230 */ /* 0x000fe40000000c00 */
[----:B------:R-:W-:Y:S02]  /*4730*/  @!P4 HADD2 R32, R8.H1_H1, R4.H1_H1 ;  /* 0x300000040820c230 */ /* 0x000fe40000000c00 */
[----:B------:R-:W-:Y:S02]  /*4740*/  @!P4 HADD2 R7, R11.H0_H0, R7.H0_H0 ;  /* 0x200000070b07c230 */ /* 0x000fe40000000800 */
[----:B------:R-:W-:-:S02]  /*4750*/  @!P4 HADD2 R5, R9.H0_H0, R5.H0_H0 ;  /* 0x200000050905c230 */ /* 0x000fc40000000800 */
[----:B------:R-:W-:Y:S02]  /*4760*/  @!P4 HADD2 R6, R10.H0_H0, R6.H0_H0 ;  /* 0x200000060a06c230 */ /* 0x000fe40000000800 */
[----:B------:R-:W-:Y:S01]  /*4770*/  @!P4 HADD2 R4, R8.H0_H0, R4.H0_H0 ;  /* 0x200000040804c230 */ /* 0x000fe20000000800 */
[----:B------:R-:W-:Y:S01]  /*4780*/  @!P4 PRMT R7, R7, 0x5410, R0 ;  /* 0x000054100707c816 */ /* 0x000fe20000000000 */
[----:B------:R-:W3:Y:S01]  /*4790*/  @!P5 LDG.E.128.CONSTANT R8, [R122.64] ;  /* 0x000000047a08d981 */ /* 0x000ee2000c1e9d00 */
[----:B------:R-:W-:Y:S02]  /*47a0*/  @!P4 PRMT R5, R5, 0x5410, R2 ;  /* 0x000054100505c816 */ /* 0x000fe40000000002 */
[----:B------:R-:W-:Y:S02]  /*47b0*/  @!P4 PRMT R6, R6, 0x5410, R3 ;  /* 0x000054100606c816 */ /* 0x000fe40000000003 */
[----:B------:R-:W-:Y:S02]  /*47c0*/  @!P4 PRMT R4, R4, 0x5410, R32 ;  /* 0x000054100404c816 */ /* 0x000fe40000000020 */
[----:B------:R-:W2:Y:S04]  /*47d0*/  @!P0 LDS.128 R32, [R80+0x9800] ;  /* 0x0098000050208984 */ /* 0x000ea80000000c00 */
[----:B------:R0:W-:Y:S01]  /*47e0*/  @!P4 STG.E.128 [R48.64+0x2800], R4 ;  /* 0x002800043000c986 */ /* 0x0001e2000c101d04 */
[----:B------:R-:W-:-:S05]  /*47f0*/  IADD3 R2, P4, R120, 0x10, RZ ;  /* 0x0000001078027810 */ /* 0x000fca0007f9e0ff */
[----:B------:R-:W-:Y:S01]  /*4800*/  IMAD.X R0, RZ, RZ, R121, P4 ;  /* 0x000000ffff007224 */ /* 0x000fe200020e0679 */
[----:B------:R-:W-:-:S04]  /*4810*/  ISETP.GE.U32.AND P4, PT, R2, c[0x0][0x180], PT ;  /* 0x0000600002007a0c */ /* 0x000fc80003f86070 */
[----:B------:R-:W-:-:S13]  /*4820*/  ISETP.GE.AND.EX P4, PT, R0, c[0x0][0x184], PT, P4 ;  /* 0x0000610000007a0c */ /* 0x000fda0003f86340 */
[----:B0-----:R-:W3:Y:S01]  /*4830*/  @!P4 LDG.E.128.CONSTANT R4, [R122.64] ;  /* 0x000000047a04c981 */ /* 0x001ee2000c1e9d00 */
[C-C-:B----4-:R-:W-:Y:S02]  /*4840*/  @!P1 HADD2 R3, R41.reuse.H1_H1, R29.reuse.H1_H1 ;  /* 0x3000001d29039230 */ /* 0x150fe40000000c00 */
[----:B------:R-:W-:Y:S02]  /*4850*/  @!P1 HADD2 R41, R41.H0_H0, R29.H0_H0 ;  /* 0x2000001d29299230 */ /* 0x000fe40000000800 */
[C-C-:B------:R-:W-:Y:S02]  /*4860*/  @!P1 HADD2 R0, R40.reuse.H1_H1, R28.reuse.H1_H1 ;  /* 0x3000001c28009230 */ /* 0x140fe40000000c00 */
[----:B------:R-:W-:Y:S01]  /*4870*/  @!P1 HADD2 R28, R40.H0_H0, R28.H0_H0 ;  /* 0x2000001c281c9230 */ /* 0x000fe20000000800 */
[----:B------:R-:W-:Y:S01]  /*4880*/  @!P1 PRMT R3, R41, 0x5410, R3 ;  /* 0x0000541029039816 */ /* 0x000fe20000000003 */
[C-C-:B------:R-:W-:Y:S02]  /*4890*/  @!P1 HADD2 R29, R42.reuse.H1_H1, R30.reuse.H1_H1 ;  /* 0x3000001e2a1d9230 */ /* 0x140fe40000000c00 */
[----:B------:R-:W-:Y:S01]  /*48a0*/  @!P1 HADD2 R30, R42.H0_H0, R30.H0_H0 ;  /* 0x2000001e2a1e9230 */ /* 0x000fe20000000800 */
[----:B------:R-:W-:Y:S01]  /*48b0*/  @!P1 PRMT R0, R28, 0x5410, R0 ;  /* 0x000054101c009816 */ /* 0x000fe20000000000 */
[----:B------:R1:W-:Y:S01]  /*48c0*/  @!P1 STG.E [R48.64+0x5004], R3 ;  /* 0x0050040330009986 */ /* 0x0003e2000c101904 */
[----:B------:R-:W-:-:S02]  /*48d0*/  @!P1 HADD2 R2, R43.H1_H1, R31.H1_H1 ;  /* 0x3000001f2b029230 */ /* 0x000fc40000000c00 */
[----:B------:R-:W-:Y:S01]  /*48e0*/  @!P1 PRMT R29, R30, 0x5410, R29 ;  /* 0x000054101e1d9816 */ /* 0x000fe2000000001d */
[----:B------:R0:W-:Y:S01]  /*48f0*/  @!P1 STG.E [R48.64+0x5000], R0 ;  /* 0x0050000030009986 */ /* 0x0001e2000c101904 */
[----:B------:R-:W-:-:S03]  /*4900*/  @!P1 HADD2 R43, R43.H0_H0, R31.H0_H0 ;  /* 0x2000001f2b2b9230 */ /* 0x000fc60000000800 */
[----:B------:R-:W-:Y:S02]  /*4910*/  @!P1 STG.E [R48.64+0x5008], R29 ;  /* 0x0050081d30009986 */ /* 0x000fe4000c101904 */
[----:B------:R-:W-:Y:S02]  /*4920*/  @!P1 PRMT R2, R43, 0x5410, R2 ;  /* 0x000054102b029816 */ /* 0x000fe40000000002 */
[----:B------:R-:W3:Y:S04]  /*4930*/  @!P6 LDS.128 R28, [R80+0x9a00] ;  /* 0x009a0000501ce984 */ /* 0x000ee80000000c00 */
[----:B------:R4:W-:Y:S01]  /*4940*/  @!P1 STG.E [R48.64+0x500c], R2 ;  /* 0x00500c0230009986 */ /* 0x0009e2000c101904 */
[C-C-:B-1----:R-:W-:Y:S02]  /*4950*/  @!P2 HADD2 R3, R37.reuse.H1_H1, R21.reuse.H1_H1 ;  /* 0x300000152503a230 */ /* 0x142fe40000000c00 */
[----:B------:R-:W-:-:S02]  /*4960*/  @!P2 HADD2 R21, R37.H0_H0, R21.H0_H0 ;  /* 0x200000152515a230 */ /* 0x000fc40000000800 */
[C-C-:B------:R-:W-:Y:S02]  /*4970*/  @!P2 HADD2 R37, R38.reuse.H1_H1, R22.reuse.H1_H1 ;  /* 0x300000162625a230 */ /* 0x140fe40000000c00 */
[----:B------:R-:W-:Y:S02]  /*4980*/  @!P2 HADD2 R22, R38.H0_H0, R22.H0_H0 ;  /* 0x200000162616a230 */ /* 0x000fe40000000800 */
[C-C-:B0-----:R-:W-:Y:S02]  /*4990*/  @!P2 HADD2 R0, R39.reuse.H1_H1, R23.reuse.H1_H1 ;  /* 0x300000172700a230 */ /* 0x141fe40000000c00 */
[C-C-:B------:R-:W-:Y:S02]  /*49a0*/  @!P2 HADD2 R38, R36.reuse.H1_H1, R20.reuse.H1_H1 ;  /* 0x300000142426a230 */ /* 0x140fe40000000c00 */
[----:B------:R-:W-:Y:S02]  /*49b0*/  @!P2 HADD2 R23, R39.H0_H0, R23.H0_H0 ;  /* 0x200000172717a230 */ /* 0x000fe40000000800 */
[----:B------:R-:W-:Y:S01]  /*49c0*/  @!P2 HADD2 R20, R36.H0_H0, R20.H0_H0 ;  /* 0x200000142414a230 */ /* 0x000fe20000000800 */
[----:B------:R-:W-:-:S02]  /*49d0*/  @!P2 PRMT R21, R21, 0x5410, R3 ;  /* 0x000054101515a816 */ /* 0x000fc40000000003 */
[----:B------:R-:W-:Y:S02]  /*49e0*/  @!P2 PRMT R23, R23, 0x5410, R0 ;  /* 0x000054101717a816 */ /* 0x000fe40000000000 */
[----:B------:R-:W-:Y:S02]  /*49f0*/  @!P2 PRMT R22, R22, 0x5410, R37 ;  /* 0x000054101616a816 */ /* 0x000fe40000000025 */
[----:B------:R-:W-:-:S05]  /*4a00*/  @!P2 PRMT R20, R20, 0x5410, R38 ;  /* 0x000054101414a816 */ /* 0x000fca0000000026 */
[----:B------:R-:W-:Y:S04]  /*4a10*/  @!P2 STG.E.128 [R48.64+0x7800], R20 ;  /* 0x007800143000a986 */ /* 0x000fe8000c101d04 */
[----:B------:R-:W0:Y:S01]  /*4a20*/  @!P3 LDS.128 R20, [R80+0x9c00] ;  /* 0x009c00005014b984 */ /* 0x000e220000000c00 */
[----:B------:R-:W-:Y:S02]  /*4a30*/  P2R R44, PR, RZ, 0x20 ;  /* 0x00000020ff2c7803 */ /* 0x000fe40000000000 */
[----:B------:R-:W-:Y:S02]  /*4a40*/  P2R R50, PR, RZ, 0x40 ;  /* 0x00000040ff327803 */ /* 0x000fe40000000000 */
[----:B------:R-:W-:Y:S01]  /*4a50*/  P2R R45, PR, RZ, 0x10 ;  /* 0x00000010ff2d7803 */ /* 0x000fe20000000000 */
[----:B--2---:R-:W-:-:S02]  /*4a60*/  @!P0 HADD2 R0, R32.H1_H1, R12.H1_H1 ;  /* 0x3000000c20008230 */ /* 0x004fc40000000c00 */
[----:B------:R-:W-:Y:S02]  /*4a70*/  @!P0 HADD2 R12, R32.H0_H0, R12.H0_H0 ;  /* 0x2000000c200c8230 */ /* 0x000fe40000000800 */
[C-C-:B------:R-:W-:Y:S02]  /*4a80*/  @!P0 HADD2 R3, R34.reuse.H1_H1, R14.reuse.H1_H1 ;  /* 0x3000000e22038230 */ /* 0x140fe40000000c00 */
[C-C-:B----4-:R-:W-:Y:S01]  /*4a90*/  @!P0 HADD2 R2, R33.reuse.H1_H1, R13.reuse.H1_H1 ;  /* 0x3000000d21028230 */ /* 0x150fe20000000c00 */
[----:B------:R-:W-:Y:S01]  /*4aa0*/  @!P0 PRMT R0, R12, 0x5410, R0 ;  /* 0x000054100c008816 */ /* 0x000fe20000000000 */
[----:B------:R-:W-:Y:S02]  /*4ab0*/  @!P0 HADD2 R34, R34.H0_H0, R14.H0_H0 ;  /* 0x2000000e22228230 */ /* 0x000fe40000000800 */
[----:B------:R-:W-:Y:S02]  /*4ac0*/  @!P0 HADD2 R13, R33.H0_H0, R13.H0_H0 ;  /* 0x2000000d210d8230 */ /* 0x000fe40000000800 */
[----:B------:R-:W-:-:S02]  /*4ad0*/  @!P0 HADD2 R14, R35.H1_H1, R15.H1_H1 ;  /* 0x3000000f230e8230 */ /* 0x000fc40000000c00 */
[----:B------:R-:W-:Y:S01]  /*4ae0*/  @!P0 HADD2 R15, R35.H0_H0, R15.H0_H0 ;  /* 0x2000000f230f8230 */ /* 0x000fe20000000800 */
[----:B------:R1:W-:Y:S01]  /*4af0*/  @!P0 STG.E [R48.64+0xa000], R0 ;  /* 0x00a0000030008986 */ /* 0x0003e2000c101904 */
[----:B------:R-:W-:Y:S02]  /*4b00*/  @!P0 PRMT R3, R34, 0x5410, R3 ;  /* 0x0000541022038816 */ /* 0x000fe40000000003 */
[----:B------:R-:W-:Y:S02]  /*4b10*/  @!P0 PRMT R2, R13, 0x5410, R2 ;  /* 0x000054100d028816 */ /* 0x000fe40000000002 */
[----:B------:R-:W-:Y:S01]  /*4b20*/  @!P0 PRMT R14, R15, 0x5410, R14 ;  /* 0x000054100f0e8816 */ /* 0x000fe2000000000e */
[----:B------:R2:W-:Y:S04]  /*4b30*/  @!P0 STG.E [R48.64+0xa008], R3 ;  /* 0x00a0080330008986 */ /* 0x0005e8000c101904 */
[----:B------:R4:W-:Y:S04]  /*4b40*/  @!P0 STG.E [R48.64+0xa004], R2 ;  /* 0x00a0040230008986 */ /* 0x0009e8000c101904 */
[----:B------:R-:W-:Y:S01]  /*4b50*/  @!P0 STG.E [R48.64+0xa00c], R14 ;  /* 0x00a00c0e30008986 */ /* 0x000fe2000c101904 */
[----:B------:R-:W-:-:S02]  /*4b60*/  IADD3 R12, P0, R120, 0x14, RZ ;  /* 0x00000014780c7810 */ /* 0x000fc40007f1e0ff */
[----:B-1----:R-:W-:-:S05]  /*4b70*/  IADD3 R0, P1, R120, 0x12, RZ ;  /* 0x0000001278007810 */ /* 0x002fca0007f3e0ff */
[--C-:B--2---:R-:W-:Y:S01]  /*4b80*/  IMAD.X R3, RZ, RZ, R121.reuse, P1 ;  /* 0x000000ffff037224 */ /* 0x104fe200008e0679 */
[----:B----4-:R-:W-:Y:S02]  /*4b90*/  IADD3 R2, P1, R120, 0x16, RZ ;  /* 0x0000001678027810 */ /* 0x010fe40007f3e0ff */
[----:B------:R-:W-:Y:S01]  /*4ba0*/  ISETP.GE.U32.AND P6, PT, R0, c[0x0][0x180], PT ;  /* 0x0000600000007a0c */ /* 0x000fe20003fc6070 */
[--C-:B------:R-:W-:Y:S02]  /*4bb0*/  IMAD.X R0, RZ, RZ, R121.reuse, P0 ;  /* 0x000000ffff007224 */ /* 0x100fe400000e0679 */
[----:B------:R-:W-:Y:S01]  /*4bc0*/  IMAD.X R33, RZ, RZ, R121, P1 ;  /* 0x000000ffff217224 */ /* 0x000fe200008e0679 */
[----:B------:R-:W-:Y:S02]  /*4bd0*/  ISETP.NE.AND P1, PT, R44, RZ, PT ;  /* 0x000000ff2c00720c */ /* 0x000fe40003f25270 */
[----:B------:R-:W-:Y:S02]  /*4be0*/  ISETP.NE.AND P0, PT, R50, RZ, PT ;  /* 0x000000ff3200720c */ /* 0x000fe40003f05270 */
[----:B------:R-:W-:-:S02]  /*4bf0*/  ISETP.GE.U32.AND P2, PT, R12, c[0x0][0x180], PT ;  /* 0x000060000c007a0c */ /* 0x000fc40003f46070 */
[----:B------:R-:W-:Y:S02]  /*4c00*/  ISETP.GE.U32.AND P5, PT, R2, c[0x0][0x180], PT ;  /* 0x0000600002007a0c */ /* 0x000fe40003fa6070 */
[----:B------:R-:W-:Y:S02]  /*4c10*/  ISETP.GE.AND.EX P2, PT, R0, c[0x0][0x184], PT, P2 ;  /* 0x0000610000007a0c */ /* 0x000fe40003f46320 */
[----:B------:R-:W-:-:S03]  /*4c20*/  ISETP.GE.AND.EX P6, PT, R3, c[0x0][0x184], PT, P6 ;  /* 0x0000610003007a0c */ /* 0x000fc60003fc6360 */
[----:B------:R-:W1:Y:S02]  /*4c30*/  @!P1 LDS.128 R12, [R80+0x9e00] ;  /* 0x009e0000500c9984 */ /* 0x000e640000000c00 */
[----:B---3--:R-:W-:Y:S02]  /*4c40*/  @!P0 HADD2 R0, R31.H1_H1, R27.H1_H1 ;  /* 0x3000001b1f008230 */ /* 0x008fe40000000c00 */
[----:B------:R-:W-:Y:S02]  /*4c50*/  @!P0 HADD2 R2, R29.H1_H1, R25.H1_H1 ;  /* 0x300000191d028230 */ /* 0x000fe40000000c00 */
[----:B------:R-:W-:Y:S02]  /*4c60*/  @!P0 HADD2 R31, R31.H0_H0, R27.H0_H0 ;  /* 0x2000001b1f1f8230 */ /* 0x000fe40000000800 */
[----:B------:R-:W-:Y:S02]  /*4c70*/  @!P0 HADD2 R29, R29.H0_H0, R25.H0_H0 ;  /* 0x200000191d1d8230 */ /* 0x000fe40000000800 */
[----:B------:R-:W-:Y:S01]  /*4c80*/  @!P0 HADD2 R32, R28.H1_H1, R24.H1_H1 ;  /* 0x300000181c208230 */ /* 0x000fe20000000c00 */
[----:B------:R-:W-:Y:S01]  /*4c90*/  ISETP.GE.AND.EX P5, PT, R33, c[0x0][0x184], PT, P5 ;  /* 0x0000610021007a0c */ /* 0x000fe20003fa6350 */
[C-C-:B------:R-:W-:Y:S01]  /*4ca0*/  @!P0 HADD2 R3, R30.reuse.H1_H1, R26.reuse.H1_H1 ;  /* 0x3000001a1e038230 */ /* 0x140fe20000000c00 */
[----:B------:R-:W-:Y:S01]  /*4cb0*/  @!P6 LDS.128 R40, [R80+0xa200] ;  /* 0x00a200005028e984 */ /* 0x000fe20000000c00 */
[----:B------:R-:W-:-:S02]  /*4cc0*/  @!P0 HADD2 R30, R30.H0_H0, R26.H0_H0 ;  /* 0x2000001a1e1e8230 */ /* 0x000fc40000000800 */
[----:B------:R-:W-:Y:S01]  /*4cd0*/  @!P0 HADD2 R28, R28.H0_H0, R24.H0_H0 ;  /* 0x200000181c1c8230 */ /* 0x000fe20000000800 */
[----:B------:R-:W-:Y:S01]  /*4ce0*/  @!P0 PRMT R31, R31, 0x5410, R0 ;  /* 0x000054101f1f8816 */ /* 0x000fe20000000000 */
[C-C-:B0-----:R-:W-:Y:S01]  /*4cf0*/  @!P3 HADD2 R0, R22.reuse.H1_H1, R18.reuse.H1_H1 ;  /* 0x300000121600b230 */ /* 0x141fe20000000c00 */
[----:B------:R-:W-:Y:S01]  /*4d00*/  @!P0 PRMT R29, R29, 0x5410, R2 ;  /* 0x000054101d1d8816 */ /* 0x000fe20000000002 */
[C-C-:B------:R-:W-:Y:S01]  /*4d10*/  @!P3 HADD2 R2, R23.reuse.H1_H1, R19.reuse.H1_H1 ;  /* 0x300000131702b230 */ /* 0x140fe20000000c00 */
[----:B------:R-:W-:Y:S01]  /*4d20*/  @!P0 PRMT R30, R30, 0x5410, R3 ;  /* 0x000054101e1e8816 */ /* 0x000fe20000000003 */
[----:B------:R-:W-:Y:S01]  /*4d30*/  @!P3 HADD2 R18, R22.H0_H0, R18.H0_H0 ;  /* 0x200000121612b230 */ /* 0x000fe20000000800 */
[----:B------:R-:W-:Y:S01]  /*4d40*/  @!P0 PRMT R28, R28, 0x5410, R32 ;  /* 0x000054101c1c8816 */ /* 0x000fe20000000020 */
[----:B------:R-:W-:Y:S01]  /*4d50*/  @!P3 HADD2 R19, R23.H0_H0, R19.H0_H0 ;  /* 0x200000131713b230 */ /* 0x000fe20000000800 */
[----:B------:R-:W2:Y:S02]  /*4d60*/  @!P6 LDG.E.128.CONSTANT R24, [R122.64] ;  /* 0x000000047a18e981 */ /* 0x000ea4000c1e9d00 */
[----:B------:R-:W-:-:S02]  /*4d70*/  @!P3 PRMT R18, R18, 0x5410, R0 ;  /* 0x000054101212b816 */ /* 0x000fc40000000000 */
[----:B------:R0:W-:Y:S01]  /*4d80*/  @!P0 STG.E.128 [R48.64+0xc800], R28 ;  /* 0x00c8001c30008986 */ /* 0x0001e2000c101d04 */
[----:B------:R-:W-:Y:S02]  /*4d90*/  @!P3 PRMT R2, R19, 0x5410, R2 ;  /* 0x000054101302b816 */ /* 0x000fe40000000002 */
[----:B------:R-:W-:Y:S01]  /*4da0*/  IADD3 R0, P0, R120, 0x18, RZ ;  /* 0x0000001878007810 */ /* 0x000fe20007f1e0ff */
[----:B------:R-:W-:Y:S01]  /*4db0*/  @!P2 LDS.128 R36, [R80+0xa400] ;  /* 0x00a400005024a984 */ /* 0x000fe20000000c00 */
[C-C-:B------:R-:W-:Y:S02]  /*4dc0*/  @!P3 HADD2 R3, R21.reuse.H1_H1, R17.reuse.H1_H1 ;  /* 0x300000111503b230 */ /* 0x140fe40000000c00 */
[----:B------:R-:W-:Y:S01]  /*4dd0*/  ISETP.GE.U32.AND P1, PT, R0, c[0x0][0x180], PT ;  /* 0x0000600000007a0c */ /* 0x000fe20003f26070 */
[----:B------:R3:W-:Y:S01]  /*4de0*/  @!P3 STG.E [R48.64+0xf00c], R2 ;  /* 0x00f00c023000b986 */ /* 0x0007e2000c101904 */
[----:B------:R-:W-:-:S03]  /*4df0*/  @!P3 HADD2 R17, R21.H0_H0, R17.H0_H0 ;  /* 0x200000111511b230 */ /* 0x000fc60000000800 */
[----:B------:R-:W-:Y:S01]  /*4e00*/  @!P3 STG.E [R48.64+0xf008], R18 ;  /* 0x00f008123000b986 */ /* 0x000fe2000c101904 */
[C-C-:B0-----:R-:W-:Y:S02]  /*4e10*/  @!P3 HADD2 R28, R20.reuse.H1_H1, R16.reuse.H1_H1 ;  /* 0x30000010141cb230 */ /* 0x141fe40000000c00 */
[----:B------:R-:W-:Y:S01]  /*4e20*/  @!P3 HADD2 R16, R20.H0_H0, R16.H0_H0 ;  /* 0x200000101410b230 */ /* 0x000fe20000000800 */
[--C-:B---3--:R-:W-:Y:S01]  /*4e30*/  IMAD.X R2, RZ, RZ, R121.reuse, P0 ;  /* 0x000000ffff027224 */ /* 0x108fe200000e0679 */
[----:B------:R-:W-:Y:S01]  /*4e40*/  IADD3 R0, P0, R120, 0x1a, RZ ;  /* 0x0000001a78007810 */ /* 0x000fe20007f1e0ff */
[----:B------:R-:W3:Y:S02]  /*4e50*/  @!P2 LDG.E.128.CONSTANT R20, [R122.64] ;  /* 0x000000047a14a981 */ /* 0x000ee4000c1e9d00 */
[----:B------:R-:W-:Y:S02]  /*4e60*/  @!P3 PRMT R16, R16, 0x5410, R28 ;  /* 0x000054101010b816 */ /* 0x000fe4000000001c */
[----:B------:R-:W0:Y:S01]  /*4e70*/  @!P4 LDS.128 R28, [R80+0xa000] ;  /* 0x00a00000501cc984 */ /* 0x000e220000000c00 */
[----:B------:R-:W-:Y:S01]  /*4e80*/  IMAD.X R33, RZ, RZ, R121, P0 ;  /* 0x000000ffff217224 */ /* 0x000fe200000e0679 */
[----:B------:R-:W-:-:S02]  /*4e90*/  ISETP.NE.AND P0, PT, R44, RZ, PT ;  /* 0x000000ff2c00720c */ /* 0x000fc40003f05270 */
[----:B------:R-:W-:Y:S01]  /*4ea0*/  @!P3 PRMT R3, R17, 0x5410, R3 ;  /* 0x000054101103b816 */ /* 0x000fe20000000003 */
[----:B------:R4:W-:Y:S01]  /*4eb0*/  @!P3 STG.E [R48.64+0xf000], R16 ;  /* 0x00f000103000b986 */ /* 0x0009e2000c101904 */
[----:B------:R-:W-:Y:S02]  /*4ec0*/  ISETP.GE.AND.EX P1, PT, R2, c[0x0][0x184], PT, P1 ;  /* 0x0000610002007a0c */ /* 0x000fe40003f26310 */
[----:B------:R-:W-:Y:S01]  /*4ed0*/  ISETP.GE.U32.AND P4, PT, R0, c[0x0][0x180], PT ;  /* 0x0000600000007a0c */ /* 0x000fe20003f86070 */
[----:B------:R0:W-:Y:S06]  /*4ee0*/  @!P3 STG.E [R48.64+0xf004], R3 ;  /* 0x00f004033000b986 */ /* 0x0001ec000c101904 */
[----:B-1----:R-:W-:-:S02]  /*4ef0*/  @!P0 HADD2 R0, R15.H1_H1, R11.H1_H1 ;  /* 0x3000000b0f008230 */ /* 0x002fc40000000c00 */
[----:B------:R-:W-:Y:S02]  /*4f00*/  @!P0 HADD2 R2, R13.H1_H1, R9.H1_H1 ;  /* 0x300000090d028230 */ /* 0x000fe40000000c00 */
[C-C-:B------:R-:W-:Y:S02]  /*4f10*/  @!P0 HADD2 R32, R12.reuse.H1_H1, R8.reuse.H1_H1 ;  /* 0x300000080c208230 */ /* 0x140fe40000000c00 */
[----:B------:R-:W-:Y:S02]  /*4f20*/  @!P0 HADD2 R11, R15.H0_H0, R11.H0_H0 ;  /* 0x2000000b0f0b8230 */ /* 0x000fe40000000800 */
[----:B------:R-:W-:Y:S02]  /*4f30*/  @!P0 HADD2 R9, R13.H0_H0, R9.H0_H0 ;  /* 0x200000090d098230 */ /* 0x000fe40000000800 */
[----:B------:R-:W-:Y:S01]  /*4f40*/  @!P0 HADD2 R8, R12.H0_H0, R8.H0_H0 ;  /* 0x200000080c088230 */ /* 0x000fe20000000800 */
[----:B----4-:R-:W4:Y:S01]  /*4f50*/  @!P5 LDG.E.128.CONSTANT R16, [R122.64] ;  /* 0x000000047a10d981 */ /* 0x010f22000c1e9d00 */
[----:B0-----:R-:W-:-:S02]  /*4f60*/  @!P0 HADD2 R3, R14.H1_H1, R10.H1_H1 ;  /* 0x3000000a0e038230 */ /* 0x001fc40000000c00 */
[----:B------:R-:W-:Y:S01]  /*4f70*/  @!P0 HADD2 R10, R14.H0_H0, R10.H0_H0 ;  /* 0x2000000a0e0a8230 */ /* 0x000fe20000000800 */
[----:B------:R-:W-:Y:S01]  /*4f80*/  @!P0 PRMT R11, R11, 0x5410, R0 ;  /* 0x000054100b0b8816 */ /* 0x000fe20000000000 */
[----:B------:R-:W4:Y:S01]  /*4f90*/  @!P1 LDG.E.128.CONSTANT R12, [R122.64] ;  /* 0x000000047a0c9981 */ /* 0x000f22000c1e9d00 */
[----:B------:R-:W-:Y:S02]  /*4fa0*/  @!P0 PRMT R9, R9, 0x5410, R2 ;  /* 0x0000541009098816 */ /* 0x000fe40000000002 */
[----:B------:R-:W-:Y:S02]  /*4fb0*/  @!P0 PRMT R10, R10, 0x5410, R3 ;  /* 0x000054100a0a8816 */ /* 0x000fe40000000003 */
[----:B------:R-:W-:Y:S02]  /*4fc0*/  @!P0 PRMT R8, R8, 0x5410, R32 ;  /* 0x0000541008088816 */ /* 0x000fe40000000020 */
[----:B------:R-:W-:-:S03]  /*4fd0*/  ISETP.NE.AND P3, PT, R45, RZ, PT ;  /* 0x000000ff2d00720c */ /* 0x000fc60003f65270 */
[----:B------:R0:W-:Y:S01]  /*4fe0*/  @!P0 STG.E.128 [R48.64+0x11800], R8 ;  /* 0x0118000830008986 */ /* 0x0001e2000c101d04 */
[----:B------:R-:W-:Y:S02]  /*4ff0*/  IADD3 R2, P0, R120, 0x1c, RZ ;  /* 0x0000001c78027810 */ /* 0x000fe40007f1e0ff */
[----:B------:R-:W-:Y:S02]  /*5000*/  ISETP.GE.AND.EX P4, PT, R33, c[0x0][0x184], PT, P4 ;  /* 0x0000610021007a0c */ /* 0x000fe40003f86340 */
[----:B------:R-:W4:Y:S01]  /*5010*/  @!P5 LDS.128 R32, [R80+0xa600] ;  /* 0x00a600005020d984 */ /* 0x000f220000000c00 */
[----:B------:R-:W-:Y:S01]  /*5020*/  IMAD.X R0, RZ, RZ, R121, P0 ;  /* 0x000000ffff007224 */ /* 0x000fe200000e0679 */
[----:B------:R-:W-:-:S03]  /*5030*/  ISETP.GE.U32.AND P0, PT, R2, c[0x0][0x180], PT ;  /* 0x0000600002007a0c */ /* 0x000fc60003f06070 */
[C-C-:B------:R-:W-:Y:S01]  /*5040*/  @!P3 HADD2 R3, R30.reuse.H1_H1, R6.reuse.H1_H1 ;  /* 0x300000061e03b230 */ /* 0x140fe20000000c00 */
[----:B------:R-:W-:Y:S01]  /*5050*/  ISETP.GE.AND.EX P0, PT, R0, c[0x0][0x184], PT, P0 ;  /* 0x0000610000007a0c */ /* 0x000fe20003f06300 */
[----:B------:R-:W-:Y:S02]  /*5060*/  @!P3 HADD2 R30, R30.H0_H0, R6.H0_H0 ;  /* 0x200000061e1eb230 */ /* 0x000fe40000000800 */
[C-C-:B------:R-:W-:Y:S02]  /*5070*/  @!P3 HADD2 R0, R28.reuse.H1_H1, R4.reuse.H1_H1 ;  /* 0x300000041c00b230 */ /* 0x140fe40000000c00 */
[----:B------:R-:W-:Y:S02]  /*5080*/  @!P3 HADD2 R2, R29.H1_H1, R5.H1_H1 ;  /* 0x300000051d02b230 */ /* 0x000fe40000000c00 */
[----:B------:R-:W-:Y:S02]  /*5090*/  @!P3 HADD2 R6, R31.H1_H1, R7.H1_H1 ;  /* 0x300000071f06b230 */ /* 0x000fe40000000c00 */
[----:B------:R-:W-:-:S02]  /*50a0*/  @!P3 HADD2 R4, R28.H0_H0, R4.H0_H0 ;  /* 0x200000041c04b230 */ /* 0x000fc40000000800 */
[----:B------:R-:W-:Y:S02]  /*50b0*/  @!P3 HADD2 R5, R29.H0_H0, R5.H0_H0 ;  /* 0x200000051d05b230 */ /* 0x000fe40000000800 */
[----:B------:R-:W-:Y:S01]  /*50c0*/  @!P3 HADD2 R7, R31.H0_H0, R7.H0_H0 ;  /* 0x200000071f07b230 */ /* 0x000fe20000000800 */
[----:B------:R-:W-:Y:S02]  /*50d0*/  @!P3 PRMT R0, R4, 0x5410, R0 ;  /* 0x000054100400b816 */ /* 0x000fe40000000000 */
[----:B------:R-:W-:Y:S02]  /*50e0*/  @!P3 PRMT R2, R5, 0x5410, R2 ;  /* 0x000054100502b816 */ /* 0x000fe40000000002 */
[----:B------:R-:W-:Y:S02]  /*50f0*/  @!P3 PRMT R3, R30, 0x5410, R3 ;  /* 0x000054101e03b816 */ /* 0x000fe40000000003 */
[----:B------:R-:W-:Y:S01]  /*5100*/  @!P3 PRMT R6, R7, 0x5410, R6 ;  /* 0x000054100706b816 */ /* 0x000fe20000000006 */
[----:B------:R-:W-:Y:S04]  /*5110*/  @!P3 STG.E [R48.64+0x14000], R0 ;  /* 0x014000003000b986 */ /* 0x000fe8000c101904 */
[----:B0-----:R-:W4:Y:S04]  /*5120*/  @!P4 LDG.E.128.CONSTANT R8, [R122.64] ;  /* 0x000000047a08c981 */ /* 0x001f28000c1e9d00 */
[----:B------:R-:W-:Y:S04]  /*5130*/  @!P3 STG.E [R48.64+0x14004], R2 ;  /* 0x014004023000b986 */ /* 0x000fe8000c101904 */
[----:B------:R-:W-:Y:S04]  /*5140*/  @!P3 STG.E [R48.64+0x14008], R3 ;  /* 0x014008033000b986 */ /* 0x000fe8000c101904 */
[----:B------:R0:W-:Y:S01]  /*5150*/  @!P3 STG.E [R48.64+0x1400c], R6 ;  /* 0x01400c063000b986 */ /* 0x0001e2000c101904 */
[----:B------:R-:W-:-:S03]  /*5160*/  ISETP.GE.U32.AND P3, PT, R120, c[0x0][0x180], PT ;  /* 0x0000600078007a0c */ /* 0x000fc60003f66070 */
[----:B------:R-:W1:Y:S01]  /*5170*/  @!P1 LDS.128 R28, [R80+0xa800] ;  /* 0x00a80000501c9984 */ /* 0x000e620000000c00 */
[----:B------:R-:W-:-:S13]  /*5180*/  ISETP.GE.AND.EX P3, PT, R121, c[0x0][0x184], PT, P3 ;  /* 0x0000610079007a0c */ /* 0x000fda0003f66330 */
[----:B------:R-:W4:Y:S04]  /*5190*/  @!P3 LDG.E.128.CONSTANT R44, [R122.64] ;  /* 0x000000047a2cb981 */ /* 0x000f28000c1e9d00 */
[----:B0-----:R-:W4:Y:S01]  /*51a0*/  @!P0 LDG.E.128.CONSTANT R4, [R122.64] ;  /* 0x000000047a048981 */ /* 0x001f22000c1e9d00 */
[C-C-:B--2---:R-:W-:Y:S02]  /*51b0*/  @!P6 HADD2 R3, R42.reuse.H1_H1, R26.reuse.H1_H1 ;  /* 0x3000001a2a03e230 */ /* 0x144fe40000000c00 */
[----:B------:R-:W-:Y:S02]  /*51c0*/  @!P6 HADD2 R26, R42.H0_H0, R26.H0_H0 ;  /* 0x2000001a2a1ae230 */ /* 0x000fe40000000800 */
[C-C-:B------:R-:W-:Y:S02]  /*51d0*/  @!P6 HADD2 R2, R41.reuse.H1_H1, R25.reuse.H1_H1 ;  /* 0x300000192902e230 */ /* 0x140fe40000000c00 */
[----:B------:R-:W-:-:S02]  /*51e0*/  @!P6 HADD2 R25, R41.H0_H0, R25.H0_H0 ;  /* 0x200000192919e230 */ /* 0x000fc40000000800 */
[C-C-:B------:R-:W-:Y:S02]  /*51f0*/  @!P6 HADD2 R0, R43.reuse.H1_H1, R27.reuse.H1_H1 ;  /* 0x3000001b2b00e230 */ /* 0x140fe40000000c00 */
[C-C-:B------:R-:W-:Y:S01]  /*5200*/  @!P6 HADD2 R41, R40.reuse.H1_H1, R24.reuse.H1_H1 ;  /* 0x300000182829e230 */ /* 0x140fe20000000c00 */
[----:B------:R-:W-:Y:S01]  /*5210*/  @!P6 PRMT R26, R26, 0x5410, R3 ;  /* 0x000054101a1ae816 */ /* 0x000fe20000000003 */
[----:B------:R-:W-:Y:S02]  /*5220*/  @!P6 HADD2 R27, R43.H0_H0, R27.H0_H0 ;  /* 0x2000001b2b1be230 */ /* 0x000fe40000000800 */
[----:B------:R-:W-:Y:S01]  /*5230*/  @!P6 HADD2 R24, R40.H0_H0, R24.H0_H0 ;  /* 0x200000182818e230 */ /* 0x000fe20000000800 */
[----:B------:R-:W-:Y:S02]  /*5240*/  @!P6 PRMT R25, R25, 0x5410, R2 ;  /* 0x000054101919e816 */ /* 0x000fe40000000002 */
[----:B------:R-:W-:Y:S02]  /*5250*/  @!P6 PRMT R27, R27, 0x5410, R0 ;  /* 0x000054101b1be816 */ /* 0x000fe40000000000 */
[----:B------:R-:W-:-:S05]  /*5260*/  @!P6 PRMT R24, R24, 0x5410, R41 ;  /* 0x000054101818e816 */ /* 0x000fca0000000029 */
[----:B------:R-:W-:Y:S04]  /*5270*/  @!P6 STG.E.128 [R48.64+0x16800], R24 ;  /* 0x016800183000e986 */ /* 0x000fe8000c101d04 */
[----:B------:R-:W0:Y:S01]  /*5280*/  @!P4 LDS.128 R24, [R80+0xaa00] ;  /* 0x00aa00005018c984 */ /* 0x000e220000000c00 */
[C-C-:B---3--:R-:W-:Y:S02]  /*5290*/  @!P2 HADD2 R3, R37.reuse.H1_H1, R21.reuse.H1_H1 ;  /* 0x300000152503a230 */ /* 0x148fe40000000c00 */
[----:B------:R-:W-:Y:S02]  /*52a0*/  @!P2 HADD2 R37, R37.H0_H0, R21.H0_H0 ;  /* 0x200000152525a230 */ /* 0x000fe40000000800 */
[----:B------:R-:W-:Y:S02]  /*52b0*/  @!P2 HADD2 R0, R36.H1_H1, R20.H1_H1 ;  /* 0x300000142400a230 */ /* 0x000fe40000000c00 */
[----:B------:R-:W-:Y:S01]  /*52c0*/  @!P2 HADD2 R21, R38.H1_H1, R22.H1_H1 ;  /* 0x300000162615a230 */ /* 0x000fe20000000c00 */
[----:B------:R-:W-:Y:S01]  /*52d0*/  @!P2 PRMT R3, R37, 0x5410, R3 ;  /* 0x000054102503a816 */ /* 0x000fe20000000003 */
[----:B------:R-:W-:-:S02]  /*52e0*/  @!P2 HADD2 R20, R36.H0_H0, R20.H0_H0 ;  /* 0x200000142414a230 */ /* 0x000fc40000000800 */
[----:B------:R-:W-:Y:S02]  /*52f0*/  @!P2 HADD2 R22, R38.H0_H0, R22.H0_H0 ;  /* 0x200000162616a230 */ /* 0x000fe40000000800 */
[----:B------:R4:W-:Y:S01]  /*5300*/  @!P2 STG.E [R48.64+0x19004], R3 ;  /* 0x019004033000a986 */ /* 0x0009e2000c101904 */
[----:B------:R-:W-:Y:S02]  /*5310*/  @!P2 PRMT R0, R20, 0x5410, R0 ;  /* 0x000054101400a816 */ /* 0x000fe40000000000 */
[----:B------:R-:W-:Y:S01]  /*5320*/  @!P2 PRMT R21, R22, 0x5410, R21 ;  /* 0x000054101615a816 */ /* 0x000fe20000000015 */
[C-C-:B------:R-:W-:Y:S02]  /*5330*/  @!P2 HADD2 R2, R39.reuse.H1_H1, R23.reuse.H1_H1 ;  /* 0x300000172702a230 */ /* 0x140fe40000000c00 */
[----:B------:R-:W-:Y:S01]  /*5340*/  @!P2 HADD2 R39, R39.H0_H0, R23.H0_H0 ;  /* 0x200000172727a230 */ /* 0x000fe20000000800 */
[----:B------:R2:W-:Y:S04]  /*5350*/  @!P2 STG.E [R48.64+0x19000], R0 ;  /* 0x019000003000a986 */ /* 0x0005e8000c101904 */
[----:B------:R-:W-:Y:S04]  /*5360*/  @!P2 STG.E [R48.64+0x19008], R21 ;  /* 0x019008153000a986 */ /* 0x000fe8000c101904 */
[----:B------:R-:W3:Y:S01]  /*5370*/  @!P0 LDS.128 R20, [R80+0xac00] ;  /* 0x00ac000050148984 */ /* 0x000ee20000000c00 */
[----:B----4-:R-:W-:-:S02]  /*5380*/  @!P5 HADD2 R3, R33.H1_H1, R17.H1_H1 ;  /* 0x300000112103d230 */ /* 0x010fc40000000c00 */
[----:B------:R-:W-:Y:S02]  /*5390*/  @!P5 HADD2 R17, R33.H0_H0, R17.H0_H0 ;  /* 0x200000112111d230 */ /* 0x000fe40000000800 */
[C-C-:B------:R-:W-:Y:S02]  /*53a0*/  @!P5 HADD2 R33, R34.reuse.H1_H1, R18.reuse.H1_H1 ;  /* 0x300000122221d230 */ /* 0x140fe40000000c00 */
[----:B------:R-:W-:Y:S02]  /*53b0*/  @!P5 HADD2 R18, R34.H0_H0, R18.H0_H0 ;  /* 0x200000122212d230 */ /* 0x000fe40000000800 */
[C-C-:B--2---:R-:W-:Y:S02]  /*53c0*/  @!P5 HADD2 R0, R35.reuse.H1_H1, R19.reuse.H1_H1 ;  /* 0x300000132300d230 */ /* 0x144fe40000000c00 */
[----:B------:R-:W-:Y:S02]  /*53d0*/  @!P5 HADD2 R34, R32.H1_H1, R16.H1_H1 ;  /* 0x300000102022d230 */ /* 0x000fe40000000c00 */
[----:B------:R-:W-:-:S02]  /*53e0*/  @!P5 HADD2 R19, R35.H0_H0, R19.H0_H0 ;  /* 0x200000132313d230 */ /* 0x000fc40000000800 */
[----:B------:R-:W-:Y:S01]  /*53f0*/  @!P5 HADD2 R16, R32.H0_H0, R16.H0_H0 ;  /* 0x200000102010d230 */ /* 0x000fe20000000800 */
[----:B------:R-:W-:Y:S02]  /*5400*/  @!P5 PRMT R17, R17, 0x5410, R3 ;  /* 0x000054101111d816 */ /* 0x000fe40000000003 */
[----:B------:R-:W-:Y:S02]  /*5410*/  @!P5 PRMT R19, R19, 0x5410, R0 ;  /* 0x000054101313d816 */ /* 0x000fe40000000000 */
[----:B------:R-:W-:Y:S02]  /*5420*/  @!P5 PRMT R18, R18, 0x5410, R33 ;  /* 0x000054101212d816 */ /* 0x000fe40000000021 */
[----:B------:R-:W-:-:S05]  /*5430*/  @!P5 PRMT R16, R16, 0x5410, R34 ;  /* 0x000054101010d816 */ /* 0x000fca0000000022 */
[----:B------:R-:W-:Y:S04]  /*5440*/  @!P5 STG.E.128 [R48.64+0x1b800], R16 ;  /* 0x01b800103000d986 */ /* 0x000fe8000c101d04 */
[----:B------:R-:W2:Y:S01]  /*5450*/  @!P3 LDS.128 R16, [R80+0x9000] ;  /* 0x009000005010b984 */ /* 0x000ea20000000c00 */
[C-C-:B-1----:R-:W-:Y:S02]  /*5460*/  @!P1 HADD2 R0, R28.reuse.H1_H1, R12.reuse.H1_H1 ;  /* 0x3000000c1c009230 */ /* 0x142fe40000000c00 */
[----:B------:R-:W-:Y:S01]  /*5470*/  @!P1 HADD2 R12, R28.H0_H0, R12.H0_H0 ;  /* 0x2000000c1c0c9230 */ /* 0x000fe20000000800 */
[----:B------:R-:W-:-:S04]  /*5480*/  @!P2 PRMT R2, R39, 0x5410, R2 ;  /* 0x000054102702a816 */ /* 0x000fc80000000002 */
[----:B------:R-:W-:Y:S01]  /*5490*/  @!P1 PRMT R0, R12, 0x5410, R0 ;  /* 0x000054100c009816 */ /* 0x000fe20000000000 */
[C-C-:B------:R-:W-:Y:S01]  /*54a0*/  @!P1 HADD2 R3, R30.reuse.H1_H1, R14.reuse.H1_H1 ;  /* 0x3000000e1e039230 */ /* 0x140fe20000000c00 */
[----:B------:R1:W-:Y:S01]  /*54b0*/  @!P2 STG.E [R48.64+0x1900c], R2 ;  /* 0x01900c023000a986 */ /* 0x0003e2000c101904 */
[----:B------:R-:W-:-:S03]  /*54c0*/  @!P1 HADD2 R30, R30.H0_H0, R14.H0_H0 ;  /* 0x2000000e1e1e9230 */ /* 0x000fc60000000800 */
[----:B------:R0:W-:Y:S02]  /*54d0*/  @!P1 STG.E [R48.64+0x1e000], R0 ;  /* 0x01e0000030009986 */ /* 0x0001e4000c101904 */
[----:B------:R-:W-:-:S05]  /*54e0*/  @!P1 PRMT R3, R30, 0x5410, R3 ;  /* 0x000054101e039816 */ /* 0x000fca0000000003 */
[----:B------:R4:W-:Y:S01]  /*54f0*/  @!P1 STG.E [R48.64+0x1e008], R3 ;  /* 0x01e0080330009986 */ /* 0x0009e2000c101904 */
[C-C-:B-1----:R-:W-:Y:S02]  /*5500*/  @!P1 HADD2 R2, R29.reuse.H1_H1, R13.reuse.H1_H1 ;  /* 0x3000000d1d029230 */ /* 0x142fe40000000c00 */
[----:B------:R-:W-:Y:S02]  /*5510*/  @!P1 HADD2 R13, R29.H0_H0, R13.H0_H0 ;  /* 0x2000000d1d0d9230 */ /* 0x000fe40000000800 */
[C-C-:B0-----:R-:W-:Y:S02]  /*5520*/  @!P4 HADD2 R0, R27.reuse.H1_H1, R11.reuse.H1_H1 ;  /* 0x3000000b1b00c230 */ /* 0x141fe40000000c00 */
[----:B------:R-:W-:Y:S01]  /*5530*/  @!P4 HADD2 R11, R27.H0_H0, R11.H0_H0 ;  /* 0x2000000b1b0bc230 */ /* 0x000fe20000000800 */
[----:B------:R-:W-:-:S04]  /*5540*/  @!P1 PRMT R2, R13, 0x5410, R2 ;  /* 0x000054100d029816 */ /* 0x000fc80000000002 */
[----:B------:R-:W-:Y:S01]  /*5550*/  @!P4 PRMT R11, R11, 0x5410, R0 ;  /* 0x000054100b0bc816 */ /* 0x000fe20000000000 */
[C-C-:B----4-:R-:W-:Y:S01]  /*5560*/  @!P4 HADD2 R3, R26.reuse.H1_H1, R10.reuse.H1_H1 ;  /* 0x3000000a1a03c230 */ /* 0x150fe20000000c00 */
[----:B------:R0:W-:Y:S01]  /*5570*/  @!P1 STG.E [R48.64+0x1e004], R2 ;  /* 0x01e0040230009986 */ /* 0x0001e2000c101904 */
[----:B------:R-:W-:Y:S02]  /*5580*/  @!P4 HADD2 R10, R26.H0_H0, R10.H0_H0 ;  /* 0x2000000a1a0ac230 */ /* 0x000fe40000000800 */
[C-C-:B---3--:R-:W-:Y:S02]  /*5590*/  @!P0 HADD2 R0, R20.reuse.H1_H1, R4.reuse.H1_H1 ;  /* 0x3000000414008230 */ /* 0x148fe40000000c00 */
[----:B------:R-:W-:Y:S01]  /*55a0*/  @!P0 HADD2 R4, R20.H0_H0, R4.H0_H0 ;  /* 0x2000000414048230 */ /* 0x000fe20000000800 */
[----:B------:R-:W-:-:S04]  /*55b0*/  @!P4 PRMT R10, R10, 0x5410, R3 ;  /* 0x000054100a0ac816 */ /* 0x000fc80000000003 */
[----:B------:R-:W-:Y:S01]  /*55c0*/  @!P0 PRMT R0, R4, 0x5410, R0 ;  /* 0x0000541004008816 */ /* 0x000fe20000000000 */
[C-C-:B------:R-:W-:Y:S02]  /*55d0*/  @!P0 HADD2 R3, R22.reuse.H1_H1, R6.reuse.H1_H1 ;  /* 0x3000000616038230 */ /* 0x140fe40000000c00 */
[----:B------:R-:W-:Y:S02]  /*55e0*/  @!P0 HADD2 R22, R22.H0_H0, R6.H0_H0 ;  /* 0x2000000616168230 */ /* 0x000fe40000000800 */
[C-C-:B0-----:R-:W-:Y:S02]  /*55f0*/  @!P4 HADD2 R2, R25.reuse.H1_H1, R9.reuse.H1_H1 ;  /* 0x300000091902c230 */ /* 0x141fe40000000c00 */
[----:B------:R-:W-:Y:S01]  /*5600*/  @!P4 HADD2 R9, R25.H0_H0, R9.H0_H0 ;  /* 0x200000091909c230 */ /* 0x000fe20000000800 */
[----:B------:R2:W-:Y:S01]  /*5610*/  @!P0 STG.E [R48.64+0x23000], R0 ;  /* 0x0230000030008986 */ /* 0x0005e2000c101904 */
[----:B------:R-:W-:-:S03]  /*5620*/  @!P0 HADD2 R6, R23.H1_H1, R7.H1_H1 ;  /* 0x3000000717068230 */ /* 0x000fc60000000c00 */
[----:B------:R-:W-:Y:S01]  /*5630*/  @!P4 PRMT R9, R9, 0x5410, R2 ;  /* 0x000054100909c816 */ /* 0x000fe20000000002 */
[C-C-:B------:R-:W-:Y:S02]  /*5640*/  @!P0 HADD2 R2, R21.reuse.H1_H1, R5.reuse.H1_H1 ;  /* 0x3000000515028230 */ /* 0x140fe40000000c00 */
[----:B------:R-:W-:Y:S02]  /*5650*/  @!P0 HADD2 R5, R21.H0_H0, R5.H0_H0 ;  /* 0x2000000515058230 */ /* 0x000fe40000000800 */
[----:B------:R-:W-:Y:S01]  /*5660*/  @!P0 HADD2 R7, R23.H0_H0, R7.H0_H0 ;  /* 0x2000000717078230 */ /* 0x000fe20000000800 */
[----:B------:R-:W-:Y:S02]  /*5670*/  @!P0 PRMT R3, R22, 0x5410, R3 ;  /* 0x0000541016038816 */ /* 0x000fe40000000003 */
[----:B------:R-:W-:Y:S02]  /*5680*/  @!P0 PRMT R2, R5, 0x5410, R2 ;  /* 0x0000541005028816 */ /* 0x000fe40000000002 */
[----:B------:R-:W-:Y:S01]  /*5690*/  @!P0 PRMT R6, R7, 0x5410, R6 ;  /* 0x0000541007068816 */ /* 0x000fe20000000006 */
[----:B------:R0:W-:Y:S01]  /*56a0*/  @!P0 STG.E [R48.64+0x23008], R3 ;  /* 0x0230080330008986 */ /* 0x0001e2000c101904 */
[----:B--2---:R-:W-:-:S02]  /*56b0*/  @!P3 HADD2 R0, R16.H1_H1, R44.H1_H1 ;  /* 0x3000002c1000b230 */ /* 0x004fc40000000c00 */
[----:B------:R-:W-:-:S05]  /*56c0*/  @!P3 HADD2 R16, R16.H0_H0, R44.H0_H0 ;  /* 0x2000002c1010b230 */ /* 0x000fca0000000800 */
[----:B------:R-:W-:Y:S01]  /*56d0*/  @!P3 PRMT R0, R16, 0x5410, R0 ;  /* 0x000054101000b816 */ /* 0x000fe20000000000 */
[----:B------:R-:W-:Y:S04]  /*56e0*/  @!P0 STG.E [R48.64+0x23004], R2 ;  /* 0x0230040230008986 */ /* 0x000fe8000c101904 */
[----:B------:R-:W-:Y:S04]  /*56f0*/  @!P0 STG.E [R48.64+0x2300c], R6 ;  /* 0x02300c0630008986 */ /* 0x000fe8000c101904 */
[----:B------:R1:W-:Y:S01]  /*5700*/  @!P3 STG.E [R48.64], R0 ;  /* 0x000000003000b986 */ /* 0x0003e2000c101904 */
[----:B------:R-:W-:-:S02]  /*5710*/  @!P1 HADD2 R14, R31.H1_H1, R15.H1_H1 ;  /* 0x3000000f1f0e9230 */ /* 0x000fc40000000c00 */
[----:B------:R-:W-:Y:S02]  /*5720*/  @!P4 HADD2 R12, R24.H1_H1, R8.H1_H1 ;  /* 0x30000008180cc230 */ /* 0x000fe40000000c00 */
[----:B0-----:R-:W-:Y:S02]  /*5730*/  @!P3 HADD2 R3, R18.H1_H1, R46.H1_H1 ;  /* 0x3000002e1203b230 */ /* 0x001fe40000000c00 */
[----:B------:R-:W-:Y:S02]  /*5740*/  @!P3 HADD2 R4, R19.H1_H1, R47.H1_H1 ;  /* 0x3000002f1304b230 */ /* 0x000fe40000000c00 */
[----:B------:R-:W-:Y:S02]  /*5750*/  @!P1 HADD2 R15, R31.H0_H0, R15.H0_H0 ;  /* 0x2000000f1f0f9230 */ /* 0x000fe40000000800 */
[----:B------:R-:W-:Y:S02]  /*5760*/  @!P4 HADD2 R8, R24.H0_H0, R8.H0_H0 ;  /* 0x200000081808c230 */ /* 0x000fe40000000800 */
[----:B------:R-:W-:-:S02]  /*5770*/  @!P3 HADD2 R18, R18.H0_H0, R46.H0_H0 ;  /* 0x2000002e1212b230 */ /* 0x000fc40000000800 */
[----:B------:R-:W-:Y:S01]  /*5780*/  @!P3 HADD2 R19, R19.H0_H0, R47.H0_H0 ;  /* 0x2000002f1313b230 */ /* 0x000fe20000000800 */
[----:B-1----:R-:W-:-:S05]  /*5790*/  IADD3 R0, P0, R120, 0x1e, RZ ;  /* 0x0000001e78007810 */ /* 0x002fca0007f1e0ff */
[----:B------:R-:W-:Y:S01]  /*57a0*/  IMAD.X R120, RZ, RZ, R121, P0 ;  /* 0x000000ffff787224 */ /* 0x000fe200000e0679 */
[----:B------:R-:W-:Y:S01]  /*57b0*/  ISETP.GE.U32.AND P0, PT, R0, c[0x0][0x180], PT ;  /* 0x0000600000007a0c */ /* 0x000fe20003f06070 */
[----:B------:R-:W-:-:S03]  /*57c0*/  @!P3 HADD2 R2, R17.H1_H1, R45.H1_H1 ;  /* 0x3000002d1102b230 */ /* 0x000fc60000000c00 */
[----:B------:R-:W-:Y:S01]  /*57d0*/  ISETP.GE.AND.EX P0, PT, R120, c[0x0][0x184], PT, P0 ;  /* 0x0000610078007a0c */ /* 0x000fe20003f06300 */
[----:B------:R-:W-:Y:S01]  /*57e0*/  @!P3 HADD2 R17, R17.H0_H0, R45.H0_H0 ;  /* 0x2000002d1111b230 */ /* 0x000fe20000000800 */
[----:B------:R-:W-:Y:S02]  /*57f0*/  @!P1 PRMT R14, R15, 0x5410, R14 ;  /* 0x000054100f0e9816 */ /* 0x000fe4000000000e */
[----:B------:R-:W-:Y:S02]  /*5800*/  @!P4 PRMT R8, R8, 0x5410, R12 ;  /* 0x000054100808c816 */ /* 0x000fe4000000000c */
[----:B------:R-:W-:Y:S02]  /*5810*/  @!P3 PRMT R2, R17, 0x5410, R2 ;  /* 0x000054101102b816 */ /* 0x000fe40000000002 */
[----:B------:R-:W-:Y:S02]  /*5820*/  @!P3 PRMT R3, R18, 0x5410, R3 ;  /* 0x000054101203b816 */ /* 0x000fe40000000003 */
[----:B------:R-:W-:Y:S01]  /*5830*/  @!P3 PRMT R4, R19, 0x5410, R4 ;  /* 0x000054101304b816 */ /* 0x000fe20000000004 */
[----:B------:R0:W-:Y:S04]  /*5840*/  @!P1 STG.E [R48.64+0x1e00c], R14 ;  /* 0x01e00c0e30009986 */ /* 0x0001e8000c101904 */
[----:B------:R0:W-:Y:S04]  /*5850*/  @!P4 STG.E.128 [R48.64+0x20800], R8 ;  /* 0x020800083000c986 */ /* 0x0001e8000c101d04 */
        /* <DEDUP_REMOVED lines=12> */
.L_x_13:
        /* <DEDUP_REMOVED lines=14> */
.L_x_38:


//--------------------- .text.gemm_n_2049_to_2304__kernel --------------------------
	.section	.text.gemm_n_2049_to_2304__kernel,"ax",@progbits
	.sectionflags	@"SHF_BARRIERS=1"
	.sectioninfo	@"SHI_REGISTERS=162"
	.align	128
        .global         gemm_n_2049_to_2304__kernel
        .type           gemm_n_2049_to_2304__kernel,@function
        .size           gemm_n_2049_to_2304__kernel,(.L_x_39 - gemm_n_2049_to_2304__kernel)
        .other          gemm_n_2049_to_2304__kernel,@"STO_CUDA_ENTRY STV_DEFAULT"
gemm_n_2049_to_2304__kernel:
.text.gemm_n_2049_to_2304__kernel:
        /* <DEDUP_REMOVED lines=170> */
.L_x_14:
        /* <DEDUP_REMOVED lines=562> */
.L_x_15:
        /* <DEDUP_REMOVED lines=12> */
.L_x_39:


//--------------------- .text.gemm_n_1793_to_2048__kernel --------------------------
	.section	.text.gemm_n_1793_to_2048__kernel,"ax",@progbits
	.sectionflags	@"SHF_BARRIERS=1"
	.sectioninfo	@"SHI_REGISTERS=162"
	.align	128
        .global         gemm_n_1793_to_2048__kernel
        .type           gemm_n_1793_to_2048__kernel,@function
        .size           gemm_n_1793_to_2048__kernel,(.L_x_40 - gemm_n_1793_to_2048__kernel)
        .other          gemm_n_1793_to_2048__kernel,@"STO_CUDA_ENTRY STV_DEFAULT"
gemm_n_1793_to_2048__kernel:
.text.gemm_n_1793_to_2048__kernel:
        /* <DEDUP_REMOVED lines=170> */
.L_x_16:
        /* <DEDUP_REMOVED lines=564> */
.L_x_17:
        /* <DEDUP_REMOVED lines=10> */
.L_x_40:


//--------------------- .text.gemm_n_1537_to_1792__kernel --------------------------
	.section	.text.gemm_n_1537_to_1792__kernel,"ax",@progbits
	.sectionflags	@"SHF_BARRIERS=1"
	.sectioninfo	@"SHI_REGISTERS=228"
	.align	128
        .global         gemm_n_1537_to_1792__kernel
        .type           gemm_n_1537_to_1792__kernel,@function
        .size           gemm_n_1537_to_1792__kernel,(.L_x_41 - gemm_n_1537_to_1792__kernel)
        .other          gemm_n_1537_to_1792__kernel,@"STO_CUDA_ENTRY STV_DEFAULT"
gemm_n_1537_to_1792__kernel:
.text.gemm_n_1537_to_1792__kernel:
        /* <DEDUP_REMOVED lines=300> */
.L_x_18:
        /* <DEDUP_REMOVED lines=1126> */
.L_x_19:
        /* <DEDUP_REMOVED lines=14> */
.L_x_41:


//--------------------- .text.gemm_n_1281_to_1536__kernel --------------------------
	.section	.text.gemm_n_1281_to_1536__kernel,"ax",@progbits
	.sectionflags	@"SHF_BARRIERS=1"
	.sectioninfo	@"SHI_REGISTERS=162"
	.align	128
        .global         gemm_n_1281_to_1536__kernel
        .type           gemm_n_1281_to_1536__kernel,@function
        .size           gemm_n_1281_to_1536__kernel,(.L_x_42 - gemm_n_1281_to_1536__kernel)
        .other          gemm_n_1281_to_1536__kernel,@"STO_CUDA_ENTRY STV_DEFAULT"
gemm_n_1281_to_1536__kernel:
.text.gemm_n_1281_to_1536__kernel:
        /* <DEDUP_REMOVED lines=170> */
.L_x_20:
        /* <DEDUP_REMOVED lines=564> */
.L_x_21:
        /* <DEDUP_REMOVED lines=10> */
.L_x_42:


//--------------------- .text.gemm_n_1025_to_1280__kernel --------------------------
	.section	.text.gemm_n_1025_to_1280__kernel,"ax",@progbits
	.sectionflags	@"SHF_BARRIERS=1"
	.sectioninfo	@"SHI_REGISTERS=162"
	.align	128
        .global         gemm_n_1025_to_1280__kernel
        .type           gemm_n_1025_to_1280__kernel,@function
        .size           gemm_n_1025_to_1280__kernel,(.L_x_43 - gemm_n_1025_to_1280__kernel)
        .other          gemm_n_1025_to_1280__kernel,@"STO_CUDA_ENTRY STV_DEFAULT"
gemm_n_1025_to_1280__kernel:
.text.gemm_n_1025_to_1280__kernel:
        /* <DEDUP_REMOVED lines=170> */
.L_x_22:
        /* <DEDUP_REMOVED lines=562> */
.L_x_23:
        /* <DEDUP_REMOVED lines=12> */
.L_x_43:


//--------------------- .text.gemm_n_769_to_1024__kernel --------------------------
	.section	.text.gemm_n_769_to_1024__kernel,"ax",@progbits
	.sectionflags	@"SHF_BARRIERS=1"
	.sectioninfo	@"SHI_REGISTERS=168"
	.align	128
        .global         gemm_n_769_to_1024__kernel
        .type           gemm_n_769_to_1024__kernel,@function
        .size           gemm_n_769_to_1024__kernel,(.L_x_44 - gemm_n_769_to_1024__kernel)
        .other          gemm_n_769_to_1024__kernel,@"STO_CUDA_ENTRY STV_DEFAULT"
gemm_n_769_to_1024__kernel:
.text.gemm_n_769_to_1024__kernel:
        /* <DEDUP_REMOVED lines=17> */
[----:B------:R-:W-:-:S03]  /*0110*/  SHF.R.U32.HI R20, RZ, 0x1, R109 ;  /* 0x00000001ff147819 */ /* 0x000fc6000001166d */
[----:B------:R-:W0:Y:S01]  /*0120*/  S2R R0, SR_CTAID.X ;  /* 0x0000000000007919 */ /* 0x000e220000002500 */
[----:B------:R-:W-:-:S04]  /*0130*/  IADD3 R3, P0, R20, 0x5, RZ ;  /* 0x0000000514037810 */ /* 0x000fc80007f1e0ff */
[----:B------:R-:W-:Y:S01]  /*0140*/  ISETP.GT.U32.AND P5, PT, R3, 0xf, PT ;  /* 0x0000000f0300780c */ /* 0x000fe20003fa4070 */
[----:B------:R-:W-:Y:S02]  /*0150*/  IMAD R3, R109, 0x4, R2 ;  /* 0x000000046d037824 */ /* 0x000fe400078e0202 */
[----:B0-----:R-:W-:-:S04]  /*0160*/  IMAD.WIDE.U32 R22, R0, 0xa0, RZ ;  /* 0x000000a000167825 */ /* 0x001fc800078e00ff */
[----:B------:R-:W-:Y:S01]  /*0170*/  IMAD.WIDE.U32 R162, R0, 0x190000, R162 ;  /* 0x0019000000a27825 */ /* 0x000fe200078e00a2 */
[C---:B------:R-:W-:Y:S02]  /*0180*/  IADD3 R0, P2, R20.reuse, 0xa, RZ ;  /* 0x0000000a14007810 */ /* 0x040fe40007f5e0ff */
[----:B------:R-:W-:Y:S01]  /*0190*/  IADD3 R20, P1, R20, 0xf, RZ ;  /* 0x0000000f14147810 */ /* 0x000fe20007f3e0ff */
[----:B------:R-:W-:Y:S01]  /*01a0*/  IMAD.WIDE.U32 R22, R109, 0x4, R22 ;  /* 0x000000046d167825 */ /* 0x000fe200078e0016 */
[----:B------:R-:W-:Y:S02]  /*01b0*/  ISETP.GT.U32.AND P6, PT, R0, 0xf, PT ;  /* 0x0000000f0000780c */ /* 0x000fe40003fc4070 */
[----:B------:R-:W-:Y:S01]  /*01c0*/  ISETP.GT.U32.AND P3, PT, R20, 0xf, PT ;  /* 0x0000000f1400780c */ /* 0x000fe20003f64070 */
[----:B------:R-:W-:Y:S01]  /*01d0*/  IMAD.WIDE.U32 R162, R2, 0x2800, R162 ;  /* 0x0000280002a27825 */ /* 0x000fe200078e00a2 */
[----:B------:R-:W-:-:S03]  /*01e0*/  IADD3.X R21, RZ, RZ, RZ, P2, !PT ;  /* 0x000000ffff157210 */ /* 0x000fc600017fe4ff */
[----:B------:R-:W-:Y:S01]  /*01f0*/  IMAD R0, R3, 0x48, R150 ;  /* 0x0000004803007824 */ /* 0x000fe200078e0296 */
[----:B------:R-:W-:Y:S01]  /*0200*/  LOP3.LUT R151, R162, R150, RZ, 0xfc, !PT ;  /* 0x00000096a2977212 */ /* 0x000fe200078efcff */
[----:B------:R-:W-:Y:S01]  /*0210*/  IMAD.X R20, RZ, RZ, RZ, P0 ;  /* 0x000000ffff147224 */ /* 0x000fe200000e06ff */
[----:B------:R-:W-:Y:S01]  /*0220*/  IADD3 R3, P0, R2, R22, RZ ;  /* 0x0000001602037210 */ /* 0x000fe20007f1e0ff */
[----:B------:R-:W-:Y:S01]  /*0230*/  IMAD.X R22, RZ, RZ, RZ, P1 ;  /* 0x000000ffff167224 */ /* 0x000fe200008e06ff */
[----:B------:R-:W-:Y:S01]  /*0240*/  ISETP.GT.U32.AND.EX P6, PT, R21, RZ, PT, P6 ;  /* 0x000000ff1500720c */ /* 0x000fe20003fc4160 */
[----:B------:R-:W-:Y:S01]  /*0250*/  IMAD.SHL.U32 R0, R0, 0x2, RZ ;  /* 0x0000000200007824 */ /* 0x000fe200078e00ff */
[----:B------:R-:W-:Y:S01]  /*0260*/  ISETP.GT.U32.AND.EX P5, PT, R20, RZ, PT, P5 ;  /* 0x000000ff1400720c */ /* 0x000fe20003fa4150 */
[----:B------:R-:W-:Y:S01]  /*0270*/  IMAD.X R2, RZ, RZ, R23, P0 ;  /* 0x000000ffff027224 */ /* 0x000fe200000e0617 */
[----:B------:R-:W-:Y:S02]  /*0280*/  ISETP.GT.U32.AND.EX P0, PT, R22, RZ, PT, P3 ;  /* 0x000000ff1600720c */ /* 0x000fe40003f04130 */
[----:B------:R-:W-:-:S02]  /*0290*/  IADD3 R21, P3, R3, 0x50, RZ ;  /* 0x0000005003157810 */ /* 0x000fc40007f7e0ff */
[----:B------:R-:W-:Y:S02]  /*02a0*/  LEA R30, P1, R151, c[0x0][0x170], 0x1 ;  /* 0x00005c00971e7a11 */ /* 0x000fe400078208ff */
[----:B------:R-:W-:Y:S02]  /*02b0*/  IADD3 R20, P2, R3, 0x28, RZ ;  /* 0x0000002803147810 */ /* 0x000fe40007f5e0ff */
[----:B------:R-:W-:Y:S01]  /*02c0*/  LEA.HI.X R31, R151, c[0x0][0x174], R163, 0x1, P1 ;  /* 0x00005d00971f7a11 */ /* 0x000fe200008f0ca3 */
[----:B------:R-:W3:Y:S04]  /*02d0*/  @!P6 LDG.E.128.CONSTANT R8, [R28.64+0x190000] ;  /* 0x190000041c08e981 */ /* 0x000ee8000c1e9d00 */
[----:B------:R-:W4:Y:S04]  /*02e0*/  @!P5 LDG.E.128.CONSTANT R12, [R28.64+0xc8000] ;  /* 0x0c8000041c0cd981 */ /* 0x000f28000c1e9d00 */
[----:B------:R-:W3:Y:S04]  /*02f0*/  @!P0 LDG.E.128.CONSTANT R4, [R28.64+0x258000] ;  /* 0x258000041c048981 */ /* 0x000ee8000c1e9d00 */
[----:B--2---:R0:W-:Y:S01]  /*0300*/  @!P4 STS.128 [R0], R16 ;  /* 0x000000100000c388 */ /* 0x0041e20000000c00 */
[----:B------:R-:W-:Y:S01]  /*0310*/  @!P4 MOV R129, R17 ;  /* 0x000000110081c202 */ /* 0x000fe20000000f00 */
[----:B------:R-:W-:-:S02]  /*0320*/  @!P4 IMAD.MOV.U32 R128, RZ, RZ, R16 ;  /* 0x000000ffff80c224 */ /* 0x000fc400078e0010 */
[----:B------:R-:W-:Y:S02]  /*0330*/  @!P4 IMAD.MOV.U32 R130, RZ, RZ, R18 ;  /* 0x000000ffff82c224 */ /* 0x000fe400078e0012 */
[----:B------:R-:W-:Y:S01]  /*0340*/  @!P4 IMAD.MOV.U32 R131, RZ, RZ, R19 ;  /* 0x000000ffff83c224 */ /* 0x000fe200078e0013 */
[----:B------:R-:W-:-:S04]  /*0350*/  ISETP.GE.U32.AND P4, PT, R3, c[0x0][0x180], PT ;  /* 0x0000600003007a0c */ /* 0x000fc80003f86070 */
[----:B------:R-:W-:-:S13]  /*0360*/  ISETP.GE.AND.EX P4, PT, R2, c[0x0][0x184], PT, P4 ;  /* 0x0000610002007a0c */ /* 0x000fda0003f86340 */
[----:B------:R-:W-:Y:S02]  /*0370*/  @P4 PRMT R36, RZ, 0x1054, RZ ;  /* 0x00001054ff244816 */ /* 0x000fe400000000ff */
[----:B0-----:R-:W-:Y:S02]  /*0380*/  P2R R17, PR, RZ, 0x8 ;  /* 0x00000008ff117803 */ /* 0x001fe40000000000 */
[----:B------:R-:W-:Y:S01]  /*0390*/  IADD3 R16, P1, R3, 0x78, RZ ;  /* 0x0000007803107810 */ /* 0x000fe20007f3e0ff */
[----:B------:R-:W-:Y:S01]  /*03a0*/  IMAD.X R3, RZ, RZ, R2, P2 ;  /* 0x000000ffff037224 */ /* 0x000fe200010e0602 */
[----:B------:R-:W-:Y:S02]  /*03b0*/  ISETP.NE.AND P2, PT, R17, RZ, PT ;  /* 0x000000ff1100720c */ /* 0x000fe40003f45270 */
[----:B------:R-:W-:-:S03]  /*03c0*/  ISETP.GE.U32.AND P3, PT, R20, c[0x0][0x180], PT ;  /* 0x0000600014007a0c */ /* 0x000fc60003f66070 */
[----:B------:R-:W-:Y:S01]  /*03d0*/  IMAD.X R17, RZ, RZ, R2, P2 ;  /* 0x000000ffff117224 */ /* 0x000fe200010e0602 */
[----:B------:R-:W-:Y:S02]  /*03e0*/  IADD3.X R2, RZ, R2, RZ, P1, !PT ;  /* 0x00000002ff027210 */ /* 0x000fe40000ffe4ff */
[----:B------:R-:W-:Y:S02]  /*03f0*/  ISETP.GE.U32.AND P2, PT, R21, c[0x0][0x180], PT ;  /* 0x0000600015007a0c */ /* 0x000fe40003f46070 */
[----:B------:R-:W-:Y:S02]  /*0400*/  ISETP.GE.U32.AND P1, PT, R16, c[0x0][0x180], PT ;  /* 0x0000600010007a0c */ /* 0x000fe40003f26070 */
[----:B------:R-:W-:Y:S02]  /*0410*/  ISETP.GE.AND.EX P3, PT, R3, c[0x0][0x184], PT, P3 ;  /* 0x0000610003007a0c */ /* 0x000fe40003f66330 */
[----:B------:R-:W-:Y:S02]  /*0420*/  ISETP.GE.AND.EX P2, PT, R17, c[0x0][0x184], PT, P2 ;  /* 0x0000610011007a0c */ /* 0x000fe40003f46320 */
[----:B------:R-:W-:Y:S01]  /*0430*/  ISETP.GE.AND.EX P1, PT, R2, c[0x0][0x184], PT, P1 ;  /* 0x0000610002007a0c */ /* 0x000fe20003f26310 */
[----:B------:R-:W-:-:S02]  /*0440*/  @P4 IMAD.MOV.U32 R39, RZ, RZ, R36 ;  /* 0x000000ffff274224 */ /* 0x000fc400078e0024 */
[----:B------:R-:W-:-:S06]  /*0450*/  @P4 IMAD.MOV.U32 R38, RZ, RZ, R36 ;  /* 0x000000ffff264224 */ /* 0x000fcc00078e0024 */
[----:B------:R-:W-:Y:S02]  /*0460*/  @P3 PRMT R24, RZ, 0x1054, RZ ;  /* 0x00001054ff183816 */ /* 0x000fe400000000ff */
[----:B------:R-:W-:Y:S02]  /*0470*/  @P2 PRMT R20, RZ, 0x1054, RZ ;  /* 0x00001054ff142816 */ /* 0x000fe400000000ff */
[----:B------:R-:W-:Y:S01]  /*0480*/  @P1 PRMT R16, RZ, 0x1054, RZ ;  /* 0x00001054ff101816 */ /* 0x000fe200000000ff */
[----:B------:R-:W-:Y:S01]  /*0490*/  @P4 IMAD.MOV.U32 R37, RZ, RZ, R36 ;  /* 0x000000ffff254224 */ /* 0x000fe200078e0024 */
[----:B------:R-:W-:Y:S01]  /*04a0*/  @P3 MOV R26, R24 ;  /* 0x00000018001a3202 */ /* 0x000fe20000000f00 */
[--C-:B------:R-:W-:Y:S01]  /*04b0*/  @P3 IMAD.MOV.U32 R27, RZ, RZ, R24.reuse ;  /* 0x000000ffff1b3224 */ /* 0x100fe200078e0018 */
[----:B------:R-:W-:Y:S01]  /*04c0*/  @P1 MOV R19, R16 ;  /* 0x0000001000131202 */ /* 0x000fe20000000f00 */
[----:B------:R-:W-:Y:S02]  /*04d0*/  @P3 IMAD.MOV.U32 R25, RZ, RZ, R24 ;  /* 0x000000ffff193224 */ /* 0x000fe400078e0018 */
[--C-:B------:R-:W-:Y:S01]  /*04e0*/  @P2 IMAD.MOV.U32 R23, RZ, RZ, R20.reuse ;  /* 0x000000ffff172224 */ /* 0x100fe200078e0014 */
[----:B------:R0:W2:Y:S01]  /*04f0*/  @!P4 LDG.E.128.CONSTANT R36, [R30.64] ;  /* 0x000000041e24c981 */ /* 0x0000a2000c1e9d00 */
[----:B------:R-:W-:-:S02]  /*0500*/  @P2 IMAD.MOV.U32 R22, RZ, RZ, R20 ;  /* 0x000000ffff162224 */ /* 0x000fc400078e0014 */
[----:B------:R-:W-:Y:S01]  /*0510*/  @P2 IMAD.MOV.U32 R21, RZ, RZ, R20 ;  /* 0x000000ffff152224 */ /* 0x000fe200078e0014 */
[----:B------:R0:W2:Y:S01]  /*0520*/  @!P3 LDG.E.128.CONSTANT R24, [R30.64+0xc8000] ;  /* 0x0c8000041e18b981 */ /* 0x0000a2000c1e9d00 */
[--C-:B------:R-:W-:Y:S02]  /*0530*/  @P1 IMAD.MOV.U32 R18, RZ, RZ, R16.reuse ;  /* 0x000000ffff121224 */ /* 0x100fe400078e0010 */
[----:B------:R-:W-:Y:S02]  /*0540*/  @P1 IMAD.MOV.U32 R17, RZ, RZ, R16 ;  /* 0x000000ffff111224 */ /* 0x000fe400078e0010 */
[----:B------:R0:W2:Y:S04]  /*0550*/  @!P2 LDG.E.128.CONSTANT R20, [R30.64+0x190000] ;  /* 0x190000041e14a981 */ /* 0x0000a8000c1e9d00 */
[----:B------:R0:W2:Y:S04]  /*0560*/  @!P1 LDG.E.128.CONSTANT R16, [R30.64+0x258000] ;  /* 0x258000041e109981 */ /* 0x0000a8000c1e9d00 */
[----:B------:R-:W1:Y:S01]  /*0570*/  S2R R2, SR_LANEID ;  /* 0x0000000000027919 */ /* 0x000e620000000000 */
[----:B------:R-:W-:-:S03]  /*0580*/  IMAD.WIDE.U32 R32, R109, -0x33333333, RZ ;  /* 0xcccccccd6d207825 */ /* 0x000fc600078e00ff */
[----:B----4-:R-:W-:Y:S02]  /*0590*/  @!P5 STS.128 [R0+0x1680], R12 ;  /* 0x0016800c0000d388 */ /* 0x010fe40000000c00 */
[----:B------:R-:W-:Y:S02]  /*05a0*/  SHF.R.U32.HI R108, RZ, 0x2, R33 ;  /* 0x00000002ff6c7819 */ /* 0x000fe40000011621 */
[----:B---3--:R-:W-:Y:S04]  /*05b0*/  @!P6 STS.128 [R0+0x2d00], R8 ;  /* 0x002d00080000e388 */ /* 0x008fe80000000c00 */
[----:B------:R3:W-:Y:S01]  /*05c0*/  @!P0 STS.128 [R0+0x4380], R4 ;  /* 0x0043800400008388 */ /* 0x0007e20000000c00 */
[----:B------:R-:W-:Y:S01]  /*05d0*/  IMAD R111, R108, -0x5, R109 ;  /* 0xfffffffb6c6f7824 */ /* 0x000fe200078e026d */
[----:B-1----:R-:W-:-:S02]  /*05e0*/  SHF.R.U32.HI R3, RZ, 0x3, R2 ;  /* 0x00000003ff037819 */ /* 0x002fc40000011602 */
[----:B------:R-:W-:-:S03]  /*05f0*/  LOP3.LUT R29, R2, 0x7, RZ, 0xc0, !PT ;  /* 0x00000007021d7812 */ /* 0x000fc600078ec0ff */
[C---:B------:R-:W-:Y:S01]  /*0600*/  IMAD.SHL.U32 R28, R3.reuse, 0x8, RZ ;  /* 0x00000008031c7824 */ /* 0x040fe200078e00ff */
[----:B------:R-:W-:Y:S01]  /*0610*/  SHF.R.U32.HI R2, RZ, 0x4, R2 ;  /* 0x00000004ff027819 */ /* 0x000fe20000011602 */
[----:B------:R-:W-:Y:S02]  /*0620*/  IMAD.SHL.U32 R3, R3, 0x8, RZ ;  /* 0x0000000803037824 */ /* 0x000fe400078e00ff */
[----:B------:R-:W-:Y:S01]  /*0630*/  @!P0 IMAD.MOV.U32 R117, RZ, RZ, R5 ;  /* 0x000000ffff758224 */ /* 0x000fe200078e0005 */
[C---:B------:R-:W-:Y:S01]  /*0640*/  LEA R154, R2.reuse, R29, 0x3 ;  /* 0x0000001d029a7211 */ /* 0x040fe200078e18ff */
[----:B------:R-:W-:Y:S01]  /*0650*/  IMAD R56, R111, 0x1200, RZ ;  /* 0x000012006f387824 */ /* 0x000fe200078e02ff */
[----:B------:R-:W-:Y:S01]  /*0660*/  LOP3.LUT R3, R3, 0x8, RZ, 0xe2, !PT ;  /* 0x0000000803037812 */ /* 0x000fe200078ee2ff */
[----:B------:R-:W-:Y:S01]  /*0670*/  IMAD.SHL.U32 R2, R2, 0x8, RZ ;  /* 0x0000000802027824 */ /* 0x000fe200078e00ff */
[----:B------:R-:W-:Y:S01]  /*0680*/  LOP3.LUT R153, R28, 0x8, R29, 0xe2, !PT ;  /* 0x000000081c997812 */ /* 0x000fe200078ee21d */
[----:B------:R-:W-:-:S02]  /*0690*/  @!P6 IMAD.MOV.U32 R121, RZ, RZ, R9 ;  /* 0x000000ffff79e224 */ /* 0x000fc400078e0009 */
[----:B---3--:R-:W-:Y:S02]  /*06a0*/  IMAD R5, R108, 0x2400, RZ ;  /* 0x000024006c057824 */ /* 0x008fe400078e02ff */
[----:B------:R-:W-:Y:S02]  /*06b0*/  IMAD R154, R154, 0x48, R3 ;  /* 0x000000489a9a7824 */ /* 0x000fe400078e0203 */
[----:B------:R-:W-:Y:S01]  /*06c0*/  @!P0 IMAD.MOV.U32 R119, RZ, RZ, R7 ;  /* 0x000000ffff778224 */ /* 0x000fe200078e0007 */
[----:B------:R-:W-:Y:S01]  /*06d0*/  IADD3 R9, R5, 0x900, RZ ;  /* 0x0000090005097810 */ /* 0x000fe20007ffe0ff */
[----:B------:R-:W-:Y:S01]  /*06e0*/  IMAD R153, R153, 0x48, R2 ;  /* 0x0000004899997824 */ /* 0x000fe200078e0202 */
[C---:B------:R-:W-:Y:S02]  /*06f0*/  IADD3 R7, R5.reuse, 0x1200, RZ ;  /* 0x0000120005077810 */ /* 0x040fe40007ffe0ff */
[----:B------:R-:W-:Y:S01]  /*0700*/  IADD3 R3, R5, 0x1b00, RZ ;  /* 0x00001b0005037810 */ /* 0x000fe20007ffe0ff */
[C---:B------:R-:W-:Y:S01]  /*0710*/  IMAD.U32 R44, R154.reuse, 0x2, R9 ;  /* 0x000000029a2c7824 */ /* 0x040fe200078e0009 */
[C---:B------:R-:W-:Y:S01]  /*0720*/  LEA R48, R154.reuse, R7, 0x1 ;  /* 0x000000079a307211 */ /* 0x040fe200078e08ff */
[C---:B------:R-:W-:Y:S01]  /*0730*/  IMAD.U32 R40, R154.reuse, 0x2, R5 ;  /* 0x000000029a287824 */ /* 0x040fe200078e0005 */
[C---:B------:R-:W-:Y:S01]  /*0740*/  LEA R52, R154.reuse, R3, 0x1 ;  /* 0x000000039a347211 */ /* 0x040fe200078e08ff */
[----:B------:R-:W-:Y:S01]  /*0750*/  @!P5 IMAD.MOV.U32 R124, RZ, RZ, R12 ;  /* 0x000000ffff7cd224 */ /* 0x000fe200078e000c */
[----:B------:R-:W-:Y:S01]  /*0760*/  @!P5 MOV R127, R15 ;  /* 0x0000000f007fd202 */ /* 0x000fe20000000f00 */
[----:B------:R-:W-:Y:S01]  /*0770*/  @!P5 IMAD.MOV.U32 R125, RZ, RZ, R13 ;  /* 0x000000ffff7dd224 */ /* 0x000fe200078e000d */
[----:B------:R-:W-:Y:S01]  /*0780*/  @!P0 MOV R116, R4 ;  /* 0x0000000400748202 */ /* 0x000fe20000000f00 */
[----:B------:R-:W-:Y:S01]  /*0790*/  @!P5 IMAD.MOV.U32 R126, RZ, RZ, R14 ;  /* 0x000000ffff7ed224 */ /* 0x000fe200078e000e */
[----:B------:R-:W-:Y:S01]  /*07a0*/  MOV R35, RZ ;  /* 0x000000ff00237202 */ /* 0x000fe20000000f00 */
        /* <DEDUP_REMOVED lines=8> */
[----:B------:R-:W-:Y:S01]  /*0830*/  IMAD.MOV.U32 R152, RZ, RZ, RZ ;  /* 0x000000ffff987224 */ /* 0x000fe200078e00ff */
[----:B------:R-:W-:Y:S01]  /*0840*/  CS2R R6, SRZ ;  /* 0x0000000000067805 */ /* 0x000fe2000001ff00 */
[----:B------:R-:W-:Y:S01]  /*0850*/  IMAD.MOV.U32 R155, RZ, RZ, RZ ;  /* 0x000000ffff9b7224 */ /* 0x000fe200078e00ff */
[----:B------:R-:W-:Y:S01]  /*0860*/  CS2R R4, SRZ ;  /* 0x0000000000047805 */ /* 0x000fe2000001ff00 */
[----:B------:R-:W-:Y:S01]  /*0870*/  CS2R R8, SRZ ;  /* 0x0000000000087805 */ /* 0x000fe2000001ff00 */
[----:B------:R-:W-:Y:S01]  /*0880*/  CS2R R12, SRZ ;  /* 0x00000000000c7805 */ /* 0x000fe2000001ff00 */
[----:B------:R-:W-:Y:S01]  /*0890*/  CS2R R28, SRZ ;  /* 0x00000000001c7805 */ /* 0x000fe2000001ff00 */
[----:B------:R-:W-:Y:S01]  /*08a0*/  CS2R R32, SRZ ;  /* 0x0000000000207805 */ /* 0x000fe2000001ff00 */
[----:B------:R-:W-:Y:S01]  /*08b0*/  IMAD.SHL.U32 R154, R154, 0x2, RZ ;  /* 0x000000029a9a7824 */ /* 0x000fe200078e00ff */
[----:B--2---:R0:W-:Y:S04]  /*08c0*/  STS.128 [R0+0x9000], R36 ;  /* 0x0090002400007388 */ /* 0x0041e80000000c00 */
[----:B------:R1:W-:Y:S04]  /*08d0*/  STS.128 [R0+0xa680], R24 ;  /* 0x00a6801800007388 */ /* 0x0003e80000000c00 */
[----:B------:R2:W-:Y:S04]  /*08e0*/  STS.128 [R0+0xbd00], R20 ;  /* 0x00bd001400007388 */ /* 0x0005e80000000c00 */
[----:B------:R3:W-:Y:S04]  /*08f0*/  STS.128 [R0+0xd380], R16 ;  /* 0x00d3801000007388 */ /* 0x0007e80000000c00 */
[----:B------:R-:W-:Y:S01]  /*0900*/  BAR.SYNC.DEFER_BLOCKING 0x0 ;  /* 0x0000000000007b1d */ /* 0x000fe20000010000 */
[----:B0-----:R-:W-:-:S02]  /*0910*/  IADD3 R36, R56, 0x9000, RZ ;  /* 0x0000900038247810 */ /* 0x001fc40007ffe0ff */
[----:B------:R-:W-:-:S03]  /*0920*/  IADD3 R56, R56, 0x9900, RZ ;  /* 0x0000990038387810 */ /* 0x000fc60007ffe0ff */
[C---:B------:R-:W-:Y:S02]  /*0930*/  IMAD.U32 R36, R153.reuse, 0x2, R36 ;  /* 0x0000000299247824 */ /* 0x040fe400078e0024 */
[C---:B------:R-:W-:Y:S01]  /*0940*/  IMAD.U32 R56, R153.reuse, 0x2, R56 ;  /* 0x0000000299387824 */ /* 0x040fe200078e0038 */
[----:B------:R-:W0:Y:S04]  /*0950*/  LDSM.16.M88.4 R40, [R40] ;  /* 0x000000002828783b */ /* 0x000e280000000200 */
[----:B------:R-:W0:Y:S04]  /*0960*/  LDSM.16.M88.4 R36, [R36] ;  /* 0x000000002424783b */ /* 0x000e280000000200 */
[----:B------:R-:W0:Y:S04]  /*0970*/  LDSM.16.M88.4 R56, [R56] ;  /* 0x000000003838783b */ /* 0x000e280000000200 */
[----:B------:R-:W0:Y:S04]  /*0980*/  LDSM.16.M88.4 R44, [R44] ;  /* 0x000000002c2c783b */ /* 0x000e280000000200 */
[----:B------:R-:W0:Y:S04]  /*0990*/  LDSM.16.M88.4 R48, [R48] ;  /* 0x000000003030783b */ /* 0x000e280000000200 */
[----:B------:R-:W0:Y:S01]  /*09a0*/  LDSM.16.M88.4 R52, [R52] ;  /* 0x000000003434783b */ /* 0x000e220000000200 */
[----:B-1----:R-:W-:Y:S01]  /*09b0*/  CS2R R26, SRZ ;  /* 0x00000000001a7805 */ /* 0x002fe2000001ff00 */
[----:B--2---:R-:W-:Y:S01]  /*09c0*/  CS2R R22, SRZ ;  /* 0x0000000000167805 */ /* 0x004fe2000001ff00 */
[----:B---3--:R-:W-:Y:S01]  /*09d0*/  CS2R R18, SRZ ;  /* 0x0000000000127805 */ /* 0x008fe2000001ff00 */
[----:B------:R-:W-:Y:S01]  /*09e0*/  CS2R R16, SRZ ;  /* 0x0000000000107805 */ /* 0x000fe2000001ff00 */
[----:B------:R-:W-:Y:S01]  /*09f0*/  CS2R R20, SRZ ;  /* 0x0000000000147805 */ /* 0x000fe2000001ff00 */
[----:B------:R-:W-:Y:S01]  /*0a00*/  CS2R R24, SRZ ;  /* 0x0000000000187805 */ /* 0x000fe2000001ff00 */
[----:B------:R-:W-:-:S02]  /*0a10*/  IMAD.SHL.U32 R153, R153, 0x2, RZ ;  /* 0x0000000299997824 */ /* 0x000fc400078e00ff */
[----:B------:R-:W1:Y:S01]  /*0a20*/  S2R R148, SR_LANEID ;  /* 0x0000000000947919 */ /* 0x000e620000000000 */
[----:B------:R-:W-:Y:S01]  /*0a30*/  SHF.R.U32.HI R0, RZ, 0x1, R109 ;  /* 0x00000001ff007819 */ /* 0x000fe2000001166d */
[----:B------:R-:W-:-:S02]  /*0a40*/  IMAD R157, R109, 0x120, RZ ;  /* 0x000001206d9d7824 */ /* 0x000fc400078e02ff */
[----:B------:R-:W2:Y:S01]  /*0a50*/  S2R R149, SR_TID.X ;  /* 0x0000000000957919 */ /* 0x000ea20000002100 */
[----:B------:R-:W-:Y:S01]  /*0a60*/  IADD3 R60, P6, R0, 0xa, RZ ;  /* 0x0000000a003c7810 */ /* 0x000fe20007fde0ff */
[----:B------:R-:W-:Y:S01]  /*0a70*/  IMAD R110, R108, 0x1200, RZ ;  /* 0x000012006c6e7824 */ /* 0x000fe200078e02ff */
[----:B------:R-:W-:-:S03]  /*0a80*/  IADD3 R0, P0, R0, 0xf, RZ ;  /* 0x0000000f00007810 */ /* 0x000fc60007f1e0ff */
[----:B------:R-:W-:Y:S01]  /*0a90*/  IMAD.X R34, RZ, RZ, RZ, P6 ;  /* 0x000000ffff227224 */ /* 0x000fe200030e06ff */
[----:B------:R-:W-:Y:S01]  /*0aa0*/  ISETP.GT.U32.AND P6, PT, R60, 0xf, PT ;  /* 0x0000000f3c00780c */ /* 0x000fe20003fc4070 */
[----:B------:R-:W-:-:S03]  /*0ab0*/  IMAD.X R60, RZ, RZ, RZ, P0 ;  /* 0x000000ffff3c7224 */ /* 0x000fc600000e06ff */
[----:B------:R-:W-:Y:S02]  /*0ac0*/  P2R R62, PR, RZ, 0x40 ;  /* 0x00000040ff3e7803 */ /* 0x000fe40000000000 */
[----:B------:R-:W-:Y:S02]  /*0ad0*/  ISETP.GT.U32.AND P6, PT, R0, 0xf, PT ;  /* 0x0000000f0000780c */ /* 0x000fe40003fc4070 */
[----:B------:R-:W-:Y:S02]  /*0ae0*/  ISETP.NE.AND P0, PT, R62, RZ, PT ;  /* 0x000000ff3e00720c */ /* 0x000fe40003f05270 */
[----:B------:R-:W-:Y:S02]  /*0af0*/  ISETP.GT.U32.AND.EX P6, PT, R60, RZ, PT, P6 ;  /* 0x000000ff3c00720c */ /* 0x000fe40003fc4160 */
[----:B------:R-:W-:Y:S02]  /*0b00*/  ISETP.GT.U32.AND.EX P0, PT, R34, RZ, PT, P0 ;  /* 0x000000ff2200720c */ /* 0x000fe40003f04100 */
[----:B-1----:R-:W-:-:S02]  /*0b10*/  SHF.R.U32.HI R61, RZ, 0x3, R148 ;  /* 0x00000003ff3d7819 */ /* 0x002fc40000011694 */
[----:B------:R-:W-:Y:S02]  /*0b20*/  LOP3.LUT R0, R148, 0x7, RZ, 0xc0, !PT ;  /* 0x0000000794007812 */ /* 0x000fe400078ec0ff */
[----:B------:R-:W-:Y:S01]  /*0b30*/  SHF.R.U32.HI R63, RZ, 0x4, R148 ;  /* 0x00000004ff3f7819 */ /* 0x000fe20000011694 */
[C---:B------:R-:W-:Y:S01]  /*0b40*/  IMAD.SHL.U32 R65, R61.reuse, 0x8, RZ ;  /* 0x000000083d417824 */ /* 0x040fe200078e00ff */
[----:B------:R-:W-:Y:S01]  /*0b50*/  P2R R156, PR, RZ, 0x1 ;  /* 0x00000001ff9c7803 */ /* 0x000fe20000000000 */
[----:B------:R-:W-:Y:S01]  /*0b60*/  IMAD.SHL.U32 R61, R61, 0x8, RZ ;  /* 0x000000083d3d7824 */ /* 0x000fe200078e00ff */
[----:B--2---:R-:W-:Y:S02]  /*0b70*/  SHF.R.U32.HI R158, RZ, 0x3, R149 ;  /* 0x00000003ff9e7819 */ /* 0x004fe40000011695 */
[--C-:B------:R-:W-:Y:S01]  /*0b80*/  LOP3.LUT R34, R65, 0x8, R0.reuse, 0xe2, !PT ;  /* 0x0000000841227812 */ /* 0x100fe200078ee200 */
[----:B------:R-:W-:Y:S01]  /*0b90*/  IMAD R0, R63, 0x8, R0 ;  /* 0x000000083f007824 */ /* 0x000fe200078e0200 */
[----:B------:R-:W-:Y:S01]  /*0ba0*/  LOP3.LUT R61, R61, 0x8, RZ, 0xe2, !PT ;  /* 0x000000083d3d7812 */ /* 0x000fe200078ee2ff */
[----:B------:R-:W-:Y:S01]  /*0bb0*/  IMAD.SHL.U32 R63, R63, 0x8, RZ ;  /* 0x000000083f3f7824 */ /* 0x000fe200078e00ff */
[----:B------:R-:W-:Y:S01]  /*0bc0*/  ISETP.GT.U32.AND P0, PT, R109, 0x1f, PT ;  /* 0x0000001f6d00780c */ /* 0x000fe20003f04070 */
[----:B------:R-:W-:-:S02]  /*0bd0*/  IMAD R157, R158, 0x48, R157 ;  /* 0x000000489e9d7824 */ /* 0x000fc400078e029d */
[----:B------:R-:W-:Y:S01]  /*0be0*/  IMAD R34, R34, 0x48, R63 ;  /* 0x0000004822227824 */ /* 0x000fe200078e023f */
[----:B------:R-:W-:Y:S01]  /*0bf0*/  P2R R60, PR, RZ, 0x1 ;  /* 0x00000001ff3c7803 */ /* 0x000fe20000000000 */
[----:B------:R-:W-:-:S02]  /*0c00*/  IMAD R0, R0, 0x48, R61 ;  /* 0x0000004800007824 */ /* 0x000fc400078e023d */
.L_x_24:
[C---:B0----5:R-:W5:Y:S01]  /*0c10*/  HMMA.16816.F16 R32, R36.reuse, R40, R32 ;  /* 0x000000282420723c */ /* 0x061f620000000820 */
[----:B--2---:R-:W-:Y:S03]  /*0c20*/  @P3 PRMT R140, RZ, 0x1054, RZ ;  /* 0x00001054ff8c3816 */ /* 0x004fe600000000ff */
[----:B------:R-:W-:Y:S01]  /*0c30*/  @P4 PRMT R144, RZ, 0x1054, RZ ;  /* 0x00001054ff904816 */ /* 0x000fe200000000ff */
[C---:B------:R-:W-:Y:S01]  /*0c40*/  IMAD.SHL.U32 R132, R35.reuse, 0x40, RZ ;  /* 0x0000004023847824 */ /* 0x040fe200078e00ff */
[----:B------:R-:W-:Y:S01]  /*0c50*/  @P3 MOV R141, R140 ;  /* 0x0000008c008d3202 */ /* 0x000fe20000000f00 */
[--C-:B------:R-:W-:Y:S01]  /*0c60*/  @P3 IMAD.MOV.U32 R143, RZ, RZ, R140.reuse ;  /* 0x000000ffff8f3224 */ /* 0x100fe200078e008c */
[C---:B------:R-:W5:Y:S01]  /*0c70*/  HMMA.16816.F16 R30, R36.reuse, R42, R30 ;  /* 0x0000002a241e723c */ /* 0x040f62000000081e */
[----:B------:R-:W-:Y:S03]  /*0c80*/  @P2 PRMT R136, RZ, 0x1054, RZ ;  /* 0x00001054ff882816 */ /* 0x000fe600000000ff */
[----:B------:R-:W-:Y:S01]  /*0c90*/  @P3 IMAD.MOV.U32 R142, RZ, RZ, R140 ;  /* 0x000000ffff8e3224 */ /* 0x000fe200078e008c */
[C---:B------:R-:W-:Y:S01]  /*0ca0*/  LOP3.LUT R61, R35.reuse, 0x1, RZ, 0xc0, !PT ;  /* 0x00000001233d7812 */ /* 0x040fe200078ec0ff */
[----:B------:R-:W-:Y:S01]  /*0cb0*/  @P4 IMAD.MOV.U32 R147, RZ, RZ, R144 ;  /* 0x000000ffff934224 */ /* 0x000fe200078e0090 */
[C---:B------:R-:W-:Y:S01]  /*0cc0*/  SHF.L.U64.HI R133, R35.reuse, 0x6, R152 ;  /* 0x0000000623857819 */ /* 0x040fe20000010298 */
[C---:B------:R-:W5:Y:S01]  /*0cd0*/  HMMA.16816.F16 R28, R36.reuse, R44, R28 ;  /* 0x0000002c241c723c */ /* 0x040f62000000081c */
[----:B------:R-:W-:Y:S03]  /*0ce0*/  P2R R160, PR, RZ, 0x10 ;  /* 0x00000010ffa07803 */ /* 0x000fe60000000000 */
[--C-:B------:R-:W-:Y:S01]  /*0cf0*/  @P4 IMAD.MOV.U32 R146, RZ, RZ, R144.reuse ;  /* 0x000000ffff924224 */ /* 0x100fe200078e0090 */
[C---:B------:R-:W-:Y:S01]  /*0d00*/  IADD3 R135, P0, R132.reuse, R151, RZ ;  /* 0x0000009784877210 */ /* 0x040fe20007f1e0ff */
[----:B------:R-:W-:Y:S01]  /*0d10*/  @P4 IMAD.MOV.U32 R145, RZ, RZ, R144 ;  /* 0x000000ffff914224 */ /* 0x000fe200078e0090 */
[----:B------:R-:W-:Y:S01]  /*0d20*/  LOP3.LUT R161, R35, 0x1, RZ, 0xc, !PT ;  /* 0x0000000123a17812 */ /* 0x000fe200078e0cff */
[C---:B------:R-:W5:Y:S04]  /*0d30*/  HMMA.16816.F16 R26, R36.reuse, R46, R26 ;  /* 0x0000002e241a723c */ /* 0x040f68000000081a */
[--C-:B------:R-:W-:Y:S01]  /*0d40*/  @P2 IMAD.MOV.U32 R139, RZ, RZ, R136.reuse ;  /* 0x000000ffff8b2224 */ /* 0x100fe200078e0088 */
[----:B------:R-:W-:Y:S01]  /*0d50*/  IADD3 R155, R155, 0x1, RZ ;  /* 0x000000019b9b7810 */ /* 0x000fe20007ffe0ff */
[--C-:B------:R-:W-:Y:S02]  /*0d60*/  @P2 IMAD.MOV.U32 R138, RZ, RZ, R136.reuse ;  /* 0x000000ffff8a2224 */ /* 0x100fe400078e0088 */
        /* <DEDUP_REMOVED lines=21> */
[C---:B------:R5:W5:Y:S01]  /*0ec0*/  HMMA.16816.F16 R14, R56.reuse, R42, R14 ;  /* 0x0000002a380e723c */ /* 0x040b62000000080e */
[----:B------:R0:W2:Y:S01]  /*0ed0*/  @!P4 LDG.E.128.CONSTANT R144, [R164.64+0x80] ;  /* 0x00008004a490c981 */ /* 0x0000a2000c1e9d00 */
[----:B------:R-:W-:Y:S02]  /*0ee0*/  ISETP.GT.U32.AND P4, PT, R109, 0x1f, PT ;  /* 0x0000001f6d00780c */ /* 0x000fe40003f84070 */
[C---:B------:R-:W-:Y:S01]  /*0ef0*/  IADD3 R65, R113.reuse, 0x9920, RZ ;  /* 0x0000992071417810 */ /* 0x040fe20007ffe0ff */
[----:B------:R-:W-:Y:S01]  /*0f00*/  IMAD.U32 R72, R0, 0x2, R67 ;  /* 0x0000000200487824 */ /* 0x000fe200078e0043 */
[C---:B------:R-:W-:Y:S01]  /*0f10*/  IADD3 R63, R113.reuse, 0x9020, RZ ;  /* 0x00009020713f7810 */ /* 0x040fe20007ffe0ff */
[----:B------:R0:W2:Y:S01]  /*0f20*/  @!P2 LDG.E.128.CONSTANT R136, [R164.64+0x190080] ;  /* 0x19008004a488a981 */ /* 0x0000a2000c1e9d00 */
[C---:B------:R-:W5:Y:S04]  /*0f30*/  HMMA.16816.F16 R12, R56.reuse, R44, R12 ;  /* 0x0000002c380c723c */ /* 0x040f68000000080c */
[----:B------:R-:W-:Y:S01]  /*0f40*/  IMAD.U32 R80, R34, 0x2, R65 ;  /* 0x0000000222507824 */ /* 0x000fe200078e0041 */
[----:B------:R-:W-:Y:S01]  /*0f50*/  IADD3 R65, R112, 0x1b20, RZ ;  /* 0x00001b2070417810 */ /* 0x000fe20007ffe0ff */
[----:B------:R-:W-:Y:S01]  /*0f60*/  LDSM.16.M88.4 R72, [R72] ;  /* 0x000000004848783b */ /* 0x000fe20000000200 */
[----:B------:R-:W-:Y:S01]  /*0f70*/  LEA R60, R34, R63, 0x1 ;  /* 0x0000003f223c7211 */ /* 0x000fe200078e08ff */
[C---:B------:R-:W5:Y:S03]  /*0f80*/  HMMA.16816.F16 R10, R56.reuse, R46, R10 ;  /* 0x0000002e380a723c */ /* 0x040f66000000080a */
[----:B------:R-:W-:Y:S01]  /*0f90*/  LDSM.16.M88.4 R80, [R80] ;  /* 0x000000005050783b */ /* 0x000fe20000000200 */
[----:B------:R-:W-:Y:S01]  /*0fa0*/  IMAD.U32 R76, R0, 0x2, R65 ;  /* 0x00000002004c7824 */ /* 0x000fe200078e0041 */
[----:B------:R-:W-:Y:S02]  /*0fb0*/  IADD3 R69, R112, 0x920, RZ ;  /* 0x0000092070457810 */ /* 0x000fe40007ffe0ff */
[----:B------:R-:W-:Y:S01]  /*0fc0*/  LEA.HI.X R99, R132, c[0x0][0x164], R133, 0x1, P0 ;  /* 0x0000590084637a11 */ /* 0x000fe200000f0c85 */
[C---:B------:R-:W5:Y:S01]  /*0fd0*/  HMMA.16816.F16 R8, R56.reuse, R48, R8 ;  /* 0x000000303808723c */ /* 0x040f620000000808 */
[----:B------:R-:W-:Y:S01]  /*0fe0*/  LDSM.16.M88.4 R60, [R60] ;  /* 0x000000003c3c783b */ /* 0x000fe20000000200 */
[----:B------:R-:W-:Y:S02]  /*0ff0*/  ISETP.NE.AND P0, PT, R156, RZ, PT ;  /* 0x000000ff9c00720c */ /* 0x000fe40003f05270 */
[----:B------:R-:W-:Y:S01]  /*1000*/  IMAD.U32 R68, R0, 0x2, R69 ;  /* 0x0000000200447824 */ /* 0x000fe200078e0045 */
[----:B------:R-:W-:Y:S01]  /*1010*/  IADD3 R97, R112, 0x40, RZ ;  /* 0x0000004070617810 */ /* 0x000fe20007ffe0ff */
[----:B------:R-:W1:Y:S01]  /*1020*/  LDSM.16.M88.4 R64, [R64] ;  /* 0x000000004040783b */ /* 0x000e620000000200 */
[----:B------:R-:W-:Y:S01]  /*1030*/  @P1 PRMT R132, RZ, 0x1054, RZ ;  /* 0x00001054ff841816 */ /* 0x000fe200000000ff */
[C---:B------:R-:W5:Y:S03]  /*1040*/  HMMA.16816.F16 R6, R56.reuse, R50, R6 ;  /* 0x000000323806723c */ /* 0x040f660000000806 */
[----:B------:R-:W1:Y:S01]  /*1050*/  LDSM.16.M88.4 R68, [R68] ;  /* 0x000000004444783b */ /* 0x000e620000000200 */
[--C-:B------:R-:W-:Y:S01]  /*1060*/  @P1 IMAD.MOV.U32 R135, RZ, RZ, R132.reuse ;  /* 0x000000ffff871224 */ /* 0x100fe200078e0084 */
[C---:B------:R-:W-:Y:S01]  /*1070*/  IADD3 R85, R113.reuse, 0x9040, RZ ;  /* 0x0000904071557810 */ /* 0x040fe20007ffe0ff */
[----:B------:R-:W-:Y:S01]  /*1080*/  IMAD.U32 R88, R0, 0x2, R97 ;  /* 0x0000000200587824 */ /* 0x000fe200078e0061 */
[----:B------:R-:W-:Y:S01]  /*1090*/  IADD3 R91, R112, 0x1b40, RZ ;  /* 0x00001b40705b7810 */ /* 0x000fe20007ffe0ff */
[C---:B------:R-:W5:Y:S01]  /*10a0*/  HMMA.16816.F16 R4, R56.reuse, R52, R4 ;  /* 0x000000343804723c */ /* 0x040f620000000804 */
[----:B0-----:R0:W2:Y:S03]  /*10b0*/  @!P4 LDG.E.128.CONSTANT R128, [R98.64+0x80] ;  /* 0x000080046280c981 */ /* 0x0010a6000c1e9d00 */
[--C-:B------:R-:W-:Y:S01]  /*10c0*/  @P1 IMAD.MOV.U32 R134, RZ, RZ, R132.reuse ;  /* 0x000000ffff861224 */ /* 0x100fe200078e0084 */
[----:B------:R-:W-:Y:S01]  /*10d0*/  IADD3 R89, R113, 0x9940, RZ ;  /* 0x0000994071597810 */ /* 0x000fe20007ffe0ff */
[----:B------:R-:W1:Y:S01]  /*10e0*/  LDSM.16.M88.4 R76, [R76] ;  /* 0x000000004c4c783b */ /* 0x000e620000000200 */
[----:B------:R-:W-:Y:S01]  /*10f0*/  IMAD.U32 R100, R0, 0x2, R91 ;  /* 0x0000000200647824 */ /* 0x000fe200078e005b */
[----:B------:R-:W5:Y:S03]  /*1100*/  HMMA.16816.F16 R2, R56, R54, R2 ;  /* 0x000000363802723c */ /* 0x000f660000000802 */
[----:B------:R0:W2:Y:S01]  /*1110*/  @!P5 LDG.E.128.CONSTANT R124, [R98.64+0xc8080] ;  /* 0x0c808004627cd981 */ /* 0x0000a2000c1e9d00 */
[----:B------:R-:W-:Y:S01]  /*1120*/  @P1 IMAD.MOV.U32 R133, RZ, RZ, R132 ;  /* 0x000000ffff851224 */ /* 0x000fe200078e0084 */
[C---:B------:R-:W-:Y:S01]  /*1130*/  LEA R84, R34.reuse, R85, 0x1 ;  /* 0x0000005522547211 */ /* 0x040fe200078e08ff */
[----:B------:R-:W-:Y:S01]  /*1140*/  IMAD.U32 R104, R34, 0x2, R89 ;  /* 0x0000000222687824 */ /* 0x000fe200078e0059 */
[C---:B------:R-:W-:Y:S01]  /*1150*/  IADD3 R95, R112.reuse, 0x940, RZ ;  /* 0x00000940705f7810 */ /* 0x040fe20007ffe0ff */
[----:B------:R-:W-:Y:S01]  /*1160*/  LDSM.16.M88.4 R88, [R88] ;  /* 0x000000005858783b */ /* 0x000fe20000000200 */
[----:B------:R-:W-:Y:S03]  /*1170*/  IADD3 R93, R112, 0x1240, RZ ;  /* 0x00001240705d7810 */ /* 0x000fe60007ffe0ff */
[C---:B------:R-:W-:Y:S01]  /*1180*/  IMAD.U32 R92, R0.reuse, 0x2, R95 ;  /* 0x00000002005c7824 */ /* 0x040fe200078e005f */
[----:B------:R3:W2:Y:S01]  /*1190*/  @!P1 LDG.E.128.CONSTANT R132, [R164.64+0x258080] ;  /* 0x25808004a4849981 */ /* 0x0006a2000c1e9d00 */
[----:B------:R-:W-:Y:S04]  /*11a0*/  IMAD.U32 R96, R0, 0x2, R93 ;  /* 0x0000000200607824 */ /* 0x000fe800078e005d */
[----:B------:R-:W4:-:S01]  /*11b0*/  LDSM.16.M88.4 R84, [R84] ;  /* 0x000000005454783b */ /* 0x000f020000000200 */
[C---:B-1---5:R-:W5:Y:S04]  /*11c0*/  HMMA.16816.F16 R32, R60.reuse, R64, R32 ;  /* 0x000000403c20723c */ /* 0x062f680000000820 */
[----:B------:R0:W2:Y:S05]  /*11d0*/  @!P0 LDG.E.128.CONSTANT R120, [R98.64+0x190080] ;  /* 0x1900800462788981 */ /* 0x0000aa000c1e9d00 */
[----:B------:R-:W4:Y:S01]  /*11e0*/  LDSM.16.M88.4 R92, [R92] ;  /* 0x000000005c5c783b */ /* 0x000f220000000200 */
[C---:B------:R-:W5:Y:S04]  /*11f0*/  HMMA.16816.F16 R30, R60.reuse, R66, R30 ;  /* 0x000000423c1e723c */ /* 0x040f68000000081e */
[----:B------:R0:W2:Y:S04]  /*1200*/  @!P6 LDG.E.128.CONSTANT R116, [R98.64+0x258080] ;  /* 0x258080046274e981 */ /* 0x0000a8000c1e9d00 */
[C---:B------:R-:W5:Y:S01]  /*1210*/  HMMA.16816.F16 R28, R60.reuse, R68, R28 ;  /* 0x000000443c1c723c */ /* 0x040f62000000081c */
[----:B------:R-:W-:Y:S03]  /*1220*/  LDSM.16.M88.4 R100, [R100] ;  /* 0x000000006464783b */ /* 0x000fe60000000200 */
[----:B---3--:R-:W-:Y:S01]  /*1230*/  IMAD R164, R161, 0x2d00, R157 ;  /* 0x00002d00a1a47824 */ /* 0x008fe200078e029d */
[----:B------:R-:W-:Y:S01]  /*1240*/  LOP3.LUT R165, R35, 0x1, RZ, 0xc, !PT ;  /* 0x0000000123a57812 */ /* 0x000fe200078e0cff */
[----:B------:R-:W-:Y:S02]  /*1250*/  LDSM.16.M88.4 R104, [R104] ;  /* 0x000000006868783b */ /* 0x000fe40000000200 */
[C---:B------:R-:W5:Y:S04]  /*1260*/  HMMA.16816.F16 R26, R60.reuse, R70, R26 ;  /* 0x000000463c1a723c */ /* 0x040f68000000081a */
[--C-:B------:R-:W-:Y:S02]  /*1270*/  IMAD.IADD R42, R150, 0x1, R164.reuse ;  /* 0x00000001962a7824 */ /* 0x100fe400078e02a4 */
[----:B------:R-:W-:Y:S02]  /*1280*/  IMAD R164, R161, -0x900, R164 ;  /* 0xfffff700a1a47824 */ /* 0x000fe400078e02a4 */
[C---:B------:R-:W5:Y:S01]  /*1290*/  HMMA.16816.F16 R24, R60.reuse, R72, R24 ;  /* 0x000000483c18723c */ /* 0x040f620000000818 */
[----:B0-----:R-:W4:Y:S03]  /*12a0*/  LDSM.16.M88.4 R96, [R96] ;  /* 0x000000006060783b */ /* 0x001f260000000200 */
[----:B------:R-:W-:Y:S01]  /*12b0*/  IMAD.SHL.U32 R41, R42, 0x2, RZ ;  /* 0x000000022a297824 */ /* 0x000fe200078e00ff */
[----:B------:R-:W-:Y:S03]  /*12c0*/  IADD3 R164, R150, R164, RZ ;  /* 0x000000a496a47210 */ /* 0x000fe60007ffe0ff */
[C---:B------:R-:W5:Y:S04]  /*12d0*/  HMMA.16816.F16 R22, R60.reuse, R74, R22 ;  /* 0x0000004a3c16723c */ /* 0x040f680000000816 */
[----:B------:R-:W-:Y:S04]  /*12e0*/  IMAD R165, R165, 0x5, R111 ;  /* 0x00000005a5a57824 */ /* 0x000fe800078e026f */
[C---:B------:R-:W5:Y:S04]  /*12f0*/  HMMA.16816.F16 R20, R60.reuse, R76, R20 ;  /* 0x0000004c3c14723c */ /* 0x040f680000000814 */
[----:B------:R-:W-:Y:S04]  /*1300*/  IMAD R165, R165, 0x900, RZ ;  /* 0x00000900a5a57824 */ /* 0x000fe800078e02ff */
[----:B------:R5:W5:Y:S07]  /*1310*/  HMMA.16816.F16 R18, R60, R78, R18 ;  /* 0x0000004e3c12723c */ /* 0x000b6e0000000812 */
[C---:B-----5:R-:W-:Y:S01]  /*1320*/  IADD3 R61, R113.reuse, 0x9060, RZ ;  /* 0x00009060713d7810 */ /* 0x060fe20007ffe0ff */
[C---:B------:R5:W5:Y:S04]  /*1330*/  HMMA.16816.F16 R16, R80.reuse, R64, R16 ;  /* 0x000000405010723c */ /* 0x040b680000000810 */
        /* <DEDUP_REMOVED lines=13> */
[C---:B------:R-:W-:Y:S01]  /*1410*/  LEA R64, R0.reuse, R73, 0x1 ;  /* 0x0000004900407211 */ /* 0x040fe200078e08ff */
[C---:B------:R-:W-:Y:S03]  /*1420*/  IMAD.U32 R72, R0.reuse, 0x2, R67 ;  /* 0x0000000200487824 */ /* 0x040fe600078e0043 */
[C---:B------:R5:W5:Y:S03]  /*1430*/  HMMA.16816.F16 R4, R80.reuse, R76, R4 ;  /* 0x0000004c5004723c */ /* 0x040b660000000804 */
[----:B-----5:R-:W-:Y:S04]  /*1440*/  LDSM.16.M88.4 R72, [R72] ;  /* 0x000000004848783b */ /* 0x020fe80000000200 */
[----:B------:R-:W-:Y:S01]  /*1450*/  IMAD.U32 R76, R0, 0x2, R65 ;  /* 0x00000002004c7824 */ /* 0x000fe200078e0041 */
[----:B------:R5:W5:Y:S01]  /*1460*/  HMMA.16816.F16 R2, R80, R78, R2 ;  /* 0x0000004e5002723c */ /* 0x000b620000000802 */
[----:B------:R-:W0:Y:S05]  /*1470*/  LDSM.16.M88.4 R64, [R64] ;  /* 0x000000004040783b */ /* 0x000e2a0000000200 */
[----:B-----5:R-:W-:Y:S01]  /*1480*/  LDSM.16.M88.4 R76, [R76] ;  /* 0x000000004c4c783b */ /* 0x020fe20000000200 */
[----:B------:R-:W-:-:S01]  /*1490*/  IMAD.U32 R80, R34, 0x2, R69 ;  /* 0x0000000222507824 */ /* 0x000fc200078e0045 */
[C---:B----4-:R-:W5:Y:S03]  /*14a0*/  HMMA.16816.F16 R32, R84.reuse, R88, R32 ;  /* 0x000000585420723c */ /* 0x050f660000000820 */
        /* <DEDUP_REMOVED lines=14> */
[C---:B------:R-:W5:Y:S01]  /*1590*/  HMMA.16816.F16 R8, R104.reuse, R96, R8 ;  /* 0x000000606808723c */ /* 0x040f620000000808 */
[----:B--2---:R2:W-:Y:S05]  /*15a0*/  STS.128 [R41+0xa680], R140 ;  /* 0x00a6808c29007388 */ /* 0x0045ea0000000c00 */
[----:B------:R-:W-:Y:S02]  /*15b0*/  STS.128 [R41+0x9000], R144 ;  /* 0x0090009029007388 */ /* 0x000fe40000000c00 */
[C---:B------:R-:W5:Y:S03]  /*15c0*/  HMMA.16816.F16 R6, R104.reuse, R98, R6 ;  /* 0x000000626806723c */ /* 0x040f660000000806 */
[----:B------:R-:W-:Y:S05]  /*15d0*/  STS.128 [R41+0xbd00], R136 ;  /* 0x00bd008829007388 */ /* 0x000fea0000000c00 */
[C---:B------:R-:W5:Y:S08]  /*15e0*/  HMMA.16816.F16 R4, R104.reuse, R100, R4 ;  /* 0x000000646804723c */ /* 0x040f700000000804 */
[----:B------:R-:W5:-:S08]  /*15f0*/  HMMA.16816.F16 R2, R104, R102, R2 ;  /* 0x000000666802723c */ /* 0x000f500000000802 */
[C---:B0----5:R5:W5:Y:S04]  /*1600*/  HMMA.16816.F16 R32, R60.reuse, R64, R32 ;  /* 0x000000403c20723c */ /* 0x061b680000000820 */
[----:B--2---:R-:W-:Y:S02]  /*1610*/  IMAD.SHL.U32 R140, R164, 0x2, RZ ;  /* 0x00000002a48c7824 */ /* 0x004fe400078e00ff */
[----:B------:R-:W-:Y:S02]  /*1620*/  IMAD.SHL.U32 R164, R165, 0x2, RZ ;  /* 0x00000002a5a47824 */ /* 0x000fe400078e00ff */
[C---:B------:R5:W5:Y:S04]  /*1630*/  HMMA.16816.F16 R30, R60.reuse, R66, R30 ;  /* 0x000000423c1e723c */ /* 0x040b68000000081e */
[C-C-:B------:R-:W-:Y:S02]  /*1640*/  IADD3 R141, R153.reuse, 0x9000, R164.reuse ;  /* 0x00009000998d7810 */ /* 0x140fe40007ffe0a4 */
[----:B------:R-:W-:Y:S02]  /*1650*/  IADD3 R164, R153, 0x9900, R164 ;  /* 0x0000990099a47810 */ /* 0x000fe40007ffe0a4 */
[C---:B------:R5:W5:Y:S08]  /*1660*/  HMMA.16816.F16 R28, R60.reuse, R68, R28 ;  /* 0x000000443c1c723c */ /* 0x040b70000000081c */
[C---:B------:R5:W5:Y:S08]  /*1670*/  HMMA.16816.F16 R26, R60.reuse, R70, R26 ;  /* 0x000000463c1a723c */ /* 0x040b70000000081a */
[C---:B------:R5:W5:Y:S01]  /*1680*/  HMMA.16816.F16 R24, R60.reuse, R72, R24 ;  /* 0x000000483c18723c */ /* 0x040b620000000818 */
[----:B------:R0:W-:Y:S07]  /*1690*/  STS.128 [R41+0xd380], R132 ;  /* 0x00d3808429007388 */ /* 0x0001ee0000000c00 */
[C---:B------:R5:W5:Y:S01]  /*16a0*/  HMMA.16816.F16 R22, R60.reuse, R74, R22 ;  /* 0x0000004a3c16723c */ /* 0x040b620000000816 */
[----:B------:R2:W-:Y:S01]  /*16b0*/  @!P4 STS.128 [R140], R128 ;  /* 0x000000808c00c388 */ /* 0x0005e20000000c00 */
[----:B------:R-:W-:Y:S04]  /*16c0*/  ISETP.NE.AND P4, PT, R160, RZ, PT ;  /* 0x000000ffa000720c */ /* 0x000fe80003f85270 */
[----:B------:R2:W-:Y:S02]  /*16d0*/  @!P5 STS.128 [R140+0x1680], R124 ;  /* 0x0016807c8c00d388 */ /* 0x0005e40000000c00 */
[C---:B------:R5:W5:Y:S03]  /*16e0*/  HMMA.16816.F16 R20, R60.reuse, R76, R20 ;  /* 0x0000004c3c14723c */ /* 0x040b660000000814 */
[----:B------:R2:W-:Y:S01]  /*16f0*/  @!P0 STS.128 [R140+0x2d00], R120 ;  /* 0x002d00788c008388 */ /* 0x0005e20000000c00 */
[----:B------:R-:W-:Y:S04]  /*1700*/  IADD3 R35, P0, R35, 0x1, RZ ;  /* 0x0000000123237810 */ /* 0x000fe80007f1e0ff */
[----:B------:R5:W5:Y:S01]  /*1710*/  HMMA.16816.F16 R18, R60, R78, R18 ;  /* 0x0000004e3c12723c */ /* 0x000b620000000812 */
[----:B------:R2:W-:Y:S03]  /*1720*/  @!P6 STS.128 [R140+0x4380], R116 ;  /* 0x004380748c00e388 */ /* 0x0005e60000000c00 */
[----:B------:R-:W-:Y:S02]  /*1730*/  IMAD.X R152, RZ, RZ, R152, P0 ;  /* 0x000000ffff987224 */ /* 0x000fe400000e0698 */
[----:B------:R-:W-:Y:S01]  /*1740*/  BAR.SYNC.DEFER_BLOCKING 0x0 ;  /* 0x0000000000007b1d */ /* 0x000fe20000010000 */
[----:B------:R-:W-:Y:S01]  /*1750*/  ISETP.NE.AND P0, PT, R155, 0x9f, PT ;  /* 0x0000009f9b00780c */ /* 0x000fe20003f05270 */
[C---:B-1----:R5:W5:Y:S04]  /*1760*/  HMMA.16816.F16 R16, R80.reuse, R64, R16 ;  /* 0x000000405010723c */ /* 0x042b680000000810 */
[----:B0-----:R-:W-:Y:S04]  /*1770*/  IMAD R135, R161, 0x2400, R110 ;  /* 0x00002400a1877824 */ /* 0x001fe800078e026e */
[C---:B------:R5:W5:Y:S04]  /*1780*/  HMMA.16816.F16 R14, R80.reuse, R66, R14 ;  /* 0x00000042500e723c */ /* 0x040b68000000080e */
[----:B------:R-:W-:Y:S04]  /*1790*/  IMAD.SHL.U32 R135, R135, 0x2, RZ ;  /* 0x0000000287877824 */ /* 0x000fe800078e00ff */
[C---:B------:R5:W5:Y:S04]  /*17a0*/  HMMA.16816.F16 R12, R80.reuse, R68, R12 ;  /* 0x00000044500c723c */ /* 0x040b68000000080c */
[C-C-:B------:R-:W-:Y:S01]  /*17b0*/  IADD3 R134, R154.reuse, 0x900, R135.reuse ;  /* 0x000009009a867810 */ /* 0x140fe20007ffe087 */
[----:B------:R-:W-:Y:S01]  /*17c0*/  IMAD.IADD R136, R135, 0x1, R154 ;  /* 0x0000000187887824 */ /* 0x000fe200078e029a */
[----:B------:R2:W0:Y:S01]  /*17d0*/  LDSM.16.M88.4 R36, [R141] ;  /* 0x000000008d24783b */ /* 0x0004220000000200 */
[C-C-:B------:R-:W-:Y:S01]  /*17e0*/  IADD3 R133, R154.reuse, 0x1200, R135.reuse ;  /* 0x000012009a857810 */ /* 0x140fe20007ffe087 */
[C---:B------:R5:W5:Y:S03]  /*17f0*/  HMMA.16816.F16 R10, R80.reuse, R70, R10 ;  /* 0x00000046500a723c */ /* 0x040b66000000080a */
[----:B------:R2:W0:Y:S01]  /*1800*/  LDSM.16.M88.4 R56, [R164] ;  /* 0x00000000a438783b */ /* 0x0004220000000200 */
[----:B------:R-:W-:Y:S04]  /*1810*/  IADD3 R132, R154, 0x1b00, R135 ;  /* 0x00001b009a847810 */ /* 0x000fe80007ffe087 */
[C---:B------:R5:W5:Y:S01]  /*1820*/  HMMA.16816.F16 R8, R80.reuse, R72, R8 ;  /* 0x000000485008723c */ /* 0x040b620000000808 */
[----:B------:R2:W0:Y:S05]  /*1830*/  LDSM.16.M88.4 R40, [R136] ;  /* 0x000000008828783b */ /* 0x00042a0000000200 */
[----:B------:R2:W0:Y:S02]  /*1840*/  LDSM.16.M88.4 R44, [R134] ;  /* 0x00000000862c783b */ /* 0x0004240000000200 */
[C---:B------:R5:W5:Y:S03]  /*1850*/  HMMA.16816.F16 R6, R80.reuse, R74, R6 ;  /* 0x0000004a5006723c */ /* 0x040b660000000806 */
[----:B------:R2:W0:Y:S05]  /*1860*/  LDSM.16.M88.4 R48, [R133] ;  /* 0x000000008530783b */ /* 0x00042a0000000200 */
[C---:B------:R5:W5:Y:S01]  /*1870*/  HMMA.16816.F16 R4, R80.reuse, R76, R4 ;  /* 0x0000004c5004723c */ /* 0x040b620000000804 */
[----:B------:R2:W0:Y:S07]  /*1880*/  LDSM.16.M88.4 R52, [R132] ;  /* 0x000000008434783b */ /* 0x00042e0000000200 */
[----:B------:R5:W5:Y:S01]  /*1890*/  HMMA.16816.F16 R2, R80, R78, R2 ;  /* 0x0000004e5002723c */ /* 0x000b620000000802 */
[----:B------:R-:W-:-:S10]  /*18a0*/  @P0 BRA `(.L_x_24) ;  /* 0xfffff36000000947 */ /* 0x000fd4000383ffff */
[----:B-----5:R-:W1:Y:S01]  /*18b0*/  S2R R63, SR_CTAID.X ;  /* 0x00000000003f7919 */ /* 0x020e620000002500 */
[----:B0-----:R5:W-:Y:S01]  /*18c0*/  HMMA.16816.F16 R84, R36, R50, R22 ;  /* 0x000000322454723c */ /* 0x001be20000000816 */
[----:B------:R-:W-:-:S02]  /*18d0*/  IMAD.MOV.U32 R159, RZ, RZ, RZ ;  /* 0x000000ffff9f7224 */ /* 0x000fc400078e00ff */
[----:B-----5:R-:W0:Y:S01]  /*18e0*/  S2R R22, SR_CTAID.Y ;  /* 0x0000000000167919 */ /* 0x020e220000002600 */
[----:B------:R-:W-:Y:S02]  /*18f0*/  IMAD R76, R108, 0x2400, RZ ;  /* 0x000024006c4c7824 */ /* 0x000fe400078e02ff */
[----:B------:R-:W-:Y:S02]  /*1900*/  IMAD R35, R111, 0x1200, RZ ;  /* 0x000012006f237824 */ /* 0x000fe400078e02ff */
[C---:B------:R-:W-:Y:S08]  /*1910*/  HMMA.16816.F16 R102, R56.reuse, R42, R14 ;  /* 0x0000002a3866723c */ /* 0x040ff0000000080e */
[----:B------:R5:W-:Y:S01]  /*1920*/  HMMA.16816.F16 R100, R56, R40, R16 ;  /* 0x000000283864723c */ /* 0x000be20000000810 */
[----:B-12---:R-:W-:-:S07]  /*1930*/  IMAD.WIDE.U32 R118, R63, 0xa0, R158 ;  /* 0x000000a03f767825 */ /* 0x006fce00078e009e */
[----:B------:R5:W-:Y:S01]  /*1940*/  HMMA.16816.F16 R104, R56, R44, R12 ;  /* 0x0000002c3868723c */ /* 0x000be2000000080c */
[----:B0-----:R-:W-:Y:S01]  /*1950*/  IMAD.WIDE.U32 R22, R22, 0x80, RZ ;  /* 0x0000008016167825 */ /* 0x001fe200078e00ff */
[----:B------:R-:W-:-:S03]  /*1960*/  LEA R110, P0, R111, R118, 0x5 ;  /* 0x000000766f6e7211 */ /* 0x000fc600078028ff */
[----:B-----5:R-:W-:Y:S01]  /*1970*/  IMAD.SHL.U32 R16, R149, 0x8, RZ ;  /* 0x0000000895107824 */ /* 0x020fe200078e00ff */
[----:B------:R-:W-:Y:S01]  /*1980*/  IADD3 R14, P1, R110, 0x4, RZ ;  /* 0x000000046e0e7810 */ /* 0x000fe20007f3e0ff */
[----:B------:R-:W-:Y:S01]  /*1990*/  IMAD.X R118, RZ, RZ, R119, P0 ;  /* 0x000000ffff767224 */ /* 0x000fe200000e0677 */
[----:B------:R5:W-:Y:S01]  /*19a0*/  HMMA.16816.F16 R106, R56, R46, R10 ;  /* 0x0000002e386a723c */ /* 0x000be2000000080a */
[----:B------:R-:W-:Y:S02]  /*19b0*/  IADD3 R13, R35, 0xea20, RZ ;  /* 0x0000ea20230d7810 */ /* 0x000fe40007ffe0ff */
[----:B------:R-:W-:Y:S01]  /*19c0*/  ISETP.GE.U32.AND P0, PT, R14, c[0x0][0x180], PT ;  /* 0x000060000e007a0c */ /* 0x000fe20003f06070 */
[----:B------:R-:W-:Y:S01]  /*19d0*/  IMAD.WIDE.U32 R14, R108, 0x40, R22 ;  /* 0x000000406c0e7825 */ /* 0x000fe200078e0016 */
[----:B------:R-:W-:Y:S02]  /*19e0*/  LOP3.LUT R16, R16, 0x38, RZ, 0xc0, !PT ;  /* 0x0000003810107812 */ /* 0x000fe400078ec0ff */
[----:B-----5:R-:W-:Y:S01]  /*19f0*/  IADD3 R11, R76, 0x4820, RZ ;  /* 0x000048204c0b7810 */ /* 0x020fe20007ffe0ff */
[----:B------:R-:W-:Y:S01]  /*1a00*/  IMAD.X R12, RZ, RZ, R118, P1 ;  /* 0x000000ffff0c7224 */ /* 0x000fe200008e0676 */
[----:B------:R-:W-:Y:S01]  /*1a10*/  LOP3.LUT R10, R14, R16, RZ, 0xfc, !PT ;  /* 0x000000100e0a7212 */ /* 0x000fe200078efcff */
[----:B------:R-:W-:Y:S03]  /*1a20*/  HMMA.16816.F16 R86, R36, R48, R24 ;  /* 0x000000302456723c */ /* 0x000fe60000000818 */
[----:B------:R-:W-:-:S02]  /*1a30*/  ISETP.GE.AND.EX P6, PT, R12, c[0x0][0x184], PT, P0 ;  /* 0x000061000c007a0c */ /* 0x000fc40003fc6300 */
[----:B------:R-:W-:-:S03]  /*1a40*/  LEA R120, P0, R10, c[0x0][0x168], 0x1 ;  /* 0x00005a000a787a11 */ /* 0x000fc600078008ff */
[----:B------:R5:W-:Y:S01]  /*1a50*/  HMMA.16816.F16 R48, R56, R48, R8 ;  /* 0x000000303830723c */ /* 0x000be20000000808 */
[----:B------:R-:W-:-:S06]  /*1a60*/  LEA.HI.X R121, R10, c[0x0][0x16c], R15, 0x1, P0 ;  /* 0x00005b000a797a11 */ /* 0x000fcc00000f0c0f */
[----:B-----5:R-:W-:Y:S01]  /*1a70*/  IADD3 R8, P1, R110, 0x8, RZ ;  /* 0x000000086e087810 */ /* 0x020fe20007f3e0ff */
[----:B------:R5:W-:Y:S03]  /*1a80*/  HMMA.16816.F16 R90, R36, R44, R28 ;  /* 0x0000002c245a723c */ /* 0x000be6000000081c */
[----:B------:R-:W-:Y:S01]  /*1a90*/  ISETP.GE.U32.AND P0, PT, R8, c[0x0][0x180], PT ;  /* 0x0000600008007a0c */ /* 0x000fe20003f06070 */
[----:B------:R-:W-:-:S03]  /*1aa0*/  IMAD.X R12, RZ, RZ, R118, P1 ;  /* 0x000000ffff0c7224 */ /* 0x000fc600008e0676 */
[----:B-----5:R-:W-:Y:S01]  /*1ab0*/  IMAD.U32 R28, R0, 0x2, R11 ;  /* 0x00000002001c7824 */ /* 0x020fe200078e000b */
[C---:B------:R-:W5:Y:S01]  /*1ac0*/  HMMA.16816.F16 R94, R36.reuse, R40, R32 ;  /* 0x00000028245e723c */ /* 0x040f620000000820 */
[----:B------:R-:W-:Y:S01]  /*1ad0*/  ISETP.GE.AND.EX P2, PT, R12, c[0x0][0x184], PT, P0 ;  /* 0x000061000c007a0c */ /* 0x000fe20003f46300 */
[----:B------:R-:W2:Y:S06]  /*1ae0*/  @!P6 LDG.E.128.CONSTANT R8, [R120.64] ;  /* 0x000000047808e981 */ /* 0x000eac000c1e9d00 */
[C---:B------:R5:W5:Y:S02]  /*1af0*/  HMMA.16816.F16 R92, R36.reuse, R42, R30 ;  /* 0x0000002a245c723c */ /* 0x040b64000000081e */
[----:B-----5:R-:W-:Y:S06]  /*1b00*/  LDSM.16.M88.4 R28, [R28] ;  /* 0x000000001c1c783b */ /* 0x020fec0000000200 */
[C---:B------:R-:W5:Y:S08]  /*1b10*/  HMMA.16816.F16 R88, R36.reuse, R46, R26 ;  /* 0x0000002e2458723c */ /* 0x040f70000000081a */
[C---:B------:R-:W5:Y:S08]  /*1b20*/  HMMA.16816.F16 R60, R36.reuse, R52, R20 ;  /* 0x00000034243c723c */ /* 0x040f700000000814 */
[----:B------:R5:W5:Y:S07]  /*1b30*/  HMMA.16816.F16 R96, R36, R54, R18 ;  /* 0x000000362460723c */ /* 0x000b6e0000000812 */
[----:B-----5:R-:W-:Y:S01]  /*1b40*/  IMAD.U32 R36, R34, 0x2, R13 ;  /* 0x0000000222247824 */ /* 0x020fe200078e000d */
[----:B------:R-:W-:Y:S01]  /*1b50*/  IADD3 R13, R76, 0x5120, RZ ;  /* 0x000051204c0d7810 */ /* 0x000fe20007ffe0ff */
[----:B------:R5:W5:Y:S04]  /*1b60*/  HMMA.16816.F16 R50, R56, R50, R6 ;  /* 0x000000323832723c */ /* 0x000b680000000806 */
[----:B------:R-:W-:Y:S01]  /*1b70*/  IMAD.U32 R40, R0, 0x2, R13 ;  /* 0x0000000200287824 */ /* 0x000fe200078e000d */
[----:B------:R-:W0:Y:S02]  /*1b80*/  LDSM.16.M88.4 R36, [R36] ;  /* 0x000000002424783b */ /* 0x000e240000000200 */
[----:B-----5:R-:W-:-:S02]  /*1b90*/  IADD3 R6, P0, R110, 0xc, RZ ;  /* 0x0000000c6e067810 */ /* 0x020fc40007f1e0ff */
[----:B------:R-:W3:Y:S01]  /*1ba0*/  @!P2 LDG.E.128.CONSTANT R12, [R120.64] ;  /* 0x00000004780ca981 */ /* 0x000ee2000c1e9d00 */
[C---:B------:R5:W5:Y:S01]  /*1bb0*/  HMMA.16816.F16 R32, R56.reuse, R52, R4 ;  /* 0x000000343820723c */ /* 0x040b620000000804 */
[----:B------:R-:W-:Y:S01]  /*1bc0*/  ISETP.GE.U32.AND P5, PT, R6, c[0x0][0x180], PT ;  /* 0x0000600006007a0c */ /* 0x000fe20003fa6070 */
[----:B------:R-:W-:Y:S01]  /*1bd0*/  IMAD.X R6, RZ, RZ, R118, P0 ;  /* 0x000000ffff067224 */ /* 0x000fe200000e0676 */
[----:B------:R-:W-:Y:S04]  /*1be0*/  LDSM.16.M88.4 R40, [R40] ;  /* 0x000000002828783b */ /* 0x000fe80000000200 */
[----:B-----5:R-:W-:Y:S01]  /*1bf0*/  IADD3 R4, P0, R110, 0x10, RZ ;  /* 0x000000106e047810 */ /* 0x020fe20007f1e0ff */
[----:B------:R5:W5:Y:S01]  /*1c00*/  HMMA.16816.F16 R98, R56, R54, R2 ;  /* 0x000000363862723c */ /* 0x000b620000000802 */
[----:B------:R-:W-:-:S02]  /*1c10*/  ISETP.GE.AND.EX P5, PT, R6, c[0x0][0x184], PT, P5 ;  /* 0x0000610006007a0c */ /* 0x000fc40003fa6350 */
        /* <DEDUP_REMOVED lines=113> */
[----:B------:R-:W-:-:S07]  /*2330*/  IMAD.SHL.U32 R149, R149, 0x10, RZ ;  /* 0x0000001095957824 */ /* 0x000fce00078e00ff */
[----:B--2---:R-:W5:Y:S01]  /*2340*/  HMMA.16816.F16 R86, R40, R80, R86 ;  /* 0x000000502856723c */ /* 0x004f620000000856 */
[----:B------:R-:W-:-:S07]  /*2350*/  SHF.R.U32.HI R0, RZ, 0x2, R148 ;  /* 0x00000002ff007819 */ /* 0x000fce0000011694 */
[C---:B------:R-:W5:Y:S08]  /*2360*/  HMMA.16816.F16 R84, R40.reuse, R82, R84 ;  /* 0x000000522854723c */ /* 0x040f700000000854 */
[C---:B------:R-:W5:Y:S08]  /*2370*/  HMMA.16816.F16 R2, R40.reuse, R32, R2 ;  /* 0x000000202802723c */ /* 0x040f700000000802 */
[----:B------:R-:W5:Y:S08]  /*2380*/  HMMA.16816.F16 R96, R40, R34, R96 ;  /* 0x000000222860723c */ /* 0x000f700000000860 */
[C---:B------:R5:W5:Y:S08]  /*2390*/  HMMA.16816.F16 R100, R68.reuse, R36, R100 ;  /* 0x000000244464723c */ /* 0x040b700000000864 */
[----:B------:R-:W5:Y:S02]  /*23a0*/  HMMA.16816.F16 R102, R68, R38, R102 ;  /* 0x000000264466723c */ /* 0x000f640000000866 */
[----:B-----5:R-:W-:-:S06]  /*23b0*/  LOP3.LUT R37, R148, 0x3, RZ, 0xc0, !PT ;  /* 0x0000000394257812 */ /* 0x020fcc00078ec0ff */
[C---:B------:R-:W5:Y:S08]  /*23c0*/  HMMA.16816.F16 R104, R68.reuse, R76, R104 ;  /* 0x0000004c4468723c */ /* 0x040f700000000868 */
[----:B------:R-:W5:Y:S01]  /*23d0*/  HMMA.16816.F16 R106, R68, R78, R106 ;  /* 0x0000004e446a723c */ /* 0x000f62000000086a */
[----:B------:R-:W-:-:S07]  /*23e0*/  IADD3 R47, R49, 0x9000, RZ ;  /* 0x00009000312f7810 */ /* 0x000fce0007ffe0ff */
[C---:B------:R-:W5:Y:S08]  /*23f0*/  HMMA.16816.F16 R112, R68.reuse, R80, R112 ;  /* 0x000000504470723c */ /* 0x040f700000000870 */
[----:B------:R-:W5:Y:S01]  /*2400*/  HMMA.16816.F16 R114, R68, R82, R114 ;  /* 0x000000524472723c */ /* 0x000f620000000872 */
[----:B------:R-:W-:-:S07]  /*2410*/  LOP3.LUT R36, R149, 0x70, RZ, 0xc0, !PT ;  /* 0x0000007095247812 */ /* 0x000fce00078ec0ff */
[----:B------:R5:W5:Y:S01]  /*2420*/  HMMA.16816.F16 R116, R68, R32, R116 ;  /* 0x000000204474723c */ /* 0x000b620000000874 */
[----:B------:R-:W-:-:S07]  /*2430*/  IMAD R0, R0, 0x40, R37 ;  /* 0x0000004000007824 */ /* 0x000fce00078e0225 */
[----:B------:R-:W5:Y:S02]  /*2440*/  HMMA.16816.F16 R98, R68, R34, R98 ;  /* 0x000000224462723c */ /* 0x000f640000000862 */
[C---:B-----5:R-:W-:Y:S02]  /*2450*/  IADD3 R33, R49.reuse, 0x9020, RZ ;  /* 0x0000902031217810 */ /* 0x060fe40007ffe0ff */
[C---:B------:R-:W-:Y:S02]  /*2460*/  IADD3 R45, R49.reuse, 0x9040, RZ ;  /* 0x00009040312d7810 */ /* 0x040fe40007ffe0ff */
[C---:B------:R-:W-:Y:S01]  /*2470*/  IADD3 R37, R49.reuse, 0x9060, RZ ;  /* 0x0000906031257810 */ /* 0x040fe20007ffe0ff */
[C---:B------:R-:W-:Y:S01]  /*2480*/  IMAD.U32 R32, R0.reuse, 0x4, R47 ;  /* 0x0000000400207824 */ /* 0x040fe200078e002f */
[----:B------:R-:W-:Y:S01]  /*2490*/  BAR.SYNC.DEFER_BLOCKING 0x0 ;  /* 0x0000000000007b1d */ /* 0x000fe20000010000 */
[----:B------:R-:W-:Y:S01]  /*24a0*/  IADD3 R41, R49, 0xa000, RZ ;  /* 0x0000a00031297810 */ /* 0x000fe20007ffe0ff */
[----:B------:R-:W-:Y:S01]  /*24b0*/  IMAD R159, R109, 0x2000, R36 ;  /* 0x000020006d9f7824 */ /* 0x000fe200078e0224 */
[C---:B------:R-:W-:Y:S01]  /*24c0*/  IADD3 R39, R49.reuse, 0xa020, RZ ;  /* 0x0000a02031277810 */ /* 0x040fe20007ffe0ff */
[C---:B------:R-:W-:Y:S01]  /*24d0*/  IMAD.U32 R33, R0.reuse, 0x4, R33 ;  /* 0x0000000400217824 */ /* 0x040fe200078e0021 */
        /* <DEDUP_REMOVED lines=168> */
.L_x_25:
        /* <DEDUP_REMOVED lines=10> */
.L_x_44:


//--------------------- .text.gemm_n_513_to_768__kernel --------------------------
	.section	.text.gemm_n_513_to_768__kernel,"ax",@progbits
	.sectionflags	@"SHF_BARRIERS=1"
	.sectioninfo	@"SHI_REGISTERS=162"
	.align	128
        .global         gemm_n_513_to_768__kernel
        .type           gemm_n_513_to_768__kernel,@function
        .size           gemm_n_513_to_768__kernel,(.L_x_45 - gemm_n_513_to_768__kernel)
        .other          gemm_n_513_to_768__kernel,@"STO_CUDA_ENTRY STV_DEFAULT"
gemm_n_513_to_768__kernel:
.text.gemm_n_513_to_768__kernel:
        /* <DEDUP_REMOVED lines=170> */
.L_x_26:
        /* <DEDUP_REMOVED lines=564> */
.L_x_27:
        /* <DEDUP_REMOVED lines=10> */
.L_x_45:


//--------------------- .text.gemm_n_257_to_512__kernel --------------------------
	.section	.text.gemm_n_257_to_512__kernel,"ax",@progbits
	.sectionflags	@"SHF_BARRIERS=1"
	.sectioninfo	@"SHI_REGISTERS=162"
	.align	128
        .global         gemm_n_257_to_512__kernel
        .type           gemm_n_257_to_512__kernel,@function
        .size           gemm_n_257_to_512__kernel,(.L_x_46 - gemm_n_257_to_512__kernel)
        .other          gemm_n_257_to_512__kernel,@"STO_CUDA_ENTRY STV_DEFAULT"
gemm_n_257_to_512__kernel:
.text.gemm_n_257_to_512__kernel:
        /* <DEDUP_REMOVED lines=170> */
.L_x_28:
        /* <DEDUP_REMOVED lines=562> */
.L_x_29:
        /* <DEDUP_REMOVED lines=12> */
.L_x_46:


//--------------------- .text.gemm_n_1_to_256__kernel --------------------------
	.section	.text.gemm_n_1_to_256__kernel,"ax",@progbits
	.sectionflags	@"SHF_BARRIERS=1"
	.sectioninfo	@"SHI_REGISTERS=96"
	.align	128
        .global         gemm_n_1_to_256__kernel
        .type           gemm_n_1_to_256__kernel,@function
        .size           gemm_n_1_to_256__kernel,(.L_x_47 - gemm_n_1_to_256__kernel)
        .other          gemm_n_1_to_256__kernel,@"STO_CUDA_ENTRY STV_DEFAULT"
gemm_n_1_to_256__kernel:
.text.gemm_n_1_to_256__kernel:
[----:B------:R-:W-:-:S02]  /*0000*/  MOV R1, c[0x0][0x28] ;  /* 0x00000a0000017a02 */ /* 0x000fc40000000f00 */
[----:B------:R-:W0:Y:S01]  /*0010*/  S2R R7, SR_CTAID.X ;  /* 0x0000000000077919 */ /* 0x000e220000002500 */
[----:B------:R-:W-:-:S03]  /*0020*/  ULDC.64 UR4, c[0x0][0x118] ;  /* 0x0000460000047ab9 */ /* 0x000fc60000000a00 */
[----:B------:R-:W1:Y:S04]  /*0030*/  S2R R37, SR_TID.Y ;  /* 0x0000000000257919 */ /* 0x000e680000002200 */
[----:B------:R-:W2:Y:S04]  /*0040*/  S2R R6, SR_TID.X ;  /* 0x0000000000067919 */ /* 0x000ea80000002100 */
[----:B------:R-:W3:Y:S01]  /*0050*/  S2R R5, SR_CTAID.Y ;  /* 0x0000000000057919 */ /* 0x000ee20000002600 */
[----:B0-----:R-:W-:-:S04]  /*0060*/  IMAD.WIDE.U32 R8, R7, 0xa0, RZ ;  /* 0x000000a007087825 */ /* 0x001fc800078e00ff */
[C---:B-1----:R-:W-:Y:S01]  /*0070*/  IMAD.WIDE.U32 R84, R37.reuse, 0xa000, RZ ;  /* 0x0000a00025547825 */ /* 0x042fe200078e00ff */
[----:B------:R-:W-:-:S03]  /*0080*/  ISETP.GT.U32.AND P3, PT, R37, 0x1f, PT ;  /* 0x0000001f2500780c */ /* 0x000fc60003f64070 */
[----:B------:R-:W-:Y:S01]  /*0090*/  IMAD.WIDE.U32 R8, R37, 0x4, R8 ;  /* 0x0000000425087825 */ /* 0x000fe200078e0008 */
[----:B--2---:R-:W-:-:S03]  /*00a0*/  SHF.R.U32.HI R2, RZ, 0x3, R6 ;  /* 0x00000003ff027819 */ /* 0x004fc60000011606 */
[----:B------:R-:W-:Y:S01]  /*00b0*/  IMAD.WIDE.U32 R86, R7, 0x190000, R84 ;  /* 0x0019000007567825 */ /* 0x000fe200078e0054 */
[----:B------:R-:W-:-:S03]  /*00c0*/  IADD3 R3, P0, R2, R8, RZ ;  /* 0x0000000802037210 */ /* 0x000fc60007f1e0ff */
[----:B---3--:R-:W-:Y:S01]  /*00d0*/  IMAD.WIDE.U32 R84, R5, 0x140000, R84 ;  /* 0x0014000005547825 */ /* 0x008fe200078e0054 */
[----:B------:R-:W-:-:S03]  /*00e0*/  ISETP.GE.U32.AND P6, PT, R3, c[0x0][0x180], PT ;  /* 0x0000600003007a0c */ /* 0x000fc60003fc6070 */
[----:B------:R-:W-:Y:S01]  /*00f0*/  IMAD.X R0, RZ, RZ, R9, P0 ;  /* 0x000000ffff007224 */ /* 0x000fe200000e0609 */
[----:B------:R-:W-:Y:S01]  /*0100*/  IADD3 R4, P0, R3, 0x50, RZ ;  /* 0x0000005003047810 */ /* 0x000fe20007f1e0ff */
[----:B------:R-:W-:Y:S02]  /*0110*/  IMAD.SHL.U32 R58, R6, 0x8, RZ ;  /* 0x00000008063a7824 */ /* 0x000fe400078e00ff */
[----:B------:R-:W-:Y:S01]  /*0120*/  IMAD.WIDE.U32 R84, R2, 0x2800, R84 ;  /* 0x0000280002547825 */ /* 0x000fe200078e0054 */
[----:B------:R-:W-:Y:S02]  /*0130*/  ISETP.GE.U32.AND P5, PT, R4, c[0x0][0x180], PT ;  /* 0x0000600004007a0c */ /* 0x000fe40003fa6070 */
[----:B------:R-:W-:Y:S01]  /*0140*/  ISETP.GE.AND.EX P6, PT, R0, c[0x0][0x184], PT, P6 ;  /* 0x0000610000007a0c */ /* 0x000fe20003fc6360 */
[----:B------:R-:W-:Y:S01]  /*0150*/  IMAD.X R3, RZ, RZ, R0, P0 ;  /* 0x000000ffff037224 */ /* 0x000fe200000e0600 */
[----:B------:R-:W-:Y:S01]  /*0160*/  LOP3.LUT R58, R58, 0x38, RZ, 0xc0, !PT ;  /* 0x000000383a3a7812 */ /* 0x000fe200078ec0ff */
[----:B------:R-:W-:Y:S01]  /*0170*/  IMAD.WIDE.U32 R86, R2, 0x2800, R86 ;  /* 0x0000280002567825 */ /* 0x000fe200078e0056 */
[----:B------:R-:W-:-:S02]  /*0180*/  LEA.HI R0, R37, 0x5, RZ, 0x1e ;  /* 0x0000000525007811 */ /* 0x000fc400078ff0ff */
[----:B------:R-:W-:Y:S02]  /*0190*/  ISETP.GE.AND.EX P5, PT, R3, c[0x0][0x184], PT, P5 ;  /* 0x0000610003007a0c */ /* 0x000fe40003fa6350 */
[----:B------:R-:W-:Y:S02]  /*01a0*/  IADD3 R3, P0, R58, R84, RZ ;  /* 0x000000543a037210 */ /* 0x000fe40007f1e0ff */
[----:B------:R-:W-:Y:S02]  /*01b0*/  LOP3.LUT R57, R86, R58, RZ, 0xfc, !PT ;  /* 0x0000003a56397212 */ /* 0x000fe400078efcff */
[----:B------:R-:W-:Y:S02]  /*01c0*/  ISETP.GT.U32.AND P2, PT, R0, 0x7, PT ;  /* 0x000000070000780c */ /* 0x000fe40003f44070 */
[----:B------:R-:W-:Y:S02]  /*01d0*/  @P6 PRMT R8, RZ, 0x1054, RZ ;  /* 0x00001054ff086816 */ /* 0x000fe400000000ff */
[----:B------:R-:W-:-:S02]  /*01e0*/  IADD3.X R0, RZ, R85, RZ, P0, !PT ;  /* 0x00000055ff007210 */ /* 0x000fc400007fe4ff */
[----:B------:R-:W-:Y:S01]  /*01f0*/  LEA R18, P1, R57, c[0x0][0x170], 0x1 ;  /* 0x00005c0039127a11 */ /* 0x000fe200078208ff */
[--C-:B------:R-:W-:Y:S01]  /*0200*/  @P6 IMAD.MOV.U32 R11, RZ, RZ, R8.reuse ;  /* 0x000000ffff0b6224 */ /* 0x100fe200078e0008 */
[----:B------:R-:W-:Y:S01]  /*0210*/  @P5 PRMT R4, RZ, 0x1054, RZ ;  /* 0x00001054ff045816 */ /* 0x000fe200000000ff */
[--C-:B------:R-:W-:Y:S01]  /*0220*/  @P6 IMAD.MOV.U32 R10, RZ, RZ, R8.reuse ;  /* 0x000000ffff0a6224 */ /* 0x100fe200078e0008 */
[----:B------:R-:W-:Y:S01]  /*0230*/  LEA R16, P0, R3, c[0x0][0x160], 0x1 ;  /* 0x0000580003107a11 */ /* 0x000fe200078008ff */
[----:B------:R-:W-:Y:S01]  /*0240*/  @P6 IMAD.MOV.U32 R9, RZ, RZ, R8 ;  /* 0x000000ffff096224 */ /* 0x000fe200078e0008 */
[----:B------:R-:W-:Y:S01]  /*0250*/  @P5 MOV R7, R4 ;  /* 0x0000000400075202 */ /* 0x000fe20000000f00 */
[--C-:B------:R-:W-:Y:S01]  /*0260*/  @P5 IMAD.MOV.U32 R6, RZ, RZ, R4.reuse ;  /* 0x000000ffff065224 */ /* 0x100fe200078e0004 */
[----:B------:R-:W-:Y:S01]  /*0270*/  LEA.HI.X R19, R57, c[0x0][0x174], R87, 0x1, P1 ;  /* 0x00005d0039137a11 */ /* 0x000fe200008f0c57 */
[----:B------:R-:W-:Y:S01]  /*0280*/  @P5 IMAD.MOV.U32 R5, RZ, RZ, R4 ;  /* 0x000000ffff055224 */ /* 0x000fe200078e0004 */
[----:B------:R-:W-:-:S03]  /*0290*/  LEA.HI.X R17, R3, c[0x0][0x164], R0, 0x1, P0 ;  /* 0x0000590003117a11 */ /* 0x000fc600000f0c00 */
[----:B------:R0:W2:Y:S04]  /*02a0*/  @!P6 LDG.E.128.CONSTANT R8, [R18.64] ;  /* 0x000000041208e981 */ /* 0x0000a8000c1e9d00 */
[----:B------:R0:W3:Y:S04]  /*02b0*/  @!P5 LDG.E.128.CONSTANT R4, [R18.64+0x190000] ;  /* 0x190000041204d981 */ /* 0x0000e8000c1e9d00 */
[----:B------:R1:W4:Y:S04]  /*02c0*/  @!P3 LDG.E.128.CONSTANT R64, [R16.64] ;  /* 0x000000041040b981 */ /* 0x000328000c1e9d00 */
[----:B------:R1:W4:Y:S01]  /*02d0*/  @!P2 LDG.E.128.CONSTANT R60, [R16.64+0x190000] ;  /* 0x19000004103ca981 */ /* 0x000322000c1e9d00 */
[----:B------:R-:W-:-:S02]  /*02e0*/  IMAD R3, R37, 0x4, R2 ;  /* 0x0000000425037824 */ /* 0x000fc400078e0202 */
[----:B------:R-:W-:Y:S01]  /*02f0*/  IMAD.WIDE.U32 R52, R37, -0x33333333, RZ ;  /* 0xcccccccd25347825 */ /* 0x000fe200078e00ff */
[----:B------:R-:W1:Y:S03]  /*0300*/  S2R R0, SR_LANEID ;  /* 0x0000000000007919 */ /* 0x000e660000000000 */
[----:B------:R-:W-:Y:S01]  /*0310*/  IMAD R2, R3, 0x48, R58 ;  /* 0x0000004803027824 */ /* 0x000fe200078e023a */
[----:B------:R-:W-:Y:S01]  /*0320*/  SHF.R.U32.HI R52, RZ, 0x2, R53 ;  /* 0x00000002ff347819 */ /* 0x000fe20000011635 */
[----:B------:R-:W-:Y:S02]  /*0330*/  IMAD.MOV.U32 R76, RZ, RZ, RZ ;  /* 0x000000ffff4c7224 */ /* 0x000fe400078e00ff */
[----:B------:R-:W-:Y:S02]  /*0340*/  IMAD.SHL.U32 R2, R2, 0x2, RZ ;  /* 0x0000000202027824 */ /* 0x000fe400078e00ff */
[----:B------:R-:W-:-:S02]  /*0350*/  IMAD R54, R52, -0x5, R37 ;  /* 0xfffffffb34367824 */ /* 0x000fc400078e0225 */
[----:B------:R-:W-:Y:S01]  /*0360*/  IMAD R24, R52, 0x1200, RZ ;  /* 0x0000120034187824 */ /* 0x000fe200078e02ff */
[----:B0-----:R-:W-:Y:S01]  /*0370*/  MOV R19, RZ ;  /* 0x000000ff00137202 */ /* 0x001fe20000000f00 */
[----:B------:R-:W-:-:S03]  /*0380*/  IMAD.MOV.U32 R80, RZ, RZ, RZ ;  /* 0x000000ffff507224 */ /* 0x000fc600078e00ff */
[----:B------:R-:W-:Y:S01]  /*0390*/  IADD3 R28, R24, 0x900, RZ ;  /* 0x00000900181c7810 */ /* 0x000fe20007ffe0ff */
[----:B-1----:R-:W-:Y:S01]  /*03a0*/  CS2R R16, SRZ ;  /* 0x0000000000107805 */ /* 0x002fe2000001ff00 */
[--C-:B------:R-:W-:Y:S02]  /*03b0*/  SHF.R.U32.HI R12, RZ, 0x3, R0.reuse ;  /* 0x00000003ff0c7819 */ /* 0x100fe40000011600 */
[----:B------:R-:W-:Y:S02]  /*03c0*/  LOP3.LUT R79, R0, 0x7, RZ, 0xc0, !PT ;  /* 0x00000007004f7812 */ /* 0x000fe400078ec0ff */
[C---:B------:R-:W-:Y:S01]  /*03d0*/  SHF.L.U32 R14, R12.reuse, 0x3, RZ ;  /* 0x000000030c0e7819 */ /* 0x040fe200000006ff */
[----:B------:R-:W-:Y:S01]  /*03e0*/  IMAD.SHL.U32 R12, R12, 0x8, RZ ;  /* 0x000000080c0c7824 */ /* 0x000fe200078e00ff */
[----:B------:R-:W-:Y:S02]  /*03f0*/  SHF.R.U32.HI R0, RZ, 0x4, R0 ;  /* 0x00000004ff007819 */ /* 0x000fe40000011600 */
[----:B------:R-:W-:-:S02]  /*0400*/  LOP3.LUT R77, R14, 0x8, R79, 0xe2, !PT ;  /* 0x000000080e4d7812 */ /* 0x000fc400078ee24f */
[----:B------:R-:W-:Y:S01]  /*0410*/  LOP3.LUT R12, R12, 0x8, RZ, 0xe2, !PT ;  /* 0x000000080c0c7812 */ /* 0x000fe200078ee2ff */
[C---:B------:R-:W-:Y:S01]  /*0420*/  IMAD R79, R0.reuse, 0x8, R79 ;  /* 0x00000008004f7824 */ /* 0x040fe200078e024f */
[----:B------:R-:W-:Y:S01]  /*0430*/  SHF.L.U32 R0, R0, 0x3, RZ ;  /* 0x0000000300007819 */ /* 0x000fe200000006ff */
[----:B------:R-:W-:Y:S02]  /*0440*/  CS2R R14, SRZ ;  /* 0x00000000000e7805 */ /* 0x000fe4000001ff00 */
[----:B------:R-:W-:Y:S02]  /*0450*/  IMAD R79, R79, 0x48, R12 ;  /* 0x000000484f4f7824 */ /* 0x000fe400078e020c */
[----:B------:R-:W-:Y:S01]  /*0460*/  IMAD R77, R77, 0x48, R0 ;  /* 0x000000484d4d7824 */ /* 0x000fe200078e0200 */
[----:B------:R-:W-:Y:S01]  /*0470*/  CS2R R12, SRZ ;  /* 0x00000000000c7805 */ /* 0x000fe2000001ff00 */
[----:B------:R-:W-:Y:S02]  /*0480*/  IMAD R0, R54, 0x1200, RZ ;  /* 0x0000120036007824 */ /* 0x000fe400078e02ff */
[----:B------:R-:W-:-:S02]  /*0490*/  IMAD.U32 R24, R79, 0x2, R24 ;  /* 0x000000024f187824 */ /* 0x000fc400078e0018 */
[C---:B------:R-:W-:Y:S01]  /*04a0*/  IMAD.U32 R28, R79.reuse, 0x2, R28 ;  /* 0x000000024f1c7824 */ /* 0x040fe200078e001c */
[C---:B------:R-:W-:Y:S01]  /*04b0*/  IADD3 R20, R0.reuse, 0x9000, RZ ;  /* 0x0000900000147810 */ /* 0x040fe20007ffe0ff */
[----:B------:R-:W-:Y:S01]  /*04c0*/  IMAD.SHL.U32 R79, R79, 0x2, RZ ;  /* 0x000000024f4f7824 */ /* 0x000fe200078e00ff */
[----:B------:R-:W-:-:S03]  /*04d0*/  IADD3 R32, R0, 0x9900, RZ ;  /* 0x0000990000207810 */ /* 0x000fc60007ffe0ff */
[C---:B------:R-:W-:Y:S01]  /*04e0*/  IMAD.U32 R20, R77.reuse, 0x2, R20 ;  /* 0x000000024d147824 */ /* 0x040fe200078e0014 */
[C---:B------:R-:W-:Y:S02]  /*04f0*/  LEA R32, R77.reuse, R32, 0x1 ;  /* 0x000000204d207211 */ /* 0x040fe400078e08ff */
[----:B------:R-:W-:Y:S01]  /*0500*/  SHF.L.U32 R77, R77, 0x1, RZ ;  /* 0x000000014d4d7819 */ /* 0x000fe200000006ff */
[----:B--2---:R0:W-:Y:S04]  /*0510*/  STS.128 [R2+0x9000], R8 ;  /* 0x0090000802007388 */ /* 0x0041e80000000c00 */
[----:B---3--:R1:W-:Y:S04]  /*0520*/  STS.128 [R2+0xbd00], R4 ;  /* 0x00bd000402007388 */ /* 0x0083e80000000c00 */
[----:B----4-:R-:W-:Y:S04]  /*0530*/  @!P3 STS.128 [R2], R64 ;  /* 0x000000400200b388 */ /* 0x010fe80000000c00 */
[----:B------:R2:W-:Y:S04]  /*0540*/  @!P2 STS.128 [R2+0x2d00], R60 ;  /* 0x002d003c0200a388 */ /* 0x0005e80000000c00 */
[----:B------:R-:W-:Y:S01]  /*0550*/  BAR.SYNC.DEFER_BLOCKING 0x0 ;  /* 0x0000000000007b1d */ /* 0x000fe20000010000 */
[----:B0-----:R-:W-:Y:S01]  /*0560*/  CS2R R10, SRZ ;  /* 0x00000000000a7805 */ /* 0x001fe2000001ff00 */
[----:B------:R-:W-:Y:S01]  /*0570*/  CS2R R8, SRZ ;  /* 0x0000000000087805 */ /* 0x000fe2000001ff00 */
[----:B-1----:R-:W-:Y:S01]  /*0580*/  CS2R R6, SRZ ;  /* 0x0000000000067805 */ /* 0x002fe2000001ff00 */
[----:B------:R-:W-:-:S02]  /*0590*/  CS2R R4, SRZ ;  /* 0x0000000000047805 */ /* 0x000fc4000001ff00 */
[----:B------:R-:W0:Y:S01]  /*05a0*/  LDSM.16.M88.4 R20, [R20] ;  /* 0x000000001414783b */ /* 0x000e220000000200 */
[----:B--2---:R-:W-:-:S03]  /*05b0*/  CS2R R2, SRZ ;  /* 0x0000000000027805 */ /* 0x004fc6000001ff00 */
[----:B------:R-:W1:Y:S04]  /*05c0*/  LDSM.16.M88.4 R32, [R32] ;  /* 0x000000002020783b */ /* 0x000e680000000200 */
[----:B------:R-:W2:Y:S04]  /*05d0*/  LDSM.16.M88.4 R24, [R24] ;  /* 0x000000001818783b */ /* 0x000ea80000000200 */
[----:B------:R-:W3:Y:S02]  /*05e0*/  LDSM.16.M88.4 R28, [R28] ;  /* 0x000000001c1c783b */ /* 0x000ee40000000200 */
[----:B------:R-:W4:Y:S01]  /*05f0*/  S2R R78, SR_LANEID ;  /* 0x00000000004e7919 */ /* 0x000f220000000000 */
[C---:B------:R-:W-:Y:S01]  /*0600*/  LEA.HI R0, R37.reuse, 0x5, RZ, 0x1e ;  /* 0x0000000525007811 */ /* 0x040fe200078ff0ff */
[C---:B------:R-:W-:Y:S01]  /*0610*/  IMAD R36, R37.reuse, 0x120, RZ ;  /* 0x0000012025247824 */ /* 0x040fe200078e02ff */
[----:B------:R-:W-:Y:S01]  /*0620*/  ISETP.GT.U32.AND P1, PT, R37, 0x1f, PT ;  /* 0x0000001f2500780c */ /* 0x000fe20003f24070 */
[----:B------:R-:W3:Y:S01]  /*0630*/  S2R R59, SR_TID.X ;  /* 0x00000000003b7919 */ /* 0x000ee20000002100 */
[----:B------:R-:W-:Y:S01]  /*0640*/  ISETP.GT.U32.AND P0, PT, R0, 0x7, PT ;  /* 0x000000070000780c */ /* 0x000fe20003f04070 */
[----:B------:R-:W-:-:S10]  /*0650*/  IMAD R53, R52, 0x900, RZ ;  /* 0x0000090034357824 */ /* 0x000fd400078e02ff */
[CC--:B------:R-:W-:Y:S02]  /*0660*/  @!P1 LOP3.LUT R83, R84.reuse, R58.reuse, RZ, 0xfc, !PT ;  /* 0x0000003a54539212 */ /* 0x0c0fe400078efcff */
[----:B------:R-:W-:Y:S02]  /*0670*/  @!P0 LOP3.LUT R82, R84, R58, RZ, 0xfc, !PT ;  /* 0x0000003a54528212 */ /* 0x000fe400078efcff */
[--C-:B----4-:R-:W-:Y:S02]  /*0680*/  SHF.R.U32.HI R18, RZ, 0x3, R78.reuse ;  /* 0x00000003ff127819 */ /* 0x110fe4000001164e */
[----:B------:R-:W-:Y:S02]  /*0690*/  LOP3.LUT R0, R78, 0x7, RZ, 0xc0, !PT ;  /* 0x000000074e007812 */ /* 0x000fe400078ec0ff */
[----:B------:R-:W-:Y:S01]  /*06a0*/  SHF.R.U32.HI R39, RZ, 0x4, R78 ;  /* 0x00000004ff277819 */ /* 0x000fe2000001164e */
[C---:B------:R-:W-:Y:S01]  /*06b0*/  IMAD.SHL.U32 R41, R18.reuse, 0x8, RZ ;  /* 0x0000000812297824 */ /* 0x040fe200078e00ff */
[----:B---3--:R-:W-:Y:S01]  /*06c0*/  SHF.R.U32.HI R81, RZ, 0x3, R59 ;  /* 0x00000003ff517819 */ /* 0x008fe2000001163b */
[----:B------:R-:W-:-:S03]  /*06d0*/  IMAD.SHL.U32 R37, R18, 0x8, RZ ;  /* 0x0000000812257824 */ /* 0x000fc600078e00ff */
[--C-:B------:R-:W-:Y:S01]  /*06e0*/  LOP3.LUT R18, R41, 0x8, R0.reuse, 0xe2, !PT ;  /* 0x0000000829127812 */ /* 0x100fe200078ee200 */
[----:B------:R-:W-:Y:S01]  /*06f0*/  IMAD R0, R39, 0x8, R0 ;  /* 0x0000000827007824 */ /* 0x000fe200078e0200 */
[----:B------:R-:W-:Y:S01]  /*0700*/  LOP3.LUT R37, R37, 0x8, RZ, 0xe2, !PT ;  /* 0x0000000825257812 */ /* 0x000fe200078ee2ff */
[----:B------:R-:W-:Y:S02]  /*0710*/  IMAD.SHL.U32 R39, R39, 0x8, RZ ;  /* 0x0000000827277824 */ /* 0x000fe400078e00ff */
[----:B------:R-:W-:Y:S02]  /*0720*/  IMAD R81, R81, 0x48, R36 ;  /* 0x0000004851517824 */ /* 0x000fe400078e0224 */
[----:B------:R-:W-:Y:S02]  /*0730*/  IMAD R18, R18, 0x48, R39 ;  /* 0x0000004812127824 */ /* 0x000fe400078e0227 */
[----:B------:R-:W-:-:S02]  /*0740*/  IMAD R0, R0, 0x48, R37 ;  /* 0x0000004800007824 */ /* 0x000fc400078e0225 */
.L_x_30:
[C---:B0-2--5:R-:W5:Y:S04]  /*0750*/  HMMA.16816.F16 R16, R20.reuse, R24, R16 ;  /* 0x000000181410723c */ /* 0x065f680000000810 */
[C---:B------:R-:W-:Y:S01]  /*0760*/  IMAD.SHL.U32 R70, R19.reuse, 0x40, RZ ;  /* 0x0000004013467824 */ /* 0x040fe200078e00ff */
[C---:B-1----:R-:W-:Y:S02]  /*0770*/  SHF.L.U64.HI R69, R19.reuse, 0x6, R76 ;  /* 0x0000000613457819 */ /* 0x042fe4000001024c */
[----:B------:R-:W-:Y:S01]  /*0780*/  LOP3.LUT R37, R19, 0x1, RZ, 0xc0, !PT ;  /* 0x0000000113257812 */ /* 0x000fe200078ec0ff */
[C---:B------:R-:W5:Y:S04]  /*0790*/  HMMA.16816.F16 R14, R20.reuse, R26, R14 ;  /* 0x0000001a140e723c */ /* 0x040f68000000080e */
[CC--:B------:R-:W-:Y:S01]  /*07a0*/  @!P5 IADD3 R73, P2, R70.reuse, R57.reuse, RZ ;  /* 0x000000394649d210 */ /* 0x0c0fe20007f5e0ff */
[----:B------:R-:W-:Y:S01]  /*07b0*/  IMAD R36, R37, 0x5, R54 ;  /* 0x0000000525247824 */ /* 0x000fe200078e0236 */
[-C--:B------:R-:W-:Y:S01]  /*07c0*/  @!P1 IADD3 R71, P3, R83, R70.reuse, RZ ;  /* 0x0000004653479210 */ /* 0x080fe20007f7e0ff */
[----:B------:R-:W-:Y:S01]  /*07d0*/  IMAD R37, R37, 0x2400, R53 ;  /* 0x0000240025257824 */ /* 0x000fe200078e0235 */
[C---:B------:R-:W5:Y:S04]  /*07e0*/  HMMA.16816.F16 R12, R20.reuse, R28, R12 ;  /* 0x0000001c140c723c */ /* 0x040f68000000080c */
[--C-:B------:R-:W-:Y:S01]  /*07f0*/  @!P5 IMAD.X R72, R87, 0x1, R69.reuse, P2 ;  /* 0x000000015748d824 */ /* 0x100fe200010e0645 */
[----:B------:R-:W-:Y:S01]  /*0800*/  @!P5 LEA R90, P2, R73, c[0x0][0x170], 0x1 ;  /* 0x00005c00495ada11 */ /* 0x000fe200078408ff */
[--C-:B------:R-:W-:Y:S01]  /*0810*/  @!P1 IMAD.X R68, R85, 0x1, R69.reuse, P3 ;  /* 0x0000000155449824 */ /* 0x100fe200018e0645 */
[----:B------:R-:W-:Y:S01]  /*0820*/  @!P1 LEA R92, P3, R71, c[0x0][0x160], 0x1 ;  /* 0x00005800475c9a11 */ /* 0x000fe200078608ff */
[----:B------:R5:W5:Y:S04]  /*0830*/  HMMA.16816.F16 R10, R20, R30, R10 ;  /* 0x0000001e140a723c */ /* 0x000b68000000080a */
[----:B------:R-:W-:Y:S01]  /*0840*/  @!P6 IADD3 R75, P4, R70, R57, RZ ;  /* 0x00000039464be210 */ /* 0x000fe20007f9e0ff */
[----:B------:R-:W-:Y:S01]  /*0850*/  IMAD R36, R36, 0x900, RZ ;  /* 0x0000090024247824 */ /* 0x000fe200078e02ff */
[----:B------:R-:W-:Y:S01]  /*0860*/  @!P5 LEA.HI.X R91, R73, c[0x0][0x174], R72, 0x1, P2 ;  /* 0x00005d00495bda11 */ /* 0x000fe200010f0c48 */
[----:B------:R-:W-:Y:S01]  /*0870*/  IMAD.SHL.U32 R55, R37, 0x2, RZ ;  /* 0x0000000225377824 */ /* 0x000fe200078e00ff */
[C---:B-1----:R5:W5:Y:S01]  /*0880*/  HMMA.16816.F16 R8, R32.reuse, R24, R8 ;  /* 0x000000182008723c */ /* 0x042b620000000808 */
[----:B------:R-:W-:Y:S03]  /*0890*/  @P6 PRMT R72, RZ, 0x1054, RZ ;  /* 0x00001054ff486816 */ /* 0x000fe600000000ff */
[----:B------:R-:W-:Y:S01]  /*08a0*/  @!P1 LEA.HI.X R93, R71, c[0x0][0x164], R68, 0x1, P3 ;  /* 0x00005900475d9a11 */ /* 0x000fe200018f0c44 */
[--C-:B------:R-:W-:Y:S01]  /*08b0*/  @!P6 IMAD.X R74, R87, 0x1, R69.reuse, P4 ;  /* 0x00000001574ae824 */ /* 0x100fe200020e0645 */
[----:B------:R-:W-:Y:S01]  /*08c0*/  @P5 PRMT R68, RZ, 0x1054, RZ ;  /* 0x00001054ff445816 */ /* 0x000fe200000000ff */
[----:B------:R-:W-:Y:S01]  /*08d0*/  @P6 IMAD.MOV.U32 R73, RZ, RZ, R72 ;  /* 0x000000ffff496224 */ /* 0x000fe200078e0048 */
[C---:B------:R-:W5:Y:S01]  /*08e0*/  HMMA.16816.F16 R6, R32.reuse, R26, R6 ;  /* 0x0000001a2006723c */ /* 0x040f620000000806 */
[----:B------:R0:W2:Y:S03]  /*08f0*/  @!P1 LDG.E.128.CONSTANT R64, [R92.64+0x80] ;  /* 0x000080045c409981 */ /* 0x0000a6000c1e9d00 */
[----:B------:R-:W-:Y:S01]  /*0900*/  @!P0 IADD3 R89, P2, R82, R70, RZ ;  /* 0x0000004652598210 */ /* 0x000fe20007f5e0ff */
[--C-:B------:R-:W-:Y:S01]  /*0910*/  @P5 IMAD.MOV.U32 R70, RZ, RZ, R68.reuse ;  /* 0x000000ffff465224 */ /* 0x100fe200078e0044 */
[----:B------:R-:W-:Y:S01]  /*0920*/  @P5 MOV R71, R68 ;  /* 0x0000004400475202 */ /* 0x000fe20000000f00 */
[----:B------:R-:W-:Y:S01]  /*0930*/  IMAD.SHL.U32 R56, R36, 0x2, RZ ;  /* 0x0000000224387824 */ /* 0x000fe200078e00ff */
[C---:B------:R5:W5:Y:S04]  /*0940*/  HMMA.16816.F16 R4, R32.reuse, R28, R4 ;  /* 0x0000001c2004723c */ /* 0x040b680000000804 */
[----:B------:R-:W-:Y:S01]  /*0950*/  @!P0 IMAD.X R88, R85, 0x1, R69, P2 ;  /* 0x0000000155588824 */ /* 0x000fe200010e0645 */
[----:B------:R-:W-:Y:S01]  /*0960*/  @!P6 LEA R42, P4, R75, c[0x0][0x170], 0x1 ;  /* 0x00005c004b2aea11 */ /* 0x000fe200078808ff */
[----:B------:R-:W-:Y:S01]  /*0970*/  @P5 IMAD.MOV.U32 R69, RZ, RZ, R68 ;  /* 0x000000ffff455224 */ /* 0x000fe200078e0044 */
[----:B------:R-:W-:Y:S01]  /*0980*/  @!P0 LEA R46, P2, R89, c[0x0][0x160], 0x1 ;  /* 0x00005800592e8a11 */ /* 0x000fe200078408ff */
[----:B------:R5:W5:Y:S04]  /*0990*/  HMMA.16816.F16 R2, R32, R30, R2 ;  /* 0x0000001e2002723c */ /* 0x000b680000000802 */
[----:B------:R1:W2:Y:S01]  /*09a0*/  @!P5 LDG.E.128.CONSTANT R68, [R90.64+0x190080] ;  /* 0x190080045a44d981 */ /* 0x0002a2000c1e9d00 */
[----:B------:R-:W-:Y:S01]  /*09b0*/  @!P6 LEA.HI.X R43, R75, c[0x0][0x174], R74, 0x1, P4 ;  /* 0x00005d004b2bea11 */ /* 0x000fe200020f0c4a */
[----:B------:R-:W-:Y:S01]  /*09c0*/  @P6 IMAD.MOV.U32 R75, RZ, RZ, R72 ;  /* 0x000000ffff4b6224 */ /* 0x000fe200078e0048 */
[----:B------:R-:W-:Y:S01]  /*09d0*/  @!P0 LEA.HI.X R47, R89, c[0x0][0x164], R88, 0x1, P2 ;  /* 0x00005900592f8a11 */ /* 0x000fe200010f0c58 */
[----:B------:R-:W-:Y:S01]  /*09e0*/  @P6 IMAD.MOV.U32 R74, RZ, RZ, R72 ;  /* 0x000000ffff4a6224 */ /* 0x000fe200078e0048 */
[C---:B------:R-:W-:Y:S03]  /*09f0*/  IADD3 R41, R55.reuse, 0x20, RZ ;  /* 0x0000002037297810 */ /* 0x040fe60007ffe0ff */
[----:B0-----:R0:W2:Y:S01]  /*0a00*/  @!P0 LDG.E.128.CONSTANT R60, [R46.64+0x190080] ;  /* 0x190080042e3c8981 */ /* 0x0010a2000c1e9d00 */
[----:B------:R-:W-:Y:S01]  /*0a10*/  IADD3 R39, R56, 0x9020, RZ ;  /* 0x0000902038277810 */ /* 0x000fe20007ffe0ff */
[----:B------:R-:W-:Y:S01]  /*0a20*/  IMAD.U32 R40, R0, 0x2, R41 ;  /* 0x0000000200287824 */ /* 0x000fe200078e0029 */
[C---:B------:R-:W-:Y:S02]  /*0a30*/  IADD3 R37, R55.reuse, 0x920, RZ ;  /* 0x0000092037257810 */ /* 0x040fe40007ffe0ff */
[----:B------:R3:W2:Y:S01]  /*0a40*/  @!P6 LDG.E.128.CONSTANT R72, [R42.64+0x80] ;  /* 0x000080042a48e981 */ /* 0x0006a2000c1e9d00 */
[----:B------:R-:W-:Y:S01]  /*0a50*/  IMAD.U32 R36, R18, 0x2, R39 ;  /* 0x0000000212247824 */ /* 0x000fe200078e0027 */
[----:B------:R-:W-:Y:S01]  /*0a60*/  IADD3 R39, R56, 0x9920, RZ ;  /* 0x0000992038277810 */ /* 0x000fe20007ffe0ff */
[----:B------:R-:W-:Y:S01]  /*0a70*/  IMAD.U32 R44, R0, 0x2, R37 ;  /* 0x00000002002c7824 */ /* 0x000fe200078e0025 */
[----:B-----5:R-:W-:Y:S02]  /*0a80*/  IADD3 R21, R56, 0x9040, RZ ;  /* 0x0000904038157810 */ /* 0x020fe40007ffe0ff */
[C---:B------:R-:W-:Y:S02]  /*0a90*/  LEA R48, R18.reuse, R39, 0x1 ;  /* 0x0000002712307211 */ /* 0x040fe400078e08ff */
[----:B------:R-:W-:Y:S01]  /*0aa0*/  LDSM.16.M88.4 R36, [R36] ;  /* 0x000000002424783b */ /* 0x000fe20000000200 */
[C---:B------:R-:W-:Y:S01]  /*0ab0*/  IADD3 R23, R55.reuse, 0x40, RZ ;  /* 0x0000004037177810 */ /* 0x040fe20007ffe0ff */
[----:B------:R-:W-:Y:S01]  /*0ac0*/  IMAD.U32 R20, R18, 0x2, R21 ;  /* 0x0000000212147824 */ /* 0x000fe200078e0015 */
[----:B------:R-:W-:Y:S02]  /*0ad0*/  IADD3 R21, R55, 0x940, RZ ;  /* 0x0000094037157810 */ /* 0x000fe40007ffe0ff */
[----:B------:R-:W-:Y:S01]  /*0ae0*/  LDSM.16.M88.4 R48, [R48] ;  /* 0x000000003030783b */ /* 0x000fe20000000200 */
[----:B------:R-:W-:Y:S01]  /*0af0*/  IADD3 R25, R56, 0x9940, RZ ;  /* 0x0000994038197810 */ /* 0x000fe20007ffe0ff */
[C---:B------:R-:W-:Y:S01]  /*0b00*/  IMAD.U32 R24, R0.reuse, 0x2, R23 ;  /* 0x0000000200187824 */ /* 0x040fe200078e0017 */
[C---:B-1----:R-:W-:Y:S01]  /*0b10*/  LOP3.LUT R91, R19.reuse, 0x1, RZ, 0xc, !PT ;  /* 0x00000001135b7812 */ /* 0x042fe200078e0cff */
[----:B------:R-:W-:Y:S01]  /*0b20*/  IMAD.U32 R28, R0, 0x2, R21 ;  /* 0x00000002001c7824 */ /* 0x000fe200078e0015 */
[C---:B------:R-:W-:Y:S01]  /*0b30*/  LOP3.LUT R88, R19.reuse, 0x1, RZ, 0xc, !PT ;  /* 0x0000000113587812 */ /* 0x040fe200078e0cff */
[----:B------:R-:W-:Y:S01]  /*0b40*/  LDSM.16.M88.4 R20, [R20] ;  /* 0x000000001414783b */ /* 0x000fe20000000200 */
[----:B------:R-:W-:Y:S01]  /*0b50*/  IMAD.U32 R32, R18, 0x2, R25 ;  /* 0x0000000212207824 */ /* 0x000fe200078e0019 */
[----:B------:R-:W-:Y:S02]  /*0b60*/  IADD3 R80, R80, 0x1, RZ ;  /* 0x0000000150507810 */ /* 0x000fe40007ffe0ff */
[----:B------:R-:W-:Y:S01]  /*0b70*/  IMAD R89, R88, 0x2d00, R81 ;  /* 0x00002d0058597824 */ /* 0x000fe200078e0251 */
[----:B0-----:R-:W-:Y:S01]  /*0b80*/  LDSM.16.M88.4 R44, [R44] ;  /* 0x000000002c2c783b */ /* 0x001fe20000000200 */
[----:B------:R-:W-:Y:S02]  /*0b90*/  ISETP.NE.AND P3, PT, R80, 0x9f, PT ;  /* 0x0000009f5000780c */ /* 0x000fe40003f65270 */
[--C-:B------:R-:W-:Y:S01]  /*0ba0*/  IMAD.IADD R92, R58, 0x1, R89.reuse ;  /* 0x000000013a5c7824 */ /* 0x100fe200078e0259 */
[----:B------:R-:W-:Y:S01]  /*0bb0*/  IADD3 R19, P2, R19, 0x1, RZ ;  /* 0x0000000113137810 */ /* 0x000fe20007f5e0ff */
[----:B---3--:R-:W0:Y:S01]  /*0bc0*/  LDSM.16.M88.4 R40, [R40] ;  /* 0x000000002828783b */ /* 0x008e220000000200 */
[----:B------:R-:W-:Y:S02]  /*0bd0*/  IMAD R93, R88, -0x900, R89 ;  /* 0xfffff700585d7824 */ /* 0x000fe400078e0259 */
[----:B------:R-:W-:Y:S02]  /*0be0*/  IMAD R89, R91, 0x5, R54 ;  /* 0x000000055b597824 */ /* 0x000fe400078e0236 */
[----:B------:R-:W1:Y:S01]  /*0bf0*/  LDSM.16.M88.4 R24, [R24] ;  /* 0x000000001818783b */ /* 0x000e620000000200 */
[----:B------:R-:W-:Y:S02]  /*0c00*/  IMAD.X R76, RZ, RZ, R76, P2 ;  /* 0x000000ffff4c7224 */ /* 0x000fe400010e064c */
[----:B------:R-:W-:Y:S02]  /*0c10*/  IMAD.SHL.U32 R91, R92, 0x2, RZ ;  /* 0x000000025c5b7824 */ /* 0x000fe400078e00ff */
[----:B------:R-:W1:Y:S02]  /*0c20*/  LDSM.16.M88.4 R28, [R28] ;  /* 0x000000001c1c783b */ /* 0x000e640000000200 */
[----:B------:R-:W-:Y:S02]  /*0c30*/  IMAD.IADD R90, R58, 0x1, R93 ;  /* 0x000000013a5a7824 */ /* 0x000fe400078e025d */
[----:B------:R-:W-:Y:S01]  /*0c40*/  IMAD R89, R89, 0x900, RZ ;  /* 0x0000090059597824 */ /* 0x000fe200078e02ff */
[----:B------:R-:W2:Y:S02]  /*0c50*/  LDSM.16.M88.4 R32, [R32] ;  /* 0x000000002020783b */ /* 0x000ea40000000200 */
[----:B------:R-:W-:Y:S01]  /*0c60*/  SHF.L.U32 R92, R90, 0x1, RZ ;  /* 0x000000015a5c7819 */ /* 0x000fe200000006ff */
[----:B------:R-:W-:Y:S05]  /*0c70*/  IMAD.SHL.U32 R90, R89, 0x2, RZ ;  /* 0x00000002595a7824 */ /* 0x000fea00078e00ff */
[C-C-:B------:R-:W-:Y:S02]  /*0c80*/  IADD3 R89, R77.reuse, 0x9000, R90.reuse ;  /* 0x000090004d597810 */ /* 0x140fe40007ffe05a */
[----:B------:R-:W-:-:S01]  /*0c90*/  IADD3 R90, R77, 0x9900, R90 ;  /* 0x000099004d5a7810 */ /* 0x000fc20007ffe05a */
[C---:B0-----:R-:W5:Y:S08]  /*0ca0*/  HMMA.16816.F16 R16, R36.reuse, R40, R16 ;  /* 0x000000282410723c */ /* 0x041f700000000810 */
[C---:B------:R-:W5:Y:S08]  /*0cb0*/  HMMA.16816.F16 R14, R36.reuse, R42, R14 ;  /* 0x0000002a240e723c */ /* 0x040f70000000080e */
[C---:B------:R-:W5:Y:S08]  /*0cc0*/  HMMA.16816.F16 R12, R36.reuse, R44, R12 ;  /* 0x0000002c240c723c */ /* 0x040f70000000080c */
[----:B------:R5:W5:Y:S07]  /*0cd0*/  HMMA.16816.F16 R10, R36, R46, R10 ;  /* 0x0000002e240a723c */ /* 0x000b6e000000080a */
[C---:B-----5:R-:W-:Y:S01]  /*0ce0*/  IADD3 R39, R55.reuse, 0x60, RZ ;  /* 0x0000006037277810 */ /* 0x060fe20007ffe0ff */
[C---:B------:R5:W5:Y:S04]  /*0cf0*/  HMMA.16816.F16 R8, R48.reuse, R40, R8 ;  /* 0x000000283008723c */ /* 0x040b680000000808 */
[C---:B------:R-:W-:Y:S03]  /*0d00*/  IADD3 R37, R56.reuse, 0x9060, RZ ;  /* 0x0000906038257810 */ /* 0x040fe60007ffe0ff */
[----:B-----5:R-:W-:Y:S01]  /*0d10*/  IADD3 R41, R56, 0x9960, RZ ;  /* 0x0000996038297810 */ /* 0x020fe20007ffe0ff */
[C---:B------:R-:W5:Y:S04]  /*0d20*/  HMMA.16816.F16 R6, R48.reuse, R42, R6 ;  /* 0x0000002a3006723c */ /* 0x040f680000000806 */
[----:B------:R-:W-:Y:S01]  /*0d30*/  IMAD.U32 R36, R18, 0x2, R37 ;  /* 0x0000000212247824 */ /* 0x000fe200078e0025 */
[----:B------:R-:W-:Y:S02]  /*0d40*/  IADD3 R37, R55, 0x960, RZ ;  /* 0x0000096037257810 */ /* 0x000fe40007ffe0ff */
[C---:B------:R-:W-:Y:S01]  /*0d50*/  LEA R40, R0.reuse, R39, 0x1 ;  /* 0x0000002700287211 */ /* 0x040fe200078e08ff */
[C---:B------:R5:W5:Y:S07]  /*0d60*/  HMMA.16816.F16 R4, R48.reuse, R44, R4 ;  /* 0x0000002c3004723c */ /* 0x040b6e0000000804 */
[----:B-----5:R-:W-:Y:S01]  /*0d70*/  IMAD.U32 R44, R0, 0x2, R37 ;  /* 0x00000002002c7824 */ /* 0x020fe200078e0025 */
[----:B------:R5:W5:Y:S01]  /*0d80*/  HMMA.16816.F16 R2, R48, R46, R2 ;  /* 0x0000002e3002723c */ /* 0x000b620000000802 */
[----:B------:R-:W-:Y:S05]  /*0d90*/  LDSM.16.M88.4 R36, [R36] ;  /* 0x000000002424783b */ /* 0x000fea0000000200 */
        /* <DEDUP_REMOVED lines=8> */
[----:B------:R-:W5:Y:S08]  /*0e20*/  HMMA.16816.F16 R10, R20, R30, R10 ;  /* 0x0000001e140a723c */ /* 0x000f70000000080a */
[C---:B--2---:R-:W5:Y:S08]  /*0e30*/  HMMA.16816.F16 R8, R32.reuse, R24, R8 ;  /* 0x000000182008723c */ /* 0x044f700000000808 */
[C---:B------:R-:W5:Y:S08]  /*0e40*/  HMMA.16816.F16 R6, R32.reuse, R26, R6 ;  /* 0x0000001a2006723c */ /* 0x040f700000000806 */
[C---:B------:R-:W5:Y:S08]  /*0e50*/  HMMA.16816.F16 R4, R32.reuse, R28, R4 ;  /* 0x0000001c2004723c */ /* 0x040f700000000804 */
[----:B------:R-:W5:-:S08]  /*0e60*/  HMMA.16816.F16 R2, R32, R30, R2 ;  /* 0x0000001e2002723c */ /* 0x000f500000000802 */
[C---:B0----5:R5:W5:Y:S08]  /*0e70*/  HMMA.16816.F16 R16, R36.reuse, R40, R16 ;  /* 0x000000282410723c */ /* 0x061b700000000810 */
[C---:B------:R5:W5:Y:S08]  /*0e80*/  HMMA.16816.F16 R14, R36.reuse, R42, R14 ;  /* 0x0000002a240e723c */ /* 0x040b70000000080e */
[C---:B------:R5:W5:Y:S08]  /*0e90*/  HMMA.16816.F16 R12, R36.reuse, R44, R12 ;  /* 0x0000002c240c723c */ /* 0x040b70000000080c */
[----:B------:R5:W5:Y:S08]  /*0ea0*/  HMMA.16816.F16 R10, R36, R46, R10 ;  /* 0x0000002e240a723c */ /* 0x000b70000000080a */
[C---:B-1----:R5:W5:Y:S08]  /*0eb0*/  HMMA.16816.F16 R8, R48.reuse, R40, R8 ;  /* 0x000000283008723c */ /* 0x042b700000000808 */
[C---:B------:R5:W5:Y:S08]  /*0ec0*/  HMMA.16816.F16 R6, R48.reuse, R42, R6 ;  /* 0x0000002a3006723c */ /* 0x040b700000000806 */
[C---:B------:R5:W5:Y:S08]  /*0ed0*/  HMMA.16816.F16 R4, R48.reuse, R44, R4 ;  /* 0x0000002c3004723c */ /* 0x040b700000000804 */
[----:B------:R5:W5:Y:S01]  /*0ee0*/  HMMA.16816.F16 R2, R48, R46, R2 ;  /* 0x0000002e3002723c */ /* 0x000b620000000802 */
[----:B------:R0:W-:Y:S05]  /*0ef0*/  STS.128 [R91+0xbd00], R68 ;  /* 0x00bd00445b007388 */ /* 0x0001ea0000000c00 */
[----:B------:R1:W-:Y:S05]  /*0f00*/  STS.128 [R91+0x9000], R72 ;  /* 0x009000485b007388 */ /* 0x0003ea0000000c00 */
[----:B------:R1:W-:Y:S05]  /*0f10*/  @!P1 STS.128 [R92], R64 ;  /* 0x000000405c009388 */ /* 0x0003ea0000000c00 */
[----:B------:R1:W-:Y:S05]  /*0f20*/  @!P0 STS.128 [R92+0x2d00], R60 ;  /* 0x002d003c5c008388 */ /* 0x0003ea0000000c00 */
[----:B------:R-:W-:Y:S01]  /*0f30*/  BAR.SYNC.DEFER_BLOCKING 0x0 ;  /* 0x0000000000007b1d */ /* 0x000fe20000010000 */
[----:B0-----:R-:W-:Y:S04]  /*0f40*/  IMAD R70, R88, 0x2400, R53 ;  /* 0x0000240058467824 */ /* 0x001fe800078e0235 */
[----:B------:R-:W-:Y:S04]  /*0f50*/  IMAD.SHL.U32 R70, R70, 0x2, RZ ;  /* 0x0000000246467824 */ /* 0x000fe800078e00ff */
[----:B------:R-:W-:Y:S01]  /*0f60*/  IMAD.IADD R69, R70, 0x1, R79 ;  /* 0x0000000146457824 */ /* 0x000fe200078e024f */
[----:B------:R-:W-:Y:S01]  /*0f70*/  IADD3 R68, R79, 0x900, R70 ;  /* 0x000009004f447810 */ /* 0x000fe20007ffe046 */
[----:B------:R1:W0:Y:S05]  /*0f80*/  LDSM.16.M88.4 R20, [R89] ;  /* 0x000000005914783b */ /* 0x00022a0000000200 */
[----:B------:R1:W0:Y:S05]  /*0f90*/  LDSM.16.M88.4 R32, [R90] ;  /* 0x000000005a20783b */ /* 0x00022a0000000200 */
[----:B------:R1:W0:Y:S05]  /*0fa0*/  LDSM.16.M88.4 R24, [R69] ;  /* 0x000000004518783b */ /* 0x00022a0000000200 */
[----:B------:R1:W0:Y:S01]  /*0fb0*/  LDSM.16.M88.4 R28, [R68] ;  /* 0x00000000441c783b */ /* 0x0002220000000200 */
[----:B------:R-:W-:-:S05]  /*0fc0*/  @P3 BRA `(.L_x_30) ;  /* 0xfffff78000003947 */ /* 0x000fca000383ffff */
[----:B------:R-:W2:Y:S01]  /*0fd0*/  S2R R80, SR_CTAID.X ;  /* 0x0000000000507919 */ /* 0x000ea20000002500 */
[----:B------:R-:W-:Y:S01]  /*0fe0*/  SHF.R.U32.HI R84, RZ, 0x2, R59 ;  /* 0x00000002ff547819 */ /* 0x000fe2000001163b */
[----:B------:R-:W-:-:S02]  /*0ff0*/  IMAD.MOV.U32 R85, RZ, RZ, RZ ;  /* 0x000000ffff557224 */ /* 0x000fc400078e00ff */
[----:B------:R-:W3:Y:S01]  /*1000*/  S2R R86, SR_CTAID.Y ;  /* 0x0000000000567919 */ /* 0x000ee20000002600 */
[----:B------:R-:W-:-:S05]  /*1010*/  IMAD.SHL.U32 R79, R59, 0x8, RZ ;  /* 0x000000083b4f7824 */ /* 0x000fca00078e00ff */
[----:B------:R-:W-:Y:S01]  /*1020*/  LOP3.LUT R79, R79, 0x18, RZ, 0xc0, !PT ;  /* 0x000000184f4f7812 */ /* 0x000fe200078ec0ff */
[----:B--2--5:R-:W-:-:S04]  /*1030*/  IMAD.WIDE.U32 R36, R80, 0xa0, R84 ;  /* 0x000000a050247825 */ /* 0x024fc800078e0054 */
[----:B---3--:R-:W-:Y:S01]  /*1040*/  IMAD.WIDE.U32 R86, R86, 0x80, RZ ;  /* 0x0000008056567825 */ /* 0x008fe200078e00ff */
[----:B------:R-:W-:-:S04]  /*1050*/  LEA R55, P1, R54, R36, 0x5 ;  /* 0x0000002436377211 */ /* 0x000fc800078228ff */
[----:B------:R-:W-:Y:S01]  /*1060*/  IADD3 R19, P0, R55, 0x8, RZ ;  /* 0x0000000837137810 */ /* 0x000fe20007f1e0ff */
[----:B------:R-:W-:Y:S02]  /*1070*/  IMAD.X R53, RZ, RZ, R37, P1 ;  /* 0x000000ffff357224 */ /* 0x000fe400008e0625 */
[----:B------:R-:W-:Y:S01]  /*1080*/  IMAD.WIDE.U32 R38, R52, 0x20, R86 ;  /* 0x0000002034267825 */ /* 0x000fe200078e0056 */
[----:B------:R-:W-:-:S03]  /*1090*/  ISETP.GE.U32.AND P2, PT, R19, c[0x0][0x180], PT ;  /* 0x0000600013007a0c */ /* 0x000fc60003f46070 */
[--C-:B------:R-:W-:Y:S01]  /*10a0*/  IMAD.X R37, RZ, RZ, R53.reuse, P0 ;  /* 0x000000ffff257224 */ /* 0x100fe200000e0635 */
[----:B------:R-:W-:Y:S02]  /*10b0*/  IADD3 R36, P0, R55, 0x10, RZ ;  /* 0x0000001037247810 */ /* 0x000fe40007f1e0ff */
[----:B------:R-:W-:Y:S02]  /*10c0*/  LOP3.LUT R19, R38, R79, RZ, 0xfc, !PT ;  /* 0x0000004f26137212 */ /* 0x000fe400078efcff */
[----:B------:R-:W-:Y:S01]  /*10d0*/  ISETP.GE.U32.AND P1, PT, R36, c[0x0][0x180], PT ;  /* 0x0000600024007a0c */ /* 0x000fe20003f26070 */
[----:B------:R-:W-:Y:S01]  /*10e0*/  IMAD.X R36, RZ, RZ, R53, P0 ;  /* 0x000000ffff247224 */ /* 0x000fe200000e0635 */
[----:B------:R-:W-:Y:S02]  /*10f0*/  ISETP.GE.AND.EX P2, PT, R37, c[0x0][0x184], PT, P2 ;  /* 0x0000610025007a0c */ /* 0x000fe40003f46320 */
[----:B------:R-:W-:Y:S02]  /*1100*/  LEA R82, P3, R19, c[0x0][0x168], 0x1 ;  /* 0x00005a0013527a11 */ /* 0x000fe400078608ff */
[----:B------:R-:W-:-:S02]  /*1110*/  ISETP.GE.AND.EX P1, PT, R36, c[0x0][0x184], PT, P1 ;  /* 0x0000610024007a0c */ /* 0x000fc40003f26310 */
[----:B------:R-:W-:-:S07]  /*1120*/  LEA.HI.X R83, R19, c[0x0][0x16c], R39, 0x1, P3 ;  /* 0x00005b0013537a11 */ /* 0x000fce00018f0c27 */
[----:B------:R-:W2:Y:S01]  /*1130*/  @!P2 LDG.E.128.CONSTANT R40, [R82.64] ;  /* 0x000000045228a981 */ /* 0x000ea2000c1e9d00 */
[----:B------:R-:W-:-:S03]  /*1140*/  ISETP.GE.U32.AND P3, PT, R55, c[0x0][0x180], PT ;  /* 0x0000600037007a0c */ /* 0x000fc60003f66070 */
[----:B------:R-:W3:Y:S01]  /*1150*/  @!P1 LDG.E.128.CONSTANT R36, [R82.64] ;  /* 0x0000000452249981 */ /* 0x000ee2000c1e9d00 */
[----:B------:R-:W-:-:S13]  /*1160*/  ISETP.GE.AND.EX P3, PT, R53, c[0x0][0x184], PT, P3 ;  /* 0x0000610035007a0c */ /* 0x000fda0003f66330 */
[----:B------:R-:W4:Y:S01]  /*1170*/  @!P3 LDG.E.128.CONSTANT R44, [R82.64] ;  /* 0x00000004522cb981 */ /* 0x000f22000c1e9d00 */
[----:B------:R-:W-:Y:S01]  /*1180*/  IMAD R81, R54, 0x1200, RZ ;  /* 0x0000120036517824 */ /* 0x000fe200078e02ff */
[----:B01----:R5:W-:Y:S01]  /*1190*/  HMMA.16816.F16 R64, R20, R26, R14 ;  /* 0x0000001a1440723c */ /* 0x003be2000000080e */
[----:B------:R-:W-:-:S03]  /*11a0*/  IMAD R19, R52, 0x1200, RZ ;  /* 0x0000120034137824 */ /* 0x000fc600078e02ff */
[----:B------:R-:W-:Y:S02]  /*11b0*/  IADD3 R51, R81, 0xea20, RZ ;  /* 0x0000ea2051337810 */ /* 0x000fe40007ffe0ff */
[C---:B------:R-:W-:Y:S02]  /*11c0*/  IADD3 R49, R19.reuse, 0x4820, RZ ;  /* 0x0000482013317810 */ /* 0x040fe40007ffe0ff */
[----:B------:R-:W-:Y:S01]  /*11d0*/  IADD3 R61, R19, 0x5120, RZ ;  /* 0x00005120133d7810 */ /* 0x000fe20007ffe0ff */
[----:B------:R-:W-:Y:S01]  /*11e0*/  IMAD.U32 R56, R18, 0x2, R51 ;  /* 0x0000000212387824 */ /* 0x000fe200078e0033 */
[C---:B-----5:R-:W-:Y:S01]  /*11f0*/  IADD3 R15, R81.reuse, 0xf320, RZ ;  /* 0x0000f320510f7810 */ /* 0x060fe20007ffe0ff */
[C---:B------:R-:W-:Y:S01]  /*1200*/  IMAD.U32 R48, R0.reuse, 0x2, R49 ;  /* 0x0000000200307824 */ /* 0x040fe200078e0031 */
[----:B------:R5:W-:Y:S01]  /*1210*/  HMMA.16816.F16 R76, R20, R28, R12 ;  /* 0x0000001c144c723c */ /* 0x000be2000000080c */
[----:B------:R-:W-:Y:S02]  /*1220*/  IMAD.U32 R60, R0, 0x2, R61 ;  /* 0x00000002003c7824 */ /* 0x000fe400078e003d */
[----:B------:R-:W-:Y:S01]  /*1230*/  IMAD.U32 R14, R18, 0x2, R15 ;  /* 0x00000002120e7824 */ /* 0x000fe200078e000f */
[----:B------:R-:W-:Y:S04]  /*1240*/  LDSM.16.M88.4 R56, [R56] ;  /* 0x000000003838783b */ /* 0x000fe80000000200 */
[----:B------:R-:W0:Y:S01]  /*1250*/  LDSM.16.M88.4 R48, [R48] ;  /* 0x000000003030783b */ /* 0x000e220000000200 */
[C---:B------:R5:W-:Y:S03]  /*1260*/  HMMA.16816.F16 R70, R32.reuse, R24, R8 ;  /* 0x000000182046723c */ /* 0x040be60000000808 */
[----:B------:R-:W1:Y:S04]  /*1270*/  LDSM.16.M88.4 R60, [R60] ;  /* 0x000000003c3c783b */ /* 0x000e680000000200 */
[----:B-----5:R-:W0:Y:S01]  /*1280*/  LDSM.16.M88.4 R12, [R14] ;  /* 0x000000000e0c783b */ /* 0x020e220000000200 */
[----:B------:R5:W-:Y:S01]  /*1290*/  HMMA.16816.F16 R68, R32, R30, R2 ;  /* 0x0000001e2044723c */ /* 0x000be20000000802 */
[----:B------:R-:W-:-:S06]  /*12a0*/  IADD3 R9, R81, 0xea40, RZ ;  /* 0x0000ea4051097810 */ /* 0x000fcc0007ffe0ff */
[----:B-----5:R-:W-:Y:S01]  /*12b0*/  IADD3 R3, R19, 0x4840, RZ ;  /* 0x0000484013037810 */ /* 0x020fe20007ffe0ff */
[----:B------:R-:W5:Y:S04]  /*12c0*/  HMMA.16816.F16 R66, R20, R24, R16 ;  /* 0x000000181442723c */ /* 0x000f680000000810 */
[----:B------:R-:W-:-:S04]  /*12d0*/  IMAD.U32 R8, R0, 0x2, R3 ;  /* 0x0000000200087824 */ /* 0x000fc800078e0003 */
[C---:B------:R5:W-:Y:S07]  /*12e0*/  HMMA.16816.F16 R74, R32.reuse, R26, R6 ;  /* 0x0000001a204a723c */ /* 0x040bee0000000806 */
[----:B-----5:R-:W-:Y:S01]  /*12f0*/  IADD3 R7, R19, 0x5140, RZ ;  /* 0x0000514013077810 */ /* 0x020fe20007ffe0ff */
[----:B------:R5:W-:Y:S07]  /*1300*/  HMMA.16816.F16 R16, R32, R28, R4 ;  /* 0x0000001c2010723c */ /* 0x000bee0000000804 */
[----:B-----5:R-:W-:Y:S01]  /*1310*/  IADD3 R5, R81, 0xf340, RZ ;  /* 0x0000f34051057810 */ /* 0x020fe20007ffe0ff */
[----:B------:R5:W5:Y:S01]  /*1320*/  HMMA.16816.F16 R72, R20, R30, R10 ;  /* 0x0000001e1448723c */ /* 0x000b62000000080a */
[----:B------:R-:W-:Y:S01]  /*1330*/  IMAD.U32 R4, R0, 0x2, R7 ;  /* 0x0000000200047824 */ /* 0x000fe200078e0007 */
[----:B------:R-:W-:-:S02]  /*1340*/  IADD3 R29, R19, 0x4860, RZ ;  /* 0x00004860131d7810 */ /* 0x000fc40007ffe0ff */
[C---:B------:R-:W-:Y:S01]  /*1350*/  IMAD.U32 R24, R18.reuse, 0x2, R5 ;  /* 0x0000000212187824 */ /* 0x040fe200078e0005 */
[----:B------:R-:W-:Y:S02]  /*1360*/  IADD3 R19, R19, 0x5160, RZ ;  /* 0x0000516013137810 */ /* 0x000fe40007ffe0ff */
[----:B-----5:R-:W-:Y:S01]  /*1370*/  IMAD.U32 R20, R18, 0x2, R9 ;  /* 0x0000000212147824 */ /* 0x020fe200078e0009 */
[----:B------:R-:W-:Y:S01]  /*1380*/  LDSM.16.M88.4 R4, [R4] ;  /* 0x000000000404783b */ /* 0x000fe20000000200 */
[C---:B------:R-:W-:Y:S01]  /*1390*/  IADD3 R31, R81.reuse, 0xea60, RZ ;  /* 0x0000ea60511f7810 */ /* 0x040fe20007ffe0ff */
[C---:B0-----:R-:W5:Y:S01]  /*13a0*/  HMMA.16816.F16 R66, R56.reuse, R48, R66 ;  /* 0x000000303842723c */ /* 0x041f620000000842 */
[----:B------:R-:W-:Y:S01]  /*13b0*/  IADD3 R81, R81, 0xf360, RZ ;  /* 0x0000f36051517810 */ /* 0x000fe20007ffe0ff */
[----:B------:R-:W-:Y:S01]  /*13c0*/  LDSM.16.M88.4 R8, [R8] ;  /* 0x000000000808783b */ /* 0x000fe20000000200 */
[C---:B------:R-:W-:Y:S02]  /*13d0*/  IMAD.U32 R28, R0.reuse, 0x2, R29 ;  /* 0x00000002001c7824 */ /* 0x040fe400078e001d */
[----:B------:R-:W-:Y:S01]  /*13e0*/  IMAD.U32 R19, R0, 0x2, R19 ;  /* 0x0000000200137824 */ /* 0x000fe200078e0013 */
[----:B------:R-:W0:Y:S01]  /*13f0*/  LDSM.16.M88.4 R20, [R20] ;  /* 0x000000001414783b */ /* 0x000e220000000200 */
[----:B------:R-:W-:Y:S01]  /*1400*/  IMAD.U32 R32, R18, 0x2, R81 ;  /* 0x0000000212207824 */ /* 0x000fe200078e0051 */
[----:B------:R-:W5:Y:S01]  /*1410*/  HMMA.16816.F16 R64, R56, R50, R64 ;  /* 0x000000323840723c */ /* 0x000f620000000840 */
[----:B------:R-:W-:Y:S01]  /*1420*/  SHF.R.U32.HI R0, RZ, 0x2, R78 ;  /* 0x00000002ff007819 */ /* 0x000fe2000001164e */
[----:B------:R-:W0:Y:S01]  /*1430*/  LDSM.16.M88.4 R24, [R24] ;  /* 0x000000001818783b */ /* 0x000e220000000200 */
[----:B------:R-:W-:-:S03]  /*1440*/  IMAD.WIDE.U32 R80, R80, 0x64000, R86 ;  /* 0x0006400050507825 */ /* 0x000fc600078e0056 */
[----:B------:R-:W-:Y:S02]  /*1450*/  LDSM.16.M88.4 R32, [R32] ;  /* 0x000000002020783b */ /* 0x000fe40000000200 */
[C---:B-1----:R-:W5:Y:S08]  /*1460*/  HMMA.16816.F16 R2, R56.reuse, R60, R76 ;  /* 0x0000003c3802723c */ /* 0x042f70000000084c */
[----:B------:R-:W5:Y:S08]  /*1470*/  HMMA.16816.F16 R72, R56, R62, R72 ;  /* 0x0000003e3848723c */ /* 0x000f700000000848 */
[C---:B------:R5:W5:Y:S07]  /*1480*/  HMMA.16816.F16 R70, R12.reuse, R48, R70 ;  /* 0x000000300c46723c */ /* 0x040b6e0000000846 */
[----:B-----5:R-:W-:Y:S01]  /*1490*/  IMAD.U32 R48, R18, 0x2, R31 ;  /* 0x0000000212307824 */ /* 0x020fe200078e001f */
[C---:B------:R5:W5:Y:S01]  /*14a0*/  HMMA.16816.F16 R74, R12.reuse, R50, R74 ;  /* 0x000000320c4a723c */ /* 0x040b62000000084a */
[----:B------:R-:W-:Y:S04]  /*14b0*/  LDSM.16.M88.4 R28, [R28] ;  /* 0x000000001c1c783b */ /* 0x000fe80000000200 */
[----:B-----5:R-:W1:Y:S03]  /*14c0*/  LDSM.16.M88.4 R48, [R48] ;  /* 0x000000003030783b */ /* 0x020e660000000200 */
[C---:B------:R5:W5:Y:S02]  /*14d0*/  HMMA.16816.F16 R60, R12.reuse, R60, R16 ;  /* 0x0000003c0c3c723c */ /* 0x040b640000000810 */
[----:B-----5:R-:W1:Y:S06]  /*14e0*/  LDSM.16.M88.4 R16, [R19] ;  /* 0x000000001310783b */ /* 0x020e6c0000000200 */
[----:B------:R-:W5:Y:S08]  /*14f0*/  HMMA.16816.F16 R68, R12, R62, R68 ;  /* 0x0000003e0c44723c */ /* 0x000f700000000844 */
[C---:B0-----:R-:W5:Y:S08]  /*1500*/  HMMA.16816.F16 R66, R20.reuse, R8, R66 ;  /* 0x000000081442723c */ /* 0x041f700000000842 */
[C---:B------:R-:W5:Y:S08]  /*1510*/  HMMA.16816.F16 R64, R20.reuse, R10, R64 ;  /* 0x0000000a1440723c */ /* 0x040f700000000840 */
[C---:B------:R-:W5:Y:S08]  /*1520*/  HMMA.16816.F16 R2, R20.reuse, R4, R2 ;  /* 0x000000041402723c */ /* 0x040f700000000802 */
[----:B------:R-:W5:Y:S08]  /*1530*/  HMMA.16816.F16 R72, R20, R6, R72 ;  /* 0x000000061448723c */ /* 0x000f700000000848 */
[C---:B------:R-:W5:Y:S08]  /*1540*/  HMMA.16816.F16 R70, R24.reuse, R8, R70 ;  /* 0x000000081846723c */ /* 0x040f700000000846 */
[C---:B------:R-:W-:Y:S08]  /*1550*/  HMMA.16816.F16 R74, R24.reuse, R10, R74 ;  /* 0x0000000a184a723c */ /* 0x040ff0000000084a */
[C---:B------:R5:W-:Y:S07]  /*1560*/  HMMA.16816.F16 R60, R24.reuse, R4, R60 ;  /* 0x00000004183c723c */ /* 0x040bee000000083c */
[C---:B-----5:R-:W-:Y:S01]  /*1570*/  IMAD.SHL.U32 R5, R54.reuse, 0x1000, RZ ;  /* 0x0000100036057824 */ /* 0x060fe200078e00ff */
[----:B------:R5:W-:Y:S01]  /*1580*/  HMMA.16816.F16 R68, R24, R6, R68 ;  /* 0x000000061844723c */ /* 0x000be20000000844 */
[----:B------:R-:W-:-:S02]  /*1590*/  IMAD R54, R54, 0x14000, RZ ;  /* 0x0001400036367824 */ /* 0x000fc400078e02ff */
[--C-:B------:R-:W-:Y:S02]  /*15a0*/  IMAD R4, R52, 0x20, R5.reuse ;  /* 0x0000002034047824 */ /* 0x100fe400078e0205 */
[----:B------:R-:W-:Y:S02]  /*15b0*/  IMAD R5, R84, 0x80, R5 ;  /* 0x0000008054057824 */ /* 0x000fe400078e0205 */
[----:B------:R-:W-:Y:S01]  /*15c0*/  IMAD.SHL.U32 R4, R4, 0x2, RZ ;  /* 0x0000000204047824 */ /* 0x000fe200078e00ff */
[----:B-1----:R-:W5:Y:S02]  /*15d0*/  HMMA.16816.F16 R66, R48, R28, R66 ;  /* 0x0000001c3042723c */ /* 0x002f640000000842 */
[----:B-----5:R-:W-:Y:S02]  /*15e0*/  LOP3.LUT R7, R78, 0x3, RZ, 0xc0, !PT ;  /* 0x000000034e077812 */ /* 0x020fe400078ec0ff */
[----:B------:R-:W-:-:S03]  /*15f0*/  IADD3 R11, R4, 0x9000, RZ ;  /* 0x00009000040b7810 */ /* 0x000fc60007ffe0ff */
[----:B------:R-:W-:Y:S01]  /*1600*/  IMAD R0, R0, 0x40, R7 ;  /* 0x0000004000007824 */ /* 0x000fe200078e0207 */
[C---:B------:R-:W-:Y:S01]  /*1610*/  IADD3 R9, R4.reuse, 0x9020, RZ ;  /* 0x0000902004097810 */ /* 0x040fe20007ffe0ff */
[C---:B------:R-:W5:Y:S01]  /*1620*/  HMMA.16816.F16 R64, R48.reuse, R30, R64 ;  /* 0x0000001e3040723c */ /* 0x040f620000000840 */
[----:B------:R-:W-:Y:S01]  /*1630*/  IADD3 R7, R4, 0xa000, RZ ;  /* 0x0000a00004077810 */ /* 0x000fe20007ffe0ff */
[----:B------:R-:W-:Y:S01]  /*1640*/  IMAD.U32 R11, R0, 0x4, R11 ;  /* 0x00000004000b7824 */ /* 0x000fe200078e000b */
[----:B------:R-:W-:Y:S01]  /*1650*/  BAR.SYNC.DEFER_BLOCKING 0x0 ;  /* 0x0000000000007b1d */ /* 0x000fe20000010000 */
[----:B------:R-:W-:Y:S01]  /*1660*/  IADD3 R13, R4, 0xa020, RZ ;  /* 0x0000a020040d7810 */ /* 0x000fe20007ffe0ff */
[C---:B------:R-:W-:Y:S02]  /*1670*/  IMAD.U32 R9, R0.reuse, 0x4, R9 ;  /* 0x0000000400097824 */ /* 0x040fe400078e0009 */
[C---:B------:R-:W-:Y:S01]  /*1680*/  IMAD.U32 R12, R0.reuse, 0x4, R7 ;  /* 0x00000004000c7824 */ /* 0x040fe200078e0007 */
[----:B------:R-:W5:Y:S01]  /*1690*/  HMMA.16816.F16 R2, R48, R16, R2 ;  /* 0x000000103002723c */ /* 0x000f620000000802 */
[----:B------:R-:W-:-:S02]  /*16a0*/  IMAD.U32 R0, R0, 0x4, R13 ;  /* 0x0000000400007824 */ /* 0x000fc400078e000d */
[----:B------:R-:W-:-:S05]  /*16b0*/  IMAD R4, R52, 0x20, R5 ;  /* 0x0000002034047824 */ /* 0x000fca00078e0205 */
[----:B------:R-:W5:Y:S01]  /*16c0*/  HMMA.16816.F16 R72, R48, R18, R72 ;  /* 0x000000123048723c */ /* 0x000f620000000848 */
[----:B------:R-:W-:-:S07]  /*16d0*/  LOP3.LUT R4, R4, R79, RZ, 0xfc, !PT ;  /* 0x0000004f04047212 */ /* 0x000fce00078efcff */
[C---:B------:R-:W5:Y:S01]  /*16e0*/  HMMA.16816.F16 R70, R32.reuse, R28, R70 ;  /* 0x0000001c2046723c */ /* 0x040f620000000846 */
[----:B------:R-:W-:Y:S04]  /*16f0*/  STS [R11], R66 ;  /* 0x000000420b007388 */ /* 0x000fe80000000800 */
[----:B------:R-:W-:Y:S03]  /*1700*/  STS [R11+0x800], R67 ;  /* 0x000800430b007388 */ /* 0x000fe60000000800 */
[C---:B------:R-:W5:Y:S02]  /*1710*/  HMMA.16816.F16 R74, R32.reuse, R30, R74 ;  /* 0x0000001e204a723c */ /* 0x040f64000000084a */
[----:B-----5:R-:W-:Y:S04]  /*1720*/  STS [R11+0x10], R64 ;  /* 0x000010400b007388 */ /* 0x020fe80000000800 */
[----:B------:R-:W-:Y:S02]  /*1730*/  STS [R11+0x810], R65 ;  /* 0x000810410b007388 */ /* 0x000fe40000000800 */
[C---:B------:R-:W5:Y:S02]  /*1740*/  HMMA.16816.F16 R60, R32.reuse, R16, R60 ;  /* 0x00000010203c723c */ /* 0x040f64000000083c */
[----:B------:R0:W-:Y:S04]  /*1750*/  STS [R9], R2 ;  /* 0x0000000209007388 */ /* 0x0001e80000000800 */
[----:B------:R1:W-:Y:S02]  /*1760*/  STS [R9+0x800], R3 ;  /* 0x0008000309007388 */ /* 0x0003e40000000800 */
[----:B------:R5:W5:Y:S02]  /*1770*/  HMMA.16816.F16 R68, R32, R18, R68 ;  /* 0x000000122044723c */ /* 0x000b640000000844 */
[----:B------:R-:W-:Y:S04]  /*1780*/  STS [R9+0x10], R72 ;  /* 0x0000104809007388 */ /* 0x000fe80000000800 */
[----:B------:R-:W-:Y:S01]  /*1790*/  STS [R9+0x810], R73 ;  /* 0x0008104909007388 */ /* 0x000fe20000000800 */
[----:B-----5:R-:W-:-:S03]  /*17a0*/  IMAD.SHL.U32 R18, R4, 0x2, RZ ;  /* 0x0000000204127824 */ /* 0x020fc600078e00ff */
[----:B------:R-:W-:Y:S04]  /*17b0*/  STS [R12], R70 ;  /* 0x000000460c007388 */ /* 0x000fe80000000800 */
[----:B------:R-:W-:Y:S04]  /*17c0*/  STS [R12+0x800], R71 ;  /* 0x000800470c007388 */ /* 0x000fe80000000800 */
[----:B------:R-:W-:Y:S01]  /*17d0*/  STS [R12+0x10], R74 ;  /* 0x0000104a0c007388 */ /* 0x000fe20000000800 */
[----:B0-----:R-:W-:-:S03]  /*17e0*/  IADD3 R2, P0, R54, R80, RZ ;  /* 0x0000005036027210 */ /* 0x001fc60007f1e0ff */
[----:B------:R-:W-:Y:S02]  /*17f0*/  STS [R12+0x810], R75 ;  /* 0x0008104b0c007388 */ /* 0x000fe40000000800 */
[----:B-1----:R-:W-:Y:S02]  /*1800*/  IMAD.X R3, RZ, RZ, R81, P0 ;  /* 0x000000ffff037224 */ /* 0x002fe400000e0651 */
[----:B------:R-:W-:Y:S02]  /*1810*/  STS [R0], R60 ;  /* 0x0000003c00007388 */ /* 0x000fe40000000800 */
[----:B------:R-:W-:Y:S02]  /*1820*/  IMAD.WIDE.U32 R2, R84, 0xa00, R2 ;  /* 0x00000a0054027825 */ /* 0x000fe400078e0002 */
[----:B------:R-:W-:Y:S04]  /*1830*/  STS [R0+0x800], R61 ;  /* 0x0008003d00007388 */ /* 0x000fe80000000800 */
[----:B------:R-:W-:Y:S01]  /*1840*/  STS [R0+0x10], R68 ;  /* 0x0000104400007388 */ /* 0x000fe20000000800 */
[----:B------:R-:W-:-:S03]  /*1850*/  IMAD.WIDE.U32 R2, R52, 0x20, R2 ;  /* 0x0000002034027825 */ /* 0x000fc600078e0002 */
[----:B------:R-:W-:Y:S02]  /*1860*/  STS [R0+0x810], R69 ;  /* 0x0008104500007388 */ /* 0x000fe40000000800 */
[----:B------:R-:W-:Y:S02]  /*1870*/  LOP3.LUT R79, R2, R79, RZ, 0xfc, !PT ;  /* 0x0000004f024f7212 */ /* 0x000fe400078efcff */
[----:B------:R-:W-:Y:S02]  /*1880*/  BAR.SYNC.DEFER_BLOCKING 0x0 ;  /* 0x0000000000007b1d */ /* 0x000fe40000010000 */
[----:B------:R-:W-:-:S04]  /*1890*/  LEA R20, P0, R79, c[0x0][0x178], 0x1 ;  /* 0x00005e004f147a11 */ /* 0x000fc800078008ff */
[----:B------:R-:W-:Y:S01]  /*18a0*/  LEA.HI.X R21, R79, c[0x0][0x17c], R3, 0x1, P0 ;  /* 0x00005f004f157a11 */ /* 0x000fe200000f0c03 */
[----:B------:R-:W2:Y:S04]  /*18b0*/  @!P2 LDS.128 R4, [R18+0x9800] ;  /* 0x009800001204a984 */ /* 0x000ea80000000c00 */
[----:B------:R-:W3:Y:S04]  /*18c0*/  @!P1 LDS.128 R8, [R18+0xa000] ;  /* 0x00a0000012089984 */ /* 0x000ee80000000c00 */
[----:B------:R-:W4:Y:S01]  /*18d0*/  @!P3 LDS.128 R12, [R18+0x9000] ;  /* 0x00900000120cb984 */ /* 0x000f220000000c00 */
[----:B--2---:R-:W-:-:S02]  /*18e0*/  @!P2 HADD2 R0, R7.H1_H1, R43.H1_H1 ;  /* 0x3000002b0700a230 */ /* 0x004fc40000000c00 */
[----:B------:R-:W-:Y:S02]  /*18f0*/  @!P2 HADD2 R2, R5.H1_H1, R41.H1_H1 ;  /* 0x300000290502a230 */ /* 0x000fe40000000c00 */
[----:B------:R-:W-:Y:S02]  /*1900*/  @!P2 HADD2 R3, R6.H1_H1, R42.H1_H1 ;  /* 0x3000002a0603a230 */ /* 0x000fe40000000c00 */
[----:B------:R-:W-:Y:S02]  /*1910*/  @!P2 HADD2 R16, R4.H1_H1, R40.H1_H1 ;  /* 0x300000280410a230 */ /* 0x000fe40000000c00 */
[----:B---3--:R-:W-:Y:S02]  /*1920*/  @!P1 HADD2 R17, R11.H1_H1, R39.H1_H1 ;  /* 0x300000270b119230 */ /* 0x008fe40000000c00 */
[----:B------:R-:W-:Y:S02]  /*1930*/  @!P2 HADD2 R7, R7.H0_H0, R43.H0_H0 ;  /* 0x2000002b0707a230 */ /* 0x000fe40000000800 */
[----:B------:R-:W-:-:S02]  /*1940*/  @!P2 HADD2 R5, R5.H0_H0, R41.H0_H0 ;  /* 0x200000290505a230 */ /* 0x000fc40000000800 */
[----:B------:R-:W-:Y:S01]  /*1950*/  @!P2 HADD2 R6, R6.H0_H0, R42.H0_H0 ;  /* 0x2000002a0606a230 */ /* 0x000fe20000000800 */
[----:B------:R-:W-:Y:S01]  /*1960*/  @!P2 PRMT R7, R7, 0x5410, R0 ;  /* 0x000054100707a816 */ /* 0x000fe20000000000 */
[----:B------:R-:W-:Y:S01]  /*1970*/  @!P2 HADD2 R4, R4.H0_H0, R40.H0_H0 ;  /* 0x200000280404a230 */ /* 0x000fe20000000800 */
[----:B------:R-:W-:Y:S01]  /*1980*/  @!P2 PRMT R5, R5, 0x5410, R2 ;  /* 0x000054100505a816 */ /* 0x000fe20000000002 */
[----:B------:R-:W-:Y:S01]  /*1990*/  @!P1 HADD2 R39, R11.H0_H0, R39.H0_H0 ;  /* 0x200000270b279230 */ /* 0x000fe20000000800 */
[----:B------:R-:W-:Y:S01]  /*19a0*/  @!P2 PRMT R6, R6, 0x5410, R3 ;  /* 0x000054100606a816 */ /* 0x000fe20000000003 */
[C-C-:B------:R-:W-:Y:S01]  /*19b0*/  @!P1 HADD2 R11, R9.reuse.H1_H1, R37.reuse.H1_H1 ;  /* 0x30000025090b9230 */ /* 0x140fe20000000c00 */
[----:B------:R-:W-:Y:S01]  /*19c0*/  @!P2 PRMT R4, R4, 0x5410, R16 ;  /* 0x000054100404a816 */ /* 0x000fe20000000010 */
[----:B------:R-:W-:Y:S02]  /*19d0*/  @!P1 HADD2 R37, R9.H0_H0, R37.H0_H0 ;  /* 0x2000002509259230 */ /* 0x000fe40000000800 */
[----:B------:R-:W-:-:S02]  /*19e0*/  @!P1 HADD2 R9, R10.H1_H1, R38.H1_H1 ;  /* 0x300000260a099230 */ /* 0x000fc40000000c00 */
[----:B------:R-:W-:Y:S01]  /*19f0*/  @!P1 HADD2 R38, R10.H0_H0, R38.H0_H0 ;  /* 0x200000260a269230 */ /* 0x000fe20000000800 */
[----:B------:R0:W-:Y:S01]  /*1a00*/  @!P2 STG.E.128 [R20.64+0xa000], R4 ;  /* 0x00a000041400a986 */ /* 0x0001e2000c101d04 */
[C-C-:B------:R-:W-:Y:S02]  /*1a10*/  @!P1 HADD2 R10, R8.reuse.H1_H1, R36.reuse.H1_H1 ;  /* 0x30000024080a9230 */ /* 0x140fe40000000c00 */
[----:B------:R-:W-:Y:S02]  /*1a20*/  @!P1 HADD2 R8, R8.H0_H0, R36.H0_H0 ;  /* 0x2000002408089230 */ /* 0x000fe40000000800 */
[----:B----4-:R-:W-:Y:S02]  /*1a30*/  @!P3 HADD2 R0, R12.H1_H1, R44.H1_H1 ;  /* 0x3000002c0c00b230 */ /* 0x010fe40000000c00 */
[----:B------:R-:W-:Y:S02]  /*1a40*/  @!P3 HADD2 R2, R13.H1_H1, R45.H1_H1 ;  /* 0x3000002d0d02b230 */ /* 0x000fe40000000c00 */
[----:B------:R-:W-:-:S02]  /*1a50*/  @!P3 HADD2 R3, R14.H1_H1, R46.H1_H1 ;  /* 0x3000002e0e03b230 */ /* 0x000fc40000000c00 */
[----:B------:R-:W-:Y:S02]  /*1a60*/  @!P3 HADD2 R12, R12.H0_H0, R44.H0_H0 ;  /* 0x2000002c0c0cb230 */ /* 0x000fe40000000800 */
[----:B------:R-:W-:Y:S02]  /*1a70*/  @!P3 HADD2 R13, R13.H0_H0, R45.H0_H0 ;  /* 0x2000002d0d0db230 */ /* 0x000fe40000000800 */
[----:B------:R-:W-:Y:S01]  /*1a80*/  @!P3 HADD2 R14, R14.H0_H0, R46.H0_H0 ;  /* 0x2000002e0e0eb230 */ /* 0x000fe20000000800 */
[----:B------:R-:W-:Y:S02]  /*1a90*/  @!P3 PRMT R12, R12, 0x5410, R0 ;  /* 0x000054100c0cb816 */ /* 0x000fe40000000000 */
[----:B------:R-:W-:Y:S02]  /*1aa0*/  @!P3 PRMT R13, R13, 0x5410, R2 ;  /* 0x000054100d0db816 */ /* 0x000fe40000000002 */
[----:B------:R-:W-:Y:S01]  /*1ab0*/  @!P3 PRMT R14, R14, 0x5410, R3 ;  /* 0x000054100e0eb816 */ /* 0x000fe20000000003 */
[----:B------:R1:W-:Y:S04]  /*1ac0*/  @!P3 STG.E [R20.64], R12 ;  /* 0x0000000c1400b986 */ /* 0x0003e8000c101904 */
[----:B------:R1:W-:Y:S04]  /*1ad0*/  @!P3 STG.E [R20.64+0x4], R13 ;  /* 0x0000040d1400b986 */ /* 0x0003e8000c101904 */
[----:B------:R1:W-:Y:S01]  /*1ae0*/  @!P3 STG.E [R20.64+0x8], R14 ;  /* 0x0000080e1400b986 */ /* 0x0003e2000c101904 */
[----:B0-----:R-:W-:-:S02]  /*1af0*/  @!P1 PRMT R7, R39, 0x5410, R17 ;  /* 0x0000541027079816 */ /* 0x001fc40000000011 */
[----:B------:R-:W-:Y:S02]  /*1b00*/  @!P1 PRMT R5, R37, 0x5410, R11 ;  /* 0x0000541025059816 */ /* 0x000fe4000000000b */
[----:B------:R-:W-:Y:S02]  /*1b10*/  @!P1 PRMT R6, R38, 0x5410, R9 ;  /* 0x0000541026069816 */ /* 0x000fe40000000009 */
[----:B------:R-:W-:Y:S01]  /*1b20*/  @!P1 PRMT R4, R8, 0x5410, R10 ;  /* 0x0000541008049816 */ /* 0x000fe2000000000a */
[C-C-:B------:R-:W-:Y:S02]  /*1b30*/  @!P3 HADD2 R8, R15.reuse.H1_H1, R47.reuse.H1_H1 ;  /* 0x3000002f0f08b230 */ /* 0x140fe40000000c00 */
[----:B------:R-:W-:Y:S02]  /*1b40*/  @!P3 HADD2 R15, R15.H0_H0, R47.H0_H0 ;  /* 0x2000002f0f0fb230 */ /* 0x000fe40000000800 */
[----:B------:R1:W-:Y:S01]  /*1b50*/  @!P1 STG.E.128 [R20.64+0x14000], R4 ;  /* 0x0140000414009986 */ /* 0x0003e2000c101d04 */
[----:B------:R-:W-:-:S02]  /*1b60*/  IADD3 R55, P1, R55, 0x18, RZ ;  /* 0x0000001837377810 */ /* 0x000fc40007f3e0ff */
[----:B------:R-:W-:Y:S02]  /*1b70*/  @!P3 PRMT R15, R15, 0x5410, R8 ;  /* 0x000054100f0fb816 */ /* 0x000fe40000000008 */
[----:B------:R-:W-:Y:S01]  /*1b80*/  ISETP.GE.U32.AND P0, PT, R55, c[0x0][0x180], PT ;  /* 0x0000600037007a0c */ /* 0x000fe20003f06070 */
[----:B------:R-:W-:Y:S02]  /*1b90*/  IMAD.X R53, RZ, RZ, R53, P1 ;  /* 0x000000ffff357224 */ /* 0x000fe400008e0635 */
[----:B------:R1:W-:Y:S03]  /*1ba0*/  @!P3 STG.E [R20.64+0xc], R15 ;  /* 0x00000c0f1400b986 */ /* 0x0003e6000c101904 */
[----:B------:R-:W-:-:S13]  /*1bb0*/  ISETP.GE.AND.EX P0, PT, R53, c[0x0][0x184], PT, P0 ;  /* 0x0000610035007a0c */ /* 0x000fda0003f06300 */
[----:B------:R-:W-:Y:S05]  /*1bc0*/  @P0 EXIT ;  /* 0x000000000000094d */ /* 0x000fea0003800000 */
[----:B-1----:R-:W2:Y:S04]  /*1bd0*/  LDG.E.128.CONSTANT R4, [R82.64] ;  /* 0x0000000452047981 */ /* 0x002ea8000c1e9d00 */
[----:B------:R-:W2:Y:S02]  /*1be0*/  LDS.128 R8, [R18+0xa800] ;  /* 0x00a8000012087984 */ /* 0x000ea40000000c00 */
[----:B--2---:R-:W-:Y:S02]  /*1bf0*/  HADD2 R7, R11, R7 ;  /* 0x000000070b077230 */ /* 0x004fe40000000000 */
[----:B------:R-:W-:Y:S02]  /*1c00*/  HADD2 R6, R10, R6 ;  /* 0x000000060a067230 */ /* 0x000fe40000000000 */
[----:B------:R-:W-:-:S02]  /*1c10*/  HADD2 R5, R9, R5 ;  /* 0x0000000509057230 */ /* 0x000fc40000000000 */
[----:B------:R-:W-:-:S05]  /*1c20*/  HADD2 R4, R8, R4 ;  /* 0x0000000408047230 */ /* 0x000fca0000000000 */
[----:B------:R-:W-:Y:S01]  /*1c30*/  STG.E.128 [R20.64+0x1e000], R4 ;  /* 0x01e0000414007986 */ /* 0x000fe2000c101d04 */
[----:B------:R-:W-:Y:S05]  /*1c40*/  EXIT ;  /* 0x000000000000794d */ /* 0x000fea0003800000 */
.L_x_31:
        /* <DEDUP_REMOVED lines=11> */
.L_x_47:


//--------------------- .nv.shared.gemm_n_3841_to_4096__kernel --------------------------
	.section	.nv.shared.gemm_n_3841_to_4096__kernel,"aw",@nobits
	.align	16


//--------------------- .nv.shared.gemm_n_3585_to_3840__kernel --------------------------
	.section	.nv.shared.gemm_n_3585_to_3840__kernel,"aw",@nobits
	.align	16


//--------------------- .nv.shared.gemm_n_3329_to_3584__kernel --------------------------
	.section	.nv.shared.gemm_n_3329_to_3584__kernel,"aw",@nobits
	.align	16


//--------------------- .nv.shared.gemm_n_3073_to_3328__kernel --------------------------
	.section	.nv.shared.gemm_n_3073_to_3328__kernel,"aw",@nobits
	.align	16


//--------------------- .nv.shared.gemm_n_2817_to_3072__kernel --------------------------
	.section	.nv.shared.gemm_n_2817_to_3072__kernel,"aw",@nobits
	.align	16


//--------------------- .nv.shared.gemm_n_2561_to_2816__kernel --------------------------
	.section	.nv.shared.gemm_n_2561_to_2816__kernel,"aw",@nobits
	.align	16


//--------------------- .nv.shared.gemm_n_2305_to_2560__kernel --------------------------
	.section	.nv.shared.gemm_n_2305_to_2560__kernel,"aw",@nobits
	.align	16


//--------------------- .nv.shared.gemm_n_2049_to_2304__kernel --------------------------
	.section	.nv.shared.gemm_n_2049_to_2304__kernel,"aw",@nobits
	.align	16


//--------------------- .nv.shared.gemm_n_1793_to_2048__kernel --------------------------
	.section	.nv.shared.gemm_n_1793_to_2048__kernel,"aw",@nobits
	.align	16


//--------------------- .nv.shared.gemm_n_1537_to_1792__kernel --------------------------
	.section	.nv.shared.gemm_n_1537_to_1792__kernel,"aw",@nobits
	.align	16


//--------------------- .nv.shared.gemm_n_1281_to_1536__kernel --------------------------
	.section	.nv.shared.gemm_n_1281_to_1536__kernel,"aw",@nobits
	.align	16


//--------------------- .nv.shared.gemm_n_1025_to_1280__kernel --------------------------
	.section	.nv.shared.gemm_n_1025_to_1280__kernel,"aw",@nobits
	.align	16


//--------------------- .nv.shared.gemm_n_769_to_1024__kernel --------------------------
	.section	.nv.shared.gemm_n_769_to_1024__kernel,"aw",@nobits
	.align	16


//--------------------- .nv.shared.gemm_n_513_to_768__kernel --------------------------
	.section	.nv.shared.gemm_n_513_to_768__kernel,"aw",@nobits
	.align	16


//--------------------- .nv.shared.gemm_n_257_to_512__kernel --------------------------
	.section	.nv.shared.gemm_n_257_to_512__kernel,"aw",@nobits
	.align	16


//--------------------- .nv.shared.gemm_n_1_to_256__kernel --------------------------
	.section	.nv.shared.gemm_n_1_to_256__kernel,"aw",@nobits
	.align	16
